def matmul_kernel(
    a_ptr,
    b_ptr,
    c_ptr,
    M,
    N,
    K,
    stride_am,
    stride_ak,
    stride_bk,
    stride_bn,
    stride_cm,
    stride_cn,
    BLOCK_M: tl.constexpr,
    BLOCK_N: tl.constexpr,
    BLOCK_K: tl.constexpr,
    GROUP_M: tl.constexpr,
):
    pid = tl.program_id(axis=0)
    num_pid_m = tl.cdiv(M, BLOCK_M)
    num_pid_n = tl.cdiv(N, BLOCK_N)
    num_pid_in_group = GROUP_M * num_pid_n
    group_id = pid // num_pid_in_group
    first_pid_m = group_id * GROUP_M
    group_size_m = min(num_pid_m - first_pid_m, GROUP_M)
    pid_m = first_pid_m + ((pid % num_pid_in_group) % group_size_m)
    pid_n = (pid % num_pid_in_group) // group_size_m

    offs_am = (pid_m * BLOCK_M + tl.arange(0, BLOCK_M)) % M
    offs_bn = (pid_n * BLOCK_N + tl.arange(0, BLOCK_N)) % N
    offs_k = tl.arange(0, BLOCK_K)
    a_ptrs = a_ptr + offs_am[:, None] * stride_am + offs_k[None, :] * stride_ak
    b_ptrs = b_ptr + offs_k[:, None] * stride_bk + offs_bn[None, :] * stride_bn

    acc = tl.zeros((BLOCK_M, BLOCK_N), dtype=tl.float32)
    for kk in range(0, tl.cdiv(K, BLOCK_K)):
        a = tl.load(a_ptrs, mask=offs_k[None, :] < K - kk * BLOCK_K, other=0.0)
        b = tl.load(b_ptrs, mask=offs_k[:, None] < K - kk * BLOCK_K, other=0.0)
        acc = tl.dot(a, b, acc)
        a_ptrs += BLOCK_K * stride_ak
        b_ptrs += BLOCK_K * stride_bk

    c = acc.to(c_ptr.dtype.element_ty)
    offs_cm = pid_m * BLOCK_M + tl.arange(0, BLOCK_M)
    offs_cn = pid_n * BLOCK_N + tl.arange(0, BLOCK_N)
    c_ptrs = c_ptr + offs_cm[:, None] * stride_cm + offs_cn[None, :] * stride_cn
    mask = (offs_cm[:, None] < M) & (offs_cn[None, :] < N)
    tl.store(c_ptrs, c, mask=mask)

# config = {"BLOCK_K": 32, "BLOCK_M": 512, "BLOCK_N": 128, "GROUP_M": 8, "arch": "sm_80", "dtype": "bf16", "num_ctas": 1, "num_stages": 2, "num_warps": 8}
# arch = sm_80


// ===== COMPILED SASS (sm_80) =====

	.target	sm_80

	.elftype	@"ET_EXEC"


//--------------------- .note.nv.tkinfo           --------------------------
	.section	.note.nv.tkinfo,"",@"SHT_NOTE"
	.sectionflags	@"SHF_NOTE_NV_TKINFO"
	.tkinfo
        /*0018*/ 	.word	0x00000002
        /*0030*/ 	.string	""
        /*0030*/ 	.string	"ptxas"
        /*0030*/ 	.string	"Cuda compilation tools, release 13.0, V13.0.88"
        /*0030*/ 	.string	"Build cuda_13.0.r13.0/compiler.36424714_0"
        /*0030*/ 	.string	"-v  -suppress-debug-info  -lineinfo  -arch sm_80 "



//--------------------- .note.nv.cuinfo           --------------------------
	.section	.note.nv.cuinfo,"",@"SHT_NOTE"
	.sectionflags	@"SHF_NOTE_NV_CUINFO"
        /*0018*/ 	.short	0x0002
        /*001a*/ 	.short	0x0050
        /*001c*/ 	.short	0x0082
	.zero		2


//--------------------- .nv.info                  --------------------------
	.section	.nv.info,"",@"SHT_CUDA_INFO"
	.align	4


	//----- nvinfo : EIATTR_REGCOUNT
	.align		4
        /*0000*/ 	.byte	0x04, 0x2f
        /*0002*/ 	.short	(.L_1 - .L_0)
	.align		4
.L_0:
        /*0004*/ 	.word	index@(matmul_kernel)
        /*0008*/ 	.word	0x00000020


	//----- nvinfo : EIATTR_FRAME_SIZE
	.align		4
.L_1:
        /*000c*/ 	.byte	0x04, 0x11
        /*000e*/ 	.short	(.L_3 - .L_2)
	.align		4
.L_2:
        /*0010*/ 	.word	index@(matmul_kernel)
        /*0014*/ 	.word	0x00001108


	//----- nvinfo : EIATTR_MIN_STACK_SIZE
	.align		4
.L_3:
        /*0018*/ 	.byte	0x04, 0x12
        /*001a*/ 	.short	(.L_5 - .L_4)
	.align		4
.L_4:
        /*001c*/ 	.word	index@(matmul_kernel)
        /*0020*/ 	.word	0x00001108
.L_5:


//--------------------- .nv.info.matmul_kernel    --------------------------
	.section	.nv.info.matmul_kernel,"",@"SHT_CUDA_INFO"
	.sectionflags	@""
	.align	4


	//----- nvinfo : EIATTR_CUDA_API_VERSION
	.align		4
        /*0000*/ 	.byte	0x04, 0x37
        /*0002*/ 	.short	(.L_7 - .L_6)
.L_6:
        /*0004*/ 	.word	0x00000082


	//----- nvinfo : EIATTR_SW2861232_WAR
	.align		4
.L_7:
        /*0008*/ 	.byte	0x01, 0x35
	.zero		2


	//----- nvinfo : EIATTR_PARAM_CBANK
	.align		4
        /*000c*/ 	.byte	0x04, 0x0a
        /*000e*/ 	.short	(.L_9 - .L_8)
	.align		4
.L_8:
        /*0010*/ 	.word	index@(.nv.constant0.matmul_kernel)
        /*0014*/ 	.short	0x0160
        /*0016*/ 	.short	0x0050


	//----- nvinfo : EIATTR_CBANK_PARAM_SIZE
	.align		4
.L_9:
        /*0018*/ 	.byte	0x03, 0x19
        /*001a*/ 	.short	0x0050


	//----- nvinfo : EIATTR_KPARAM_INFO
	.align		4
        /*001c*/ 	.byte	0x04, 0x17
        /*001e*/ 	.short	(.L_11 - .L_10)
.L_10:
        /*0020*/ 	.word	0x00000000
        /*0024*/ 	.short	0x000d
        /*0026*/ 	.short	0x0048
        /*0028*/ 	.byte	0x00, 0xf4, 0x21, 0x00


	//----- nvinfo : EIATTR_KPARAM_INFO
	.align		4
.L_11:
        /*002c*/ 	.byte	0x04, 0x17
        /*002e*/ 	.short	(.L_13 - .L_12)
.L_12:
        /*0030*/ 	.word	0x00000000
        /*0034*/ 	.short	0x000c
        /*0036*/ 	.short	0x0040
        /*0038*/ 	.byte	0x00, 0xf4, 0x21, 0x00


	//----- nvinfo : EIATTR_KPARAM_INFO
	.align		4
.L_13:
        /*003c*/ 	.byte	0x04, 0x17
        /*003e*/ 	.short	(.L_15 - .L_14)
.L_14:
        /*0040*/ 	.word	0x00000000
        /*0044*/ 	.short	0x000b
        /*0046*/ 	.short	0x0038
        /*0048*/ 	.byte	0x00, 0xf0, 0x11, 0x00


	//----- nvinfo : EIATTR_KPARAM_INFO
	.align		4
.L_15:
        /*004c*/ 	.byte	0x04, 0x17
        /*004e*/ 	.short	(.L_17 - .L_16)
.L_16:
        /*0050*/ 	.word	0x00000000
        /*0054*/ 	.short	0x000a
        /*0056*/ 	.short	0x0034
        /*0058*/ 	.byte	0x00, 0xf0, 0x11, 0x00


	//----- nvinfo : EIATTR_KPARAM_INFO
	.align		4
.L_17:
        /*005c*/ 	.byte	0x04, 0x17
        /*005e*/ 	.short	(.L_19 - .L_18)
.L_18:
        /*0060*/ 	.word	0x00000000
        /*0064*/ 	.short	0x0009
        /*0066*/ 	.short	0x0030
        /*0068*/ 	.byte	0x00, 0xf0, 0x11, 0x00


	//----- nvinfo : EIATTR_KPARAM_INFO
	.align		4
.L_19:
        /*006c*/ 	.byte	0x04, 0x17
        /*006e*/ 	.short	(.L_21 - .L_20)
.L_20:
        /*0070*/ 	.word	0x00000000
        /*0074*/ 	.short	0x0008
        /*0076*/ 	.short	0x002c
        /*0078*/ 	.byte	0x00, 0xf0, 0x11, 0x00


	//----- nvinfo : EIATTR_KPARAM_INFO
	.align		4
.L_21:
        /*007c*/ 	.byte	0x04, 0x17
        /*007e*/ 	.short	(.L_23 - .L_22)
.L_22:
        /*0080*/ 	.word	0x00000000
        /*0084*/ 	.short	0x0007
        /*0086*/ 	.short	0x0028
        /*0088*/ 	.byte	0x00, 0xf0, 0x11, 0x00


	//----- nvinfo : EIATTR_KPARAM_INFO
	.align		4
.L_23:
        /*008c*/ 	.byte	0x04, 0x17
        /*008e*/ 	.short	(.L_25 - .L_24)
.L_24:
        /*0090*/ 	.word	0x00000000
        /*0094*/ 	.short	0x0006
        /*0096*/ 	.short	0x0024
        /*0098*/ 	.byte	0x00, 0xf0, 0x11, 0x00


	//----- nvinfo : EIATTR_KPARAM_INFO
	.align		4
.L_25:
        /*009c*/ 	.byte	0x04, 0x17
        /*009e*/ 	.short	(.L_27 - .L_26)
.L_26:
        /*00a0*/ 	.word	0x00000000
        /*00a4*/ 	.short	0x0005
        /*00a6*/ 	.short	0x0020
        /*00a8*/ 	.byte	0x00, 0xf0, 0x11, 0x00


	//----- nvinfo : EIATTR_KPARAM_INFO
	.align		4
.L_27:
        /*00ac*/ 	.byte	0x04, 0x17
        /*00ae*/ 	.short	(.L_29 - .L_28)
.L_28:
        /*00b0*/ 	.word	0x00000000
        /*00b4*/ 	.short	0x0004
        /*00b6*/ 	.short	0x001c
        /*00b8*/ 	.byte	0x00, 0xf0, 0x11, 0x00


	//----- nvinfo : EIATTR_KPARAM_INFO
	.align		4
.L_29:
        /*00bc*/ 	.byte	0x04, 0x17
        /*00be*/ 	.short	(.L_31 - .L_30)
.L_30:
        /*00c0*/ 	.word	0x00000000
        /*00c4*/ 	.short	0x0003
        /*00c6*/ 	.short	0x0018
        /*00c8*/ 	.byte	0x00, 0xf0, 0x11, 0x00


	//----- nvinfo : EIATTR_KPARAM_INFO
	.align		4
.L_31:
        /*00cc*/ 	.byte	0x04, 0x17
        /*00ce*/ 	.short	(.L_33 - .L_32)
.L_32:
        /*00d0*/ 	.word	0x00000000
        /*00d4*/ 	.short	0x0002
        /*00d6*/ 	.short	0x0010
        /*00d8*/ 	.byte	0x00, 0xf4, 0x21, 0x00


	//----- nvinfo : EIATTR_KPARAM_INFO
	.align		4
.L_33:
        /*00dc*/ 	.byte	0x04, 0x17
        /*00de*/ 	.short	(.L_35 - .L_34)
.L_34:
        /*00e0*/ 	.word	0x00000000
        /*00e4*/ 	.short	0x0001
        /*00e6*/ 	.short	0x0008
        /*00e8*/ 	.byte	0x00, 0xf4, 0x21, 0x00


	//----- nvinfo : EIATTR_KPARAM_INFO
	.align		4
.L_35:
        /*00ec*/ 	.byte	0x04, 0x17
        /*00ee*/ 	.short	(.L_37 - .L_36)
.L_36:
        /*00f0*/ 	.word	0x00000000
        /*00f4*/ 	.short	0x0000
        /*00f6*/ 	.short	0x0000
        /*00f8*/ 	.byte	0x00, 0xf4, 0x21, 0x00


	//----- nvinfo : EIATTR_MAXREG_COUNT
	.align		4
.L_37:
        /*00fc*/ 	.byte	0x03, 0x1b
        /*00fe*/ 	.short	0x00ff


	//----- nvinfo : EIATTR_NUM_BARRIERS
	.align		4
        /*0100*/ 	.byte	0x02, 0x4c
        /*0102*/ 	.byte	0x01
	.zero		1


	//----- nvinfo : EIATTR_ANNOTATIONS
	.align		4
        /*0104*/ 	.byte	0x04, 0x55
        /*0106*/ 	.short	(.L_39 - .L_38)


	//   ....[0]....
.L_38:
        /*0108*/ 	.word	0x00000001
        /*010c*/ 	.byte	0x70, 0x00, 0x00, 0x00, 0x01, 0x00, 0x00, 0x00, 0xb0, 0x00, 0x00, 0x00, 0x01, 0x00, 0x00, 0x00
        /* <DEDUP_REMOVED lines=1529> */
        /*60ac*/ 	.byte	0x10, 0x7a, 0x01, 0x00


	//----- nvinfo : EIATTR_MERCURY_ISA_VERSION
	.align		4
.L_39:
        /*60b0*/ 	.byte	0x03, 0x5f
        /*60b2*/ 	.short	0x0000


	//----- nvinfo : EIATTR_EXIT_INSTR_OFFSETS
	.align		4
        /*60b4*/ 	.byte	0x04, 0x1c
        /*60b6*/ 	.short	(.L_41 - .L_40)


	//   ....[0]....
.L_40:
        /*60b8*/ 	.word	0x00017d60


	//   ....[1]....
        /*60bc*/ 	.word	0x00017d90


	//----- nvinfo : EIATTR_REQNTID
	.align		4
.L_41:
        /*60c0*/ 	.byte	0x04, 0x10
        /*60c2*/ 	.short	(.L_43 - .L_42)
.L_42:
        /*60c4*/ 	.word	0x00000100
        /*60c8*/ 	.word	0x00000001
        /*60cc*/ 	.word	0x00000001
.L_43:


//--------------------- .nv.callgraph             --------------------------
	.section	.nv.callgraph,"",@"SHT_CUDA_CALLGRAPH"
	.align	4
	.sectionentsize	8
	.align		4
        /*0000*/ 	.word	0x00000000
	.align		4
        /*0004*/ 	.word	0xffffffff
	.align		4
        /*0008*/ 	.word	0x00000000
	.align		4
        /*000c*/ 	.word	0xfffffffe
	.align		4
        /*0010*/ 	.word	0x00000000
	.align		4
        /*0014*/ 	.word	0xfffffffd
	.align		4
        /*0018*/ 	.word	0x00000000
	.align		4
        /*001c*/ 	.word	0xfffffffc


//--------------------- .nv.rel.action            --------------------------
	.section	.nv.rel.action,"",@"SHT_CUDA_RELOCINFO"
	.align	8
	.sectionentsize	8
        /*0000*/ 	.byte	0x73, 0x00, 0x00, 0x00, 0x00, 0x00, 0x00, 0x00, 0x00, 0x00, 0x00, 0x11, 0x25, 0x00, 0x05, 0x36


//--------------------- .nv.constant0.matmul_kernel --------------------------
	.section	.nv.constant0.matmul_kernel,"a",@progbits
	.sectionflags	@""
	.align	4
.nv.constant0.matmul_kernel:
	.zero		432


//--------------------- .text.matmul_kernel       --------------------------
	.section	.text.matmul_kernel,"ax",@progbits
	.sectioninfo	@"SHI_REGISTERS=32"
	.align	128
        .global         matmul_kernel
        .type           matmul_kernel,@function
        .size           matmul_kernel,(.L_x_4 - matmul_kernel)
        .other          matmul_kernel,@"STO_CUDA_ENTRY STV_DEFAULT"
matmul_kernel:
.text.matmul_kernel:
[----:B------:R-:W-:-:S04]  /*0000*/  IMAD.MOV.U32 R1, RZ, RZ, c[0x0][0x28] ;  /* 0x00000a00ff017624 */ /* 0x000fc800078e00ff */
[----:B------:R-:W-:Y:S01]  /*0010*/  IMAD.MOV.U32 R0, RZ, RZ, c[0x0][0x17c] ;  /* 0x00005f00ff007624 */ /* 0x000fe200078e00ff */
[----:B------:R-:W-:Y:S01]  /*0020*/  IADD3 R1, R1, -0x1108, RZ ;  /* 0xffffeef801017810 */ /* 0x000fe20007ffe0ff */
[----:B------:R-:W0:Y:S01]  /*0030*/  S2R R29, SR_TID.X ;  /* 0x00000000001d7919 */ /* 0x000e220000002100 */
[----:B------:R-:W-:Y:S01]  /*0040*/  ULDC.64 UR4, c[0x0][0x118] ;  /* 0x0000460000047ab9 */ /* 0x000fe20000000a00 */
[----:B------:R-:W-:Y:S01]  /*0050*/  CS2R R12, SRZ ;  /* 0x00000000000c7805 */ /* 0x000fe2000001ff00 */
[----:B------:R-:W-:Y:S01]  /*0060*/  IADD3 R0, R0, 0x7f, RZ ;  /* 0x0000007f00007810 */ /* 0x000fe20007ffe0ff */
[----:B------:R1:W-:Y:S01]  /*0070*/  STL [R1+0x20], RZ ;  /* 0x000020ff01007387 */ /* 0x0003e20000100800 */
[----:B------:R-:W-:Y:S01]  /*0080*/  CS2R R14, SRZ ;  /* 0x00000000000e7805 */ /* 0x000fe2000001ff00 */
[----:B------:R-:W-:Y:S01]  /*0090*/  CS2R R16, SRZ ;  /* 0x0000000000107805 */ /* 0x000fe2000001ff00 */
[----:B------:R-:W-:Y:S01]  /*00a0*/  SHF.R.S32.HI R3, RZ, 0x1f, R0 ;  /* 0x0000001fff037819 */ /* 0x000fe20000011400 */
[----:B------:R1:W-:Y:S01]  /*00b0*/  STL [R1+0x24], RZ ;  /* 0x000024ff01007387 */ /* 0x0003e20000100800 */
[----:B------:R-:W-:Y:S01]  /*00c0*/  CS2R R18, SRZ ;  /* 0x0000000000127805 */ /* 0x000fe2000001ff00 */
[----:B------:R-:W-:Y:S01]  /*00d0*/  CS2R R20, SRZ ;  /* 0x0000000000147805 */ /* 0x000fe2000001ff00 */
[----:B------:R-:W-:Y:S01]  /*00e0*/  LEA.HI R3, R3, R0, RZ, 0x7 ;  /* 0x0000000003037211 */ /* 0x000fe200078f38ff */
[----:B------:R1:W-:Y:S01]  /*00f0*/  STL [R1+0x28], RZ ;  /* 0x000028ff01007387 */ /* 0x0003e20000100800 */
[----:B------:R-:W-:Y:S01]  /*0100*/  CS2R R22, SRZ ;  /* 0x0000000000167805 */ /* 0x000fe2000001ff00 */
[----:B------:R-:W-:Y:S01]  /*0110*/  CS2R R24, SRZ ;  /* 0x0000000000187805 */ /* 0x000fe2000001ff00 */
[----:B------:R-:W-:Y:S01]  /*0120*/  SHF.R.S32.HI R0, RZ, 0x7, R3 ;  /* 0x00000007ff007819 */ /* 0x000fe20000011403 */
[----:B------:R1:W-:Y:S01]  /*0130*/  STL [R1+0x2c], RZ ;  /* 0x00002cff01007387 */ /* 0x0003e20000100800 */
[----:B------:R-:W-:-:S03]  /*0140*/  CS2R R26, SRZ ;  /* 0x00000000001a7805 */ /* 0x000fc6000001ff00 */
[----:B------:R-:W-:Y:S01]  /*0150*/  IMAD.SHL.U32 R0, R0, 0x8, RZ ;  /* 0x0000000800007824 */ /* 0x000fe200078e00ff */
[----:B------:R-:W2:Y:S01]  /*0160*/  S2R R3, SR_CTAID.X ;  /* 0x0000000000037919 */ /* 0x000ea20000002500 */
[----:B0-----:R-:W-:-:S03]  /*0170*/  LOP3.LUT R28, R29, 0xff, RZ, 0xc0, !PT ;  /* 0x000000ff1d1c7812 */ /* 0x001fc600078ec0ff */
[----:B------:R1:W-:Y:S01]  /*0180*/  STL [R1+0x10], RZ ;  /* 0x000010ff01007387 */ /* 0x0003e20000100800 */
[-C--:B------:R-:W-:Y:S02]  /*0190*/  IABS R7, R0.reuse ;  /* 0x0000000000077213 */ /* 0x080fe40000000000 */
[----:B------:R-:W-:Y:S01]  /*01a0*/  IABS R10, R0 ;  /* 0x00000000000a7213 */ /* 0x000fe20000000000 */
[----:B------:R1:W-:Y:S01]  /*01b0*/  STL [R1+0x14], RZ ;  /* 0x000014ff01007387 */ /* 0x0003e20000100800 */
[----:B------:R-:W0:Y:S03]  /*01c0*/  I2F.RP R2, R7 ;  /* 0x0000000700027306 */ /* 0x000e260000209400 */
[----:B------:R1:W-:Y:S04]  /*01d0*/  STL [R1+0x18], RZ ;  /* 0x000018ff01007387 */ /* 0x0003e80000100800 */
[----:B------:R1:W-:Y:S04]  /*01e0*/  STL [R1+0x1c], RZ ;  /* 0x00001cff01007387 */ /* 0x0003e80000100800 */
[----:B------:R1:W-:Y:S01]  /*01f0*/  STL [R1], RZ ;  /* 0x000000ff01007387 */ /* 0x0003e20000100800 */
[----:B--2---:R-:W-:Y:S01]  /*0200*/  IABS R8, R3 ;  /* 0x0000000300087213 */ /* 0x004fe20000000000 */
[----:B0-----:R-:W0:Y:S02]  /*0210*/  MUFU.RCP R2, R2 ;  /* 0x0000000200027308 */ /* 0x001e240000001000 */
[----:B------:R1:W-:Y:S04]  /*0220*/  STL [R1+0x4], RZ ;  /* 0x000004ff01007387 */ /* 0x0003e80000100800 */
[----:B------:R1:W-:Y:S04]  /*0230*/  STL [R1+0x8], RZ ;  /* 0x000008ff01007387 */ /* 0x0003e80000100800 */
[----:B------:R1:W-:Y:S04]  /*0240*/  STL [R1+0xc], RZ ;  /* 0x00000cff01007387 */ /* 0x0003e80000100800 */
[----:B------:R1:W-:Y:S01]  /*0250*/  STL [R1+0x30], RZ ;  /* 0x000030ff01007387 */ /* 0x0003e20000100800 */
[----:B0-----:R-:W-:Y:S01]  /*0260*/  IADD3 R4, R2, 0xffffffe, RZ ;  /* 0x0ffffffe02047810 */ /* 0x001fe20007ffe0ff */
[----:B------:R-:W-:-:S02]  /*0270*/  IMAD.MOV R2, RZ, RZ, -R10 ;  /* 0x000000ffff027224 */ /* 0x000fc400078e0a0a */
[----:B------:R1:W-:Y:S01]  /*0280*/  STL [R1+0x34], RZ ;  /* 0x000034ff01007387 */ /* 0x0003e20000100800 */
[----:B------:R0:W2:Y:S03]  /*0290*/  F2I.FTZ.U32.TRUNC.NTZ R5, R4 ;  /* 0x0000000400057305 */ /* 0x0000a6000021f000 */
[----:B------:R1:W-:Y:S04]  /*02a0*/  STL [R1+0x38], RZ ;  /* 0x000038ff01007387 */ /* 0x0003e80000100800 */
[----:B------:R1:W-:Y:S01]  /*02b0*/  STL [R1+0x3c], RZ ;  /* 0x00003cff01007387 */ /* 0x0003e20000100800 */
[----:B0-----:R-:W-:-:S03]  /*02c0*/  IMAD.MOV.U32 R4, RZ, RZ, RZ ;  /* 0x000000ffff047224 */ /* 0x001fc600078e00ff */
[----:B------:R1:W-:Y:S04]  /*02d0*/  STL [R1+0x40], RZ ;  /* 0x000040ff01007387 */ /* 0x0003e80000100800 */
[----:B------:R1:W-:Y:S01]  /*02e0*/  STL [R1+0x44], RZ ;  /* 0x000044ff01007387 */ /* 0x0003e20000100800 */
[----:B--2---:R-:W-:-:S03]  /*02f0*/  IMAD.MOV R6, RZ, RZ, -R5 ;  /* 0x000000ffff067224 */ /* 0x004fc600078e0a05 */
[----:B------:R1:W-:Y:S01]  /*0300*/  STL [R1+0x48], RZ ;  /* 0x000048ff01007387 */ /* 0x0003e20000100800 */
[----:B------:R-:W-:Y:S02]  /*0310*/  IMAD R9, R6, R7, RZ ;  /* 0x0000000706097224 */ /* 0x000fe400078e02ff */
[----:B------:R-:W-:Y:S01]  /*0320*/  IMAD.MOV.U32 R6, RZ, RZ, R8 ;  /* 0x000000ffff067224 */ /* 0x000fe200078e0008 */
[----:B------:R1:W-:Y:S01]  /*0330*/  STL [R1+0x4c], RZ ;  /* 0x00004cff01007387 */ /* 0x0003e20000100800 */
[----:B------:R-:W-:-:S03]  /*0340*/  IMAD.HI.U32 R5, R5, R9, R4 ;  /* 0x0000000905057227 */ /* 0x000fc600078e0004 */
[----:B------:R1:W-:Y:S03]  /*0350*/  STL [R1+0x50], RZ ;  /* 0x000050ff01007387 */ /* 0x0003e60000100800 */
[----:B------:R-:W-:Y:S01]  /*0360*/  IMAD.HI.U32 R5, R5, R6, RZ ;  /* 0x0000000605057227 */ /* 0x000fe200078e00ff */
[----:B------:R1:W-:Y:S03]  /*0370*/  STL [R1+0x54], RZ ;  /* 0x000054ff01007387 */ /* 0x0003e60000100800 */
[----:B------:R-:W-:Y:S01]  /*0380*/  IMAD R2, R5, R2, R6 ;  /* 0x0000000205027224 */ /* 0x000fe200078e0206 */
[----:B------:R1:W-:Y:S04]  /*0390*/  STL [R1+0x58], RZ ;  /* 0x000058ff01007387 */ /* 0x0003e80000100800 */
[----:B------:R-:W-:Y:S01]  /*03a0*/  ISETP.GT.U32.AND P1, PT, R7, R2, PT ;  /* 0x000000020700720c */ /* 0x000fe20003f24070 */
[----:B------:R1:W-:Y:S04]  /*03b0*/  STL [R1+0x5c], RZ ;  /* 0x00005cff01007387 */ /* 0x0003e80000100800 */
[----:B------:R1:W-:Y:S04]  /*03c0*/  STL [R1+0x60], RZ ;  /* 0x000060ff01007387 */ /* 0x0003e80000100800 */
[----:B------:R1:W-:Y:S04]  /*03d0*/  STL [R1+0x64], RZ ;  /* 0x000064ff01007387 */ /* 0x0003e80000100800 */
[----:B------:R-:W-:Y:S01]  /*03e0*/  @!P1 IMAD.IADD R2, R2, 0x1, -R7 ;  /* 0x0000000102029824 */ /* 0x000fe200078e0a07 */
[----:B------:R-:W-:Y:S01]  /*03f0*/  @!P1 IADD3 R5, R5, 0x1, RZ ;  /* 0x0000000105059810 */ /* 0x000fe20007ffe0ff */
[----:B------:R1:W-:Y:S01]  /*0400*/  STL [R1+0x68], RZ ;  /* 0x000068ff01007387 */ /* 0x0003e20000100800 */
[----:B------:R-:W-:-:S02]  /*0410*/  ISETP.NE.AND P1, PT, R0, RZ, PT ;  /* 0x000000ff0000720c */ /* 0x000fc40003f25270 */
[----:B------:R-:W-:Y:S01]  /*0420*/  ISETP.GE.U32.AND P0, PT, R2, R7, PT ;  /* 0x000000070200720c */ /* 0x000fe20003f06070 */
[----:B------:R1:W-:Y:S01]  /*0430*/  STL [R1+0x6c], RZ ;  /* 0x00006cff01007387 */ /* 0x0003e20000100800 */
[----:B------:R-:W-:-:S03]  /*0440*/  LOP3.LUT R2, R3, R0, RZ, 0x3c, !PT ;  /* 0x0000000003027212 */ /* 0x000fc600078e3cff */
[----:B------:R1:W-:Y:S01]  /*0450*/  STL [R1+0x70], RZ ;  /* 0x000070ff01007387 */ /* 0x0003e20000100800 */
[----:B------:R-:W-:Y:S01]  /*0460*/  ISETP.GE.AND P2, PT, R2, RZ, PT ;  /* 0x000000ff0200720c */ /* 0x000fe20003f46270 */
[----:B------:R-:W-:Y:S02]  /*0470*/  IMAD.MOV.U32 R2, RZ, RZ, c[0x0][0x178] ;  /* 0x00005e00ff027624 */ /* 0x000fe400078e00ff */
[----:B------:R1:W-:Y:S03]  /*0480*/  STL [R1+0x74], RZ ;  /* 0x000074ff01007387 */ /* 0x0003e60000100800 */
[----:B------:R-:W-:Y:S01]  /*0490*/  IADD3 R2, R2, 0x1ff, RZ ;  /* 0x000001ff02027810 */ /* 0x000fe20007ffe0ff */
[----:B------:R1:W-:Y:S01]  /*04a0*/  STL [R1+0x78], RZ ;  /* 0x000078ff01007387 */ /* 0x0003e20000100800 */
[----:B------:R-:W-:-:S03]  /*04b0*/  @P0 IADD3 R5, R5, 0x1, RZ ;  /* 0x0000000105050810 */ /* 0x000fc60007ffe0ff */
[----:B------:R1:W-:Y:S02]  /*04c0*/  STL [R1+0x7c], RZ ;  /* 0x00007cff01007387 */ /* 0x0003e40000100800 */
[----:B------:R-:W-:Y:S01]  /*04d0*/  IMAD.MOV.U32 R4, RZ, RZ, R5 ;  /* 0x000000ffff047224 */ /* 0x000fe200078e0005 */
[----:B------:R-:W-:Y:S01]  /*04e0*/  SHF.R.S32.HI R5, RZ, 0x1f, R2 ;  /* 0x0000001fff057819 */ /* 0x000fe20000011402 */
[----:B------:R1:W-:Y:S02]  /*04f0*/  STL [R1+0x80], RZ ;  /* 0x000080ff01007387 */ /* 0x0003e40000100800 */
[----:B------:R-:W-:Y:S01]  /*0500*/  @!P2 IMAD.MOV R4, RZ, RZ, -R4 ;  /* 0x000000ffff04a224 */ /* 0x000fe200078e0a04 */
[----:B------:R-:W-:Y:S01]  /*0510*/  @!P1 LOP3.LUT R4, RZ, R0, RZ, 0x33, !PT ;  /* 0x00000000ff049212 */ /* 0x000fe200078e33ff */
[----:B------:R1:W-:Y:S01]  /*0520*/  STL [R1+0x84], RZ ;  /* 0x000084ff01007387 */ /* 0x0003e20000100800 */
[----:B------:R-:W-:-:S03]  /*0530*/  LEA.HI R5, R5, R2, RZ, 0x9 ;  /* 0x0000000205057211 */ /* 0x000fc600078f48ff */
[----:B------:R-:W-:Y:S01]  /*0540*/  IMAD.SHL.U32 R2, R4, 0x8, RZ ;  /* 0x0000000804027824 */ /* 0x000fe200078e00ff */
[----:B------:R1:W-:Y:S01]  /*0550*/  STL [R1+0x88], RZ ;  /* 0x000088ff01007387 */ /* 0x0003e20000100800 */
[----:B------:R-:W-:-:S03]  /*0560*/  IMAD.MOV R4, RZ, RZ, -R4 ;  /* 0x000000ffff047224 */ /* 0x000fc600078e0a04 */
[----:B------:R-:W-:Y:S01]  /*0570*/  LEA.HI.SX32 R5, R5, -R2, 0x17 ;  /* 0x8000000205057211 */ /* 0x000fe200078fbaff */
[----:B------:R-:W-:Y:S01]  /*0580*/  IMAD R9, R0, R4, R3 ;  /* 0x0000000400097224 */ /* 0x000fe200078e0203 */
[----:B------:R1:W-:Y:S01]  /*0590*/  STL [R1+0x8c], RZ ;  /* 0x00008cff01007387 */ /* 0x0003e20000100800 */
[----:B------:R-:W-:Y:S01]  /*05a0*/  IMAD.MOV.U32 R4, RZ, RZ, RZ ;  /* 0x000000ffff047224 */ /* 0x000fe200078e00ff */
[----:B------:R-:W-:Y:S02]  /*05b0*/  IMNMX R10, R5, 0x8, PT ;  /* 0x00000008050a7817 */ /* 0x000fe40003800200 */
[----:B------:R1:W-:Y:S02]  /*05c0*/  STL [R1+0xc0], RZ ;  /* 0x0000c0ff01007387 */ /* 0x0003e40000100800 */
[-C--:B------:R-:W-:Y:S02]  /*05d0*/  IABS R8, R10.reuse ;  /* 0x0000000a00087213 */ /* 0x080fe40000000000 */
[----:B------:R-:W-:Y:S01]  /*05e0*/  IABS R0, R10 ;  /* 0x0000000a00007213 */ /* 0x000fe20000000000 */
[----:B------:R1:W-:Y:S01]  /*05f0*/  STL [R1+0xc4], RZ ;  /* 0x0000c4ff01007387 */ /* 0x0003e20000100800 */
[----:B------:R-:W0:Y:S03]  /*0600*/  I2F.RP R6, R8 ;  /* 0x0000000800067306 */ /* 0x000e260000209400 */
[----:B------:R1:W-:Y:S04]  /*0610*/  STL [R1+0xc8], RZ ;  /* 0x0000c8ff01007387 */ /* 0x0003e80000100800 */
[----:B------:R1:W-:Y:S04]  /*0620*/  STL [R1+0xcc], RZ ;  /* 0x0000ccff01007387 */ /* 0x0003e80000100800 */
[----:B------:R1:W-:Y:S04]  /*0630*/  STL [R1+0x100], RZ ;  /* 0x000100ff01007387 */ /* 0x0003e80000100800 */
[----:B------:R1:W-:Y:S01]  /*0640*/  STL [R1+0x104], RZ ;  /* 0x000104ff01007387 */ /* 0x0003e20000100800 */
[----:B0-----:R-:W0:Y:S03]  /*0650*/  MUFU.RCP R6, R6 ;  /* 0x0000000600067308 */ /* 0x001e260000001000 */
[----:B------:R1:W-:Y:S04]  /*0660*/  STL [R1+0x108], RZ ;  /* 0x000108ff01007387 */ /* 0x0003e80000100800 */
[----:B------:R1:W-:Y:S04]  /*0670*/  STL [R1+0x10c], RZ ;  /* 0x00010cff01007387 */ /* 0x0003e80000100800 */
[----:B------:R1:W-:Y:S04]  /*0680*/  STL [R1+0x110], RZ ;  /* 0x000110ff01007387 */ /* 0x0003e80000100800 */
[----:B------:R1:W-:Y:S01]  /*0690*/  STL [R1+0x114], RZ ;  /* 0x000114ff01007387 */ /* 0x0003e20000100800 */
[----:B0-----:R-:W-:-:S03]  /*06a0*/  IADD3 R5, R6, 0xffffffe, RZ ;  /* 0x0ffffffe06057810 */ /* 0x001fc60007ffe0ff */
[----:B------:R1:W-:Y:S03]  /*06b0*/  STL [R1+0x118], RZ ;  /* 0x000118ff01007387 */ /* 0x0003e60000100800 */
[----:B------:R-:W0:Y:S01]  /*06c0*/  F2I.FTZ.U32.TRUNC.NTZ R5, R5 ;  /* 0x0000000500057305 */ /* 0x000e22000021f000 */
[----:B------:R1:W-:Y:S04]  /*06d0*/  STL [R1+0x11c], RZ ;  /* 0x00011cff01007387 */ /* 0x0003e80000100800 */
[----:B------:R1:W-:Y:S04]  /*06e0*/  STL [R1+0x120], RZ ;  /* 0x000120ff01007387 */ /* 0x0003e80000100800 */
[----:B------:R1:W-:Y:S04]  /*06f0*/  STL [R1+0x124], RZ ;  /* 0x000124ff01007387 */ /* 0x0003e80000100800 */
[----:B------:R1:W-:Y:S01]  /*0700*/  STL [R1+0x128], RZ ;  /* 0x000128ff01007387 */ /* 0x0003e20000100800 */
[----:B0-----:R-:W-:-:S03]  /*0710*/  IMAD.MOV R7, RZ, RZ, -R5 ;  /* 0x000000ffff077224 */ /* 0x001fc600078e0a05 */
[----:B------:R1:W-:Y:S01]  /*0720*/  STL [R1+0x12c], RZ ;  /* 0x00012cff01007387 */ /* 0x0003e20000100800 */
[----:B------:R-:W-:Y:S01]  /*0730*/  IMAD.MOV.U32 R3, RZ, RZ, R7 ;  /* 0x000000ffff037224 */ /* 0x000fe200078e0007 */
[----:B------:R-:W-:Y:S02]  /*0740*/  IABS R7, R9 ;  /* 0x0000000900077213 */ /* 0x000fe40000000000 */
[----:B------:R1:W-:Y:S01]  /*0750*/  STL [R1+0x140], RZ ;  /* 0x000140ff01007387 */ /* 0x0003e20000100800 */
[----:B------:R-:W-:-:S03]  /*0760*/  IMAD R3, R3, R8, RZ ;  /* 0x0000000803037224 */ /* 0x000fc600078e02ff */
[----:B------:R1:W-:Y:S01]  /*0770*/  STL [R1+0x144], RZ ;  /* 0x000144ff01007387 */ /* 0x0003e20000100800 */
[----:B------:R-:W-:-:S03]  /*0780*/  IMAD.HI.U32 R4, R5, R3, R4 ;  /* 0x0000000305047227 */ /* 0x000fc600078e0004 */
[----:B------:R1:W-:Y:S01]  /*0790*/  STL [R1+0x148], RZ ;  /* 0x000148ff01007387 */ /* 0x0003e20000100800 */
[----:B------:R-:W-:Y:S02]  /*07a0*/  IMAD.MOV R3, RZ, RZ, -R0 ;  /* 0x000000ffff037224 */ /* 0x000fe400078e0a00 */
[----:B------:R-:W-:Y:S01]  /*07b0*/  IMAD.HI.U32 R0, R4, R7, RZ ;  /* 0x0000000704007227 */ /* 0x000fe200078e00ff */
[----:B------:R1:W-:Y:S03]  /*07c0*/  STL [R1+0x14c], RZ ;  /* 0x00014cff01007387 */ /* 0x0003e60000100800 */
[----:B------:R-:W-:Y:S01]  /*07d0*/  IMAD R3, R0, R3, R7 ;  /* 0x0000000300037224 */ /* 0x000fe200078e0207 */
[----:B------:R1:W-:Y:S01]  /*07e0*/  STL [R1+0x150], RZ ;  /* 0x000150ff01007387 */ /* 0x0003e20000100800 */
[----:B------:R-:W-:-:S03]  /*07f0*/  CS2R R6, SRZ ;  /* 0x0000000000067805 */ /* 0x000fc6000001ff00 */
[----:B------:R-:W-:Y:S01]  /*0800*/  ISETP.GT.U32.AND P1, PT, R8, R3, PT ;  /* 0x000000030800720c */ /* 0x000fe20003f24070 */
[----:B------:R1:W-:Y:S04]  /*0810*/  STL [R1+0x154], RZ ;  /* 0x000154ff01007387 */ /* 0x0003e80000100800 */
[----:B------:R1:W-:Y:S04]  /*0820*/  STL [R1+0x158], RZ ;  /* 0x000158ff01007387 */ /* 0x0003e80000100800 */
[----:B------:R1:W-:Y:S04]  /*0830*/  STL [R1+0x15c], RZ ;  /* 0x00015cff01007387 */ /* 0x0003e80000100800 */
[----:B------:R-:W-:Y:S01]  /*0840*/  @!P1 IMAD.IADD R3, R3, 0x1, -R8 ;  /* 0x0000000103039824 */ /* 0x000fe200078e0a08 */
[----:B------:R1:W-:Y:S01]  /*0850*/  STL [R1+0x160], RZ ;  /* 0x000160ff01007387 */ /* 0x0003e20000100800 */
[----:B------:R-:W-:-:S02]  /*0860*/  @!P1 IADD3 R0, R0, 0x1, RZ ;  /* 0x0000000100009810 */ /* 0x000fc40007ffe0ff */
[----:B------:R-:W-:Y:S01]  /*0870*/  ISETP.NE.AND P1, PT, R10, RZ, PT ;  /* 0x000000ff0a00720c */ /* 0x000fe20003f25270 */
[----:B------:R1:W-:Y:S01]  /*0880*/  STL [R1+0x164], RZ ;  /* 0x000164ff01007387 */ /* 0x0003e20000100800 */
[----:B------:R-:W-:Y:S02]  /*0890*/  ISETP.GE.U32.AND P0, PT, R3, R8, PT ;  /* 0x000000080300720c */ /* 0x000fe40003f06070 */
[----:B------:R-:W-:Y:S01]  /*08a0*/  LOP3.LUT R3, R9, R10, RZ, 0x3c, !PT ;  /* 0x0000000a09037212 */ /* 0x000fe200078e3cff */
[----:B------:R1:W-:Y:S03]  /*08b0*/  STL [R1+0x168], RZ ;  /* 0x000168ff01007387 */ /* 0x0003e60000100800 */
[----:B------:R-:W-:Y:S01]  /*08c0*/  ISETP.GE.AND P2, PT, R3, RZ, PT ;  /* 0x000000ff0300720c */ /* 0x000fe20003f46270 */
[----:B------:R1:W-:Y:S01]  /*08d0*/  STL [R1+0x16c], RZ ;  /* 0x00016cff01007387 */ /* 0x0003e20000100800 */
[----:B------:R-:W-:-:S03]  /*08e0*/  IMAD.MOV.U32 R3, RZ, RZ, c[0x0][0x180] ;  /* 0x00006000ff037624 */ /* 0x000fc600078e00ff */
[----:B------:R1:W-:Y:S02]  /*08f0*/  STL [R1+0x1b0], RZ ;  /* 0x0001b0ff01007387 */ /* 0x0003e40000100800 */
[----:B------:R-:W-:Y:S02]  /*0900*/  @P0 IADD3 R0, R0, 0x1, RZ ;  /* 0x0000000100000810 */ /* 0x000fe40007ffe0ff */
[----:B------:R1:W-:Y:S01]  /*0910*/  STL [R1+0x1b4], RZ ;  /* 0x0001b4ff01007387 */ /* 0x0003e20000100800 */
[----:B------:R-:W-:-:S03]  /*0920*/  IADD3 R3, R3, 0x1f, RZ ;  /* 0x0000001f03037810 */ /* 0x000fc60007ffe0ff */
[----:B------:R1:W-:Y:S01]  /*0930*/  STL [R1+0x1b8], RZ ;  /* 0x0001b8ff01007387 */ /* 0x0003e20000100800 */
[----:B------:R-:W-:Y:S01]  /*0940*/  @!P2 IMAD.MOV R0, RZ, RZ, -R0 ;  /* 0x000000ffff00a224 */ /* 0x000fe200078e0a00 */
[----:B------:R-:W-:Y:S02]  /*0950*/  @!P1 LOP3.LUT R0, RZ, R10, RZ, 0x33, !PT ;  /* 0x0000000aff009212 */ /* 0x000fe400078e33ff */
[----:B------:R1:W-:Y:S01]  /*0960*/  STL [R1+0x1bc], RZ ;  /* 0x0001bcff01007387 */ /* 0x0003e20000100800 */
[----:B------:R-:W-:Y:S02]  /*0970*/  ISETP.GE.AND P0, PT, R3, 0x20, PT ;  /* 0x000000200300780c */ /* 0x000fe40003f06270 */
[----:B------:R-:W-:Y:S01]  /*0980*/  IMAD.MOV R5, RZ, RZ, -R0 ;  /* 0x000000ffff057224 */ /* 0x000fe200078e0a00 */
[----:B------:R1:W-:Y:S03]  /*0990*/  STL [R1+0x250], RZ ;  /* 0x000250ff01007387 */ /* 0x0003e60000100800 */
[----:B------:R-:W-:Y:S01]  /*09a0*/  IMAD R5, R10, R5, R9 ;  /* 0x000000050a057224 */ /* 0x000fe200078e0209 */
[----:B------:R1:W-:Y:S01]  /*09b0*/  STL [R1+0x254], RZ ;  /* 0x000254ff01007387 */ /* 0x0003e20000100800 */
[----:B------:R-:W-:Y:S01]  /*09c0*/  CS2R R8, SRZ ;  /* 0x0000000000087805 */ /* 0x000fe2000001ff00 */
[----:B------:R-:W-:Y:S01]  /*09d0*/  CS2R R10, SRZ ;  /* 0x00000000000a7805 */ /* 0x000fe2000001ff00 */
[----:B------:R-:W-:Y:S01]  /*09e0*/  IMAD.IADD R2, R2, 0x1, R5 ;  /* 0x0000000102027824 */ /* 0x000fe200078e0205 */
[----:B------:R1:W-:Y:S01]  /*09f0*/  STL [R1+0x258], RZ ;  /* 0x000258ff01007387 */ /* 0x0003e20000100800 */
[----:B------:R-:W-:-:S02]  /*0a00*/  CS2R R4, SRZ ;  /* 0x0000000000047805 */ /* 0x000fc4000001ff00 */
[----:B------:R-:W-:Y:S01]  /*0a10*/  IMAD R2, R2, 0x200, R28 ;  /* 0x0000020002027824 */ /* 0x000fe200078e021c */
[----:B------:R1:W-:Y:S01]  /*0a20*/  STL [R1+0x25c], RZ ;  /* 0x00025cff01007387 */ /* 0x0003e20000100800 */
[----:B------:R-:W-:-:S03]  /*0a30*/  IMAD.SHL.U32 R28, R0, 0x80, RZ ;  /* 0x00000080001c7824 */ /* 0x000fc600078e00ff */
[----:B------:R1:W-:Y:S01]  /*0a40*/  STL [R1+0x260], RZ ;  /* 0x000260ff01007387 */ /* 0x0003e20000100800 */
[----:B------:R-:W-:-:S03]  /*0a50*/  IADD3 R0, R2, 0x100, RZ ;  /* 0x0000010002007810 */ /* 0x000fc60007ffe0ff */
[----:B------:R1:W-:Y:S04]  /*0a60*/  STL [R1+0x264], RZ ;  /* 0x000264ff01007387 */ /* 0x0003e80000100800 */
        /* <DEDUP_REMOVED lines=30> */
[----:B------:R1:W-:Y:S04]  /*0c50*/  STL [R1+0x47c], R2 ;  /* 0x00047c0201007387 */ /* 0x0003e80000100800 */
[----:B------:R1:W-:Y:S04]  /*0c60*/  STL [R1+0x478], R28 ;  /* 0x0004781c01007387 */ /* 0x0003e80000100800 */
[----:B------:R1:W-:Y:S01]  /*0c70*/  STL [R1+0x4e0], R0 ;  /* 0x0004e00001007387 */ /* 0x0003e20000100800 */
[----:B------:R-:W-:Y:S05]  /*0c80*/  @!P0 BRA `(.L_x_0) ;  /* 0x0001026000008947 */ /* 0x000fea0003800000 */
[----:B------:R-:W-:Y:S01]  /*0c90*/  IMAD.MOV.U32 R26, RZ, RZ, R0 ;  /* 0x000000ffff1a7224 */ /* 0x000fe200078e0000 */
[----:B-1----:R-:W-:Y:S01]  /*0ca0*/  IABS R0, c[0x0][0x178] ;  /* 0x00005e0000007a13 */ /* 0x002fe20000000000 */
[----:B------:R-:W-:Y:S01]  /*0cb0*/  IMAD.MOV.U32 R27, RZ, RZ, R2 ;  /* 0x000000ffff1b7224 */ /* 0x000fe200078e0002 */
[----:B------:R-:W-:-:S02]  /*0cc0*/  IABS R2, c[0x0][0x17c] ;  /* 0x00005f0000027a13 */ /* 0x000fc40000000000 */
[----:B------:R-:W0:Y:S01]  /*0cd0*/  I2F.RP R6, R0 ;  /* 0x0000000000067306 */ /* 0x000e220000209400 */
[----:B------:R-:W-:Y:S02]  /*0ce0*/  IABS R8, R26 ;  /* 0x0000001a00087213 */ /* 0x000fe40000000000 */
[----:B------:R-:W-:Y:S02]  /*0cf0*/  IABS R9, R27 ;  /* 0x0000001b00097213 */ /* 0x000fe40000000000 */
[----:B------:R-:W-:Y:S02]  /*0d00*/  ISETP.GE.AND P3, PT, R26, RZ, PT ;  /* 0x000000ff1a00720c */ /* 0x000fe40003f66270 */
[----:B------:R-:W-:Y:S01]  /*0d10*/  ISETP.GE.AND P5, PT, R27, RZ, PT ;  /* 0x000000ff1b00720c */ /* 0x000fe20003fa6270 */
[----:B------:R-:W1:Y:S08]  /*0d20*/  I2F.RP R4, R2 ;  /* 0x0000000200047306 */ /* 0x000e700000209400 */
[----:B0-----:R-:W0:Y:S08]  /*0d30*/  MUFU.RCP R6, R6 ;  /* 0x0000000600067308 */ /* 0x001e300000001000 */
[----:B-1----:R-:W1:Y:S01]  /*0d40*/  MUFU.RCP R4, R4 ;  /* 0x0000000400047308 */ /* 0x002e620000001000 */
[----:B0-----:R-:W-:-:S07]  /*0d50*/  IADD3 R5, R6, 0xffffffe, RZ ;  /* 0x0ffffffe06057810 */ /* 0x001fce0007ffe0ff */
[----:B------:R-:W0:Y:S01]  /*0d60*/  F2I.FTZ.U32.TRUNC.NTZ R5, R5 ;  /* 0x0000000500057305 */ /* 0x000e22000021f000 */
[----:B-1----:R-:W-:Y:S01]  /*0d70*/  IADD3 R16, R4, 0xffffffe, RZ ;  /* 0x0ffffffe04107810 */ /* 0x002fe20007ffe0ff */
[----:B------:R-:W-:-:S06]  /*0d80*/  IMAD.MOV.U32 R4, RZ, RZ, RZ ;  /* 0x000000ffff047224 */ /* 0x000fcc00078e00ff */
[----:B------:R1:W2:Y:S01]  /*0d90*/  F2I.FTZ.U32.TRUNC.NTZ R17, R16 ;  /* 0x0000001000117305 */ /* 0x0002a2000021f000 */
[----:B0-----:R-:W-:Y:S02]  /*0da0*/  IMAD.MOV R7, RZ, RZ, -R5 ;  /* 0x000000ffff077224 */ /* 0x001fe400078e0a05 */
[----:B-1----:R-:W-:Y:S02]  /*0db0*/  IMAD.MOV.U32 R16, RZ, RZ, RZ ;  /* 0x000000ffff107224 */ /* 0x002fe400078e00ff */
[----:B------:R-:W-:-:S04]  /*0dc0*/  IMAD R7, R7, R0, RZ ;  /* 0x0000000007077224 */ /* 0x000fc800078e02ff */
[----:B------:R-:W-:-:S04]  /*0dd0*/  IMAD.HI.U32 R6, R5, R7, R4 ;  /* 0x0000000705067227 */ /* 0x000fc800078e0004 */
[----:B------:R-:W-:Y:S02]  /*0de0*/  IMAD.MOV.U32 R5, RZ, RZ, R8 ;  /* 0x000000ffff057224 */ /* 0x000fe400078e0008 */
[----:B------:R-:W-:Y:S02]  /*0df0*/  IMAD.MOV.U32 R7, RZ, RZ, R9 ;  /* 0x000000ffff077224 */ /* 0x000fe400078e0009 */
[----:B------:R-:W-:-:S04]  /*0e00*/  IMAD.HI.U32 R4, R6, R5, RZ ;  /* 0x0000000506047227 */ /* 0x000fc800078e00ff */
[----:B------:R-:W-:-:S04]  /*0e10*/  IMAD.HI.U32 R6, R6, R7, RZ ;  /* 0x0000000706067227 */ /* 0x000fc800078e00ff */
[----:B------:R-:W-:Y:S02]  /*0e20*/  IMAD.MOV R4, RZ, RZ, -R4 ;  /* 0x000000ffff047224 */ /* 0x000fe400078e0a04 */
[----:B------:R-:W-:Y:S02]  /*0e30*/  IMAD.MOV R6, RZ, RZ, -R6 ;  /* 0x000000ffff067224 */ /* 0x000fe400078e0a06 */
[C---:B------:R-:W-:Y:S01]  /*0e40*/  IMAD R5, R0.reuse, R4, R5 ;  /* 0x0000000400057224 */ /* 0x040fe200078e0205 */
[----:B------:R-:W-:Y:S01]  /*0e50*/  LEA.HI R4, R29, R28, RZ, 0x1b ;  /* 0x0000001c1d047211 */ /* 0x000fe200078fd8ff */
[C---:B------:R-:W-:Y:S01]  /*0e60*/  IMAD R7, R0.reuse, R6, R7 ;  /* 0x0000000600077224 */ /* 0x040fe200078e0207 */
[----:B------:R-:W-:Y:S01]  /*0e70*/  SHF.R.S32.HI R6, RZ, 0x1f, R3 ;  /* 0x0000001fff067819 */ /* 0x000fe20000011403 */
[----:B--2---:R-:W-:Y:S01]  /*0e80*/  IMAD.MOV R9, RZ, RZ, -R17 ;  /* 0x000000ffff097224 */ /* 0x004fe200078e0a11 */
[C---:B------:R-:W-:Y:S02]  /*0e90*/  ISETP.GT.U32.AND P0, PT, R0.reuse, R5, PT ;  /* 0x000000050000720c */ /* 0x040fe40003f04070 */
[----:B------:R-:W-:Y:S01]  /*0ea0*/  ISETP.GT.U32.AND P1, PT, R0, R7, PT ;  /* 0x000000070000720c */ /* 0x000fe20003f24070 */
[----:B------:R-:W-:Y:S01]  /*0eb0*/  IMAD R9, R9, R2, RZ ;  /* 0x0000000209097224 */ /* 0x000fe200078e02ff */
[----:B------:R-:W-:-:S02]  /*0ec0*/  IADD3 R10, R4, 0x58, RZ ;  /* 0x00000058040a7810 */ /* 0x000fc40007ffe0ff */
[----:B------:R-:W-:Y:S01]  /*0ed0*/  IADD3 R8, R4, 0x78, RZ ;  /* 0x0000007804087810 */ /* 0x000fe20007ffe0ff */
[----:B------:R-:W-:Y:S01]  /*0ee0*/  IMAD.HI.U32 R16, R17, R9, R16 ;  /* 0x0000000911107227 */ /* 0x000fe200078e0010 */
[----:B------:R-:W-:Y:S02]  /*0ef0*/  IABS R11, R10 ;  /* 0x0000000a000b7213 */ /* 0x000fe40000000000 */
[----:B------:R-:W-:Y:S02]  /*0f00*/  IABS R9, R8 ;  /* 0x0000000800097213 */ /* 0x000fe40000000000 */
[----:B------:R-:W-:Y:S01]  /*0f10*/  LEA.HI R12, R6, R3, RZ, 0x5 ;  /* 0x00000003060c7211 */ /* 0x000fe200078f28ff */
[--C-:B------:R-:W-:Y:S01]  /*0f20*/  @!P0 IMAD.IADD R5, R5, 0x1, -R0.reuse ;  /* 0x0000000105058824 */ /* 0x100fe200078e0a00 */
[----:B------:R-:W-:Y:S01]  /*0f30*/  ISETP.GE.AND P0, PT, R10, RZ, PT ;  /* 0x000000ff0a00720c */ /* 0x000fe20003f06270 */
[----:B------:R-:W-:Y:S01]  /*0f40*/  @!P1 IMAD.IADD R7, R7, 0x1, -R0 ;  /* 0x0000000107079824 */ /* 0x000fe200078e0a00 */
[----:B------:R-:W-:Y:S01]  /*0f50*/  ISETP.GE.AND P1, PT, R8, RZ, PT ;  /* 0x000000ff0800720c */ /* 0x000fe20003f26270 */
[----:B------:R-:W-:Y:S01]  /*0f60*/  IMAD.HI.U32 R6, R16, R11, RZ ;  /* 0x0000000b10067227 */ /* 0x000fe200078e00ff */
[C---:B------:R-:W-:Y:S01]  /*0f70*/  ISETP.GT.U32.AND P2, PT, R0.reuse, R5, PT ;  /* 0x000000050000720c */ /* 0x040fe20003f44070 */
[----:B------:R0:W-:Y:S01]  /*0f80*/  STL [R1+0xc], R12 ;  /* 0x00000c0c01007387 */ /* 0x0001e20000100800 */
[----:B------:R-:W-:Y:S01]  /*0f90*/  ISETP.GT.U32.AND P4, PT, R0, R7, PT ;  /* 0x000000070000720c */ /* 0x000fe20003f84070 */
[----:B------:R-:W-:Y:S01]  /*0fa0*/  IMAD.HI.U32 R3, R16, R9, RZ ;  /* 0x0000000910037227 */ /* 0x000fe200078e00ff */
[----:B------:R-:W-:-:S03]  /*0fb0*/  SHF.R.U32.HI R8, RZ, 0x5, R29 ;  /* 0x00000005ff087819 */ /* 0x000fc6000001161d */
[----:B------:R-:W-:Y:S02]  /*0fc0*/  IMAD.MOV R6, RZ, RZ, -R6 ;  /* 0x000000ffff067224 */ /* 0x000fe400078e0a06 */
[----:B------:R-:W-:Y:S02]  /*0fd0*/  IMAD.MOV R3, RZ, RZ, -R3 ;  /* 0x000000ffff037224 */ /* 0x000fe400078e0a03 */
[----:B0-----:R-:W-:Y:S01]  /*0fe0*/  IMAD R12, R2, R6, R11 ;  /* 0x00000006020c7224 */ /* 0x001fe200078e020b */
[----:B------:R-:W-:Y:S01]  /*0ff0*/  LOP3.LUT R6, RZ, c[0x0][0x178], RZ, 0x33, !PT ;  /* 0x00005e00ff067a12 */ /* 0x000fe200078e33ff */
[--C-:B------:R-:W-:Y:S01]  /*1000*/  @!P2 IMAD.IADD R5, R5, 0x1, -R0.reuse ;  /* 0x000000010505a824 */ /* 0x100fe200078e0a00 */
[----:B------:R-:W-:Y:S01]  /*1010*/  ISETP.NE.AND P2, PT, RZ, c[0x0][0x178], PT ;  /* 0x00005e00ff007a0c */ /* 0x000fe20003f45270 */
[----:B------:R-:W-:Y:S01]  /*1020*/  @!P4 IMAD.IADD R7, R7, 0x1, -R0 ;  /* 0x000000010707c824 */ /* 0x000fe200078e0a00 */
[C---:B------:R-:W-:Y:S01]  /*1030*/  IADD3 R0, R4.reuse, 0x38, RZ ;  /* 0x0000003804007810 */ /* 0x040fe20007ffe0ff */
[----:B------:R-:W-:Y:S01]  /*1040*/  @!P3 IMAD.MOV R5, RZ, RZ, -R5 ;  /* 0x000000ffff05b224 */ /* 0x000fe200078e0a05 */
[----:B------:R-:W-:Y:S01]  /*1050*/  IADD3 R4, R4, 0x18, RZ ;  /* 0x0000001804047810 */ /* 0x000fe20007ffe0ff */
[----:B------:R-:W-:-:S02]  /*1060*/  @!P5 IMAD.MOV R7, RZ, RZ, -R7 ;  /* 0x000000ffff07d224 */ /* 0x000fc400078e0a07 */
[----:B------:R-:W-:Y:S01]  /*1070*/  IMAD R3, R2, R3, R9 ;  /* 0x0000000302037224 */ /* 0x000fe200078e0209 */
[C---:B------:R-:W-:Y:S02]  /*1080*/  SEL R9, R6.reuse, R5, !P2 ;  /* 0x0000000506097207 */ /* 0x040fe40005000000 */
[----:B------:R-:W-:Y:S02]  /*1090*/  SEL R5, R6, R7, !P2 ;  /* 0x0000000706057207 */ /* 0x000fe40005000000 */
[----:B------:R-:W-:Y:S01]  /*10a0*/  SGXT.U32 R6, R8, 0x3 ;  /* 0x000000030806781a */ /* 0x000fe20000000000 */
[----:B------:R-:W-:Y:S01]  /*10b0*/  STL [R1+0x14], R9 ;  /* 0x0000140901007387 */ /* 0x000fe20000100800 */
[----:B------:R-:W-:Y:S02]  /*10c0*/  ISETP.GT.U32.AND P3, PT, R2, R3, PT ;  /* 0x000000030200720c */ /* 0x000fe40003f64070 */
[----:B------:R-:W-:Y:S01]  /*10d0*/  LOP3.LUT R6, R28, R6, RZ, 0xfc, !PT ;  /* 0x000000061c067212 */ /* 0x000fe200078efcff */
[----:B------:R0:W-:Y:S01]  /*10e0*/  STL [R1+0x10], R5 ;  /* 0x0000100501007387 */ /* 0x0001e20000100800 */
[----:B------:R-:W-:-:S02]  /*10f0*/  ISETP.GE.AND P2, PT, R0, RZ, PT ;  /* 0x000000ff0000720c */ /* 0x000fc40003f46270 */
[----:B------:R-:W-:Y:S02]  /*1100*/  IABS R7, R0 ;  /* 0x0000000000077213 */ /* 0x000fe40000000000 */
[C---:B------:R-:W-:Y:S02]  /*1110*/  LOP3.LUT R0, R6.reuse, 0x70, RZ, 0xfc, !PT ;  /* 0x0000007006007812 */ /* 0x040fe400078efcff */
[----:B------:R-:W-:Y:S01]  /*1120*/  LOP3.LUT R8, R6, 0x68, RZ, 0xfc, !PT ;  /* 0x0000006806087812 */ /* 0x000fe200078efcff */
[----:B------:R-:W-:Y:S01]  /*1130*/  IMAD.HI.U32 R10, R16, R7, RZ ;  /* 0x00000007100a7227 */ /* 0x000fe200078e00ff */
[----:B------:R-:W-:Y:S02]  /*1140*/  IABS R13, R4 ;  /* 0x00000004000d7213 */ /* 0x000fe40000000000 */
[----:B0-----:R-:W-:Y:S01]  /*1150*/  LOP3.LUT R5, R6, 0x60, RZ, 0xfc, !PT ;  /* 0x0000006006057812 */ /* 0x001fe200078efcff */
[----:B------:R-:W-:Y:S01]  /*1160*/  @!P3 IMAD.IADD R3, R3, 0x1, -R2 ;  /* 0x000000010303b824 */ /* 0x000fe200078e0a02 */
[----:B------:R-:W-:Y:S01]  /*1170*/  IABS R11, R0 ;  /* 0x00000000000b7213 */ /* 0x000fe20000000000 */
[----:B------:R-:W-:Y:S01]  /*1180*/  STL [R1], R8 ;  /* 0x0000000801007387 */ /* 0x000fe20000100800 */
[----:B------:R-:W-:Y:S01]  /*1190*/  ISETP.GE.AND P5, PT, R4, RZ, PT ;  /* 0x000000ff0400720c */ /* 0x000fe20003fa6270 */
[----:B------:R-:W-:Y:S01]  /*11a0*/  IMAD.HI.U32 R14, R16, R13, RZ ;  /* 0x0000000d100e7227 */ /* 0x000fe200078e00ff */
[----:B------:R-:W-:Y:S01]  /*11b0*/  ISETP.GT.U32.AND P6, PT, R2, R3, PT ;  /* 0x000000030200720c */ /* 0x000fe20003fc4070 */
[----:B------:R0:W-:Y:S01]  /*11c0*/  STL [R1+0x4], R5 ;  /* 0x0000040501007387 */ /* 0x0001e20000100800 */
[----:B------:R-:W-:Y:S01]  /*11d0*/  ISETP.GE.AND P4, PT, R0, RZ, PT ;  /* 0x000000ff0000720c */ /* 0x000fe20003f86270 */
[----:B------:R-:W-:Y:S01]  /*11e0*/  IMAD.HI.U32 R4, R16, R11, RZ ;  /* 0x0000000b10047227 */ /* 0x000fe200078e00ff */
[----:B------:R-:W-:-:S02]  /*11f0*/  LOP3.LUT R27, R6, 0x30, RZ, 0xfc, !PT ;  /* 0x00000030061b7812 */ /* 0x000fc400078efcff */
[C---:B------:R-:W-:Y:S01]  /*1200*/  LOP3.LUT R21, R6.reuse, 0x28, RZ, 0xfc, !PT ;  /* 0x0000002806157812 */ /* 0x040fe200078efcff */
[----:B------:R-:W-:Y:S01]  /*1210*/  IMAD.MOV R14, RZ, RZ, -R14 ;  /* 0x000000ffff0e7224 */ /* 0x000fe200078e0a0e */
[----:B------:R-:W-:Y:S01]  /*1220*/  IABS R9, R8 ;  /* 0x0000000800097213 */ /* 0x000fe20000000000 */
[----:B------:R-:W-:Y:S01]  /*1230*/  IMAD.MOV R4, RZ, RZ, -R4 ;  /* 0x000000ffff047224 */ /* 0x000fe200078e0a04 */
[----:B------:R-:W-:Y:S01]  /*1240*/  LOP3.LUT R29, R6, 0x50, RZ, 0xfc, !PT ;  /* 0x00000050061d7812 */ /* 0x000fe200078efcff */
[C---:B------:R-:W-:Y:S01]  /*1250*/  IMAD R13, R2.reuse, R14, R13 ;  /* 0x0000000e020d7224 */ /* 0x040fe200078e020d */
[----:B0-----:R-:W-:Y:S01]  /*1260*/  IABS R5, R5 ;  /* 0x0000000500057213 */ /* 0x001fe20000000000 */
[----:B------:R-:W-:Y:S01]  /*1270*/  IMAD R14, R2, R4, R11 ;  /* 0x00000004020e7224 */ /* 0x000fe200078e020b */
[----:B------:R-:W-:Y:S01]  /*1280*/  IABS R4, R27 ;  /* 0x0000001b00047213 */ /* 0x000fe20000000000 */
[----:B------:R-:W-:Y:S01]  /*1290*/  @!P6 IMAD.IADD R3, R3, 0x1, -R2 ;  /* 0x000000010303e824 */ /* 0x000fe200078e0a02 */
[----:B------:R-:W-:Y:S01]  /*12a0*/  LOP3.LUT R18, R6, 0x40, RZ, 0xfc, !PT ;  /* 0x0000004006127812 */ /* 0x000fe200078efcff */
[----:B------:R-:W-:Y:S01]  /*12b0*/  IMAD.HI.U32 R0, R16, R5, RZ ;  /* 0x0000000510007227 */ /* 0x000fe200078e00ff */
[----:B------:R-:W-:-:S02]  /*12c0*/  IABS R15, R29 ;  /* 0x0000001d000f7213 */ /* 0x000fc40000000000 */
[----:B------:R-:W-:Y:S01]  /*12d0*/  LOP3.LUT R28, R6, 0x48, RZ, 0xfc, !PT ;  /* 0x00000048061c7812 */ /* 0x000fe200078efcff */
[----:B------:R-:W-:Y:S01]  /*12e0*/  IMAD.MOV R0, RZ, RZ, -R0 ;  /* 0x000000ffff007224 */ /* 0x000fe200078e0a00 */
[----:B------:R0:W-:Y:S01]  /*12f0*/  STL [R1+0x8], R18 ;  /* 0x0000081201007387 */ /* 0x0001e20000100800 */
[----:B------:R-:W-:Y:S01]  /*1300*/  @!P1 IMAD.MOV R3, RZ, RZ, -R3 ;  /* 0x000000ffff039224 */ /* 0x000fe200078e0a03 */
[C---:B------:R-:W-:Y:S01]  /*1310*/  ISETP.GT.U32.AND P1, PT, R2.reuse, R13, PT ;  /* 0x0000000d0200720c */ /* 0x040fe20003f24070 */
[----:B------:R-:W-:Y:S01]  /*1320*/  IMAD R5, R2, R0, R5 ;  /* 0x0000000002057224 */ /* 0x000fe200078e0205 */
[----:B------:R-:W-:Y:S01]  /*1330*/  IABS R17, R28 ;  /* 0x0000001c00117213 */ /* 0x000fe20000000000 */
[----:B------:R-:W-:Y:S01]  /*1340*/  IMAD.HI.U32 R0, R16, R4, RZ ;  /* 0x0000000410007227 */ /* 0x000fe200078e00ff */
[C---:B------:R-:W-:Y:S02]  /*1350*/  LOP3.LUT R20, R6.reuse, 0x20, RZ, 0xfc, !PT ;  /* 0x0000002006147812 */ /* 0x040fe400078efcff */
[----:B------:R-:W-:Y:S01]  /*1360*/  LOP3.LUT R19, R6, 0x10, RZ, 0xfc, !PT ;  /* 0x0000001006137812 */ /* 0x000fe200078efcff */
[----:B------:R-:W-:Y:S01]  /*1370*/  IMAD.MOV R0, RZ, RZ, -R0 ;  /* 0x000000ffff007224 */ /* 0x000fe200078e0a00 */
[----:B------:R-:W-:Y:S01]  /*1380*/  IABS R23, R20 ;  /* 0x0000001400177213 */ /* 0x000fe20000000000 */
[----:B------:R-:W-:Y:S01]  /*1390*/  IMAD.HI.U32 R8, R16, R9, RZ ;  /* 0x0000000910087227 */ /* 0x000fe200078e00ff */
[----:B------:R-:W-:-:S03]  /*13a0*/  ISETP.GT.U32.AND P3, PT, R2, R12, PT ;  /* 0x0000000c0200720c */ /* 0x000fc60003f64070 */
[----:B------:R-:W-:Y:S01]  /*13b0*/  IMAD R4, R2, R0, R4 ;  /* 0x0000000002047224 */ /* 0x000fe200078e0204 */
[----:B------:R-:W-:Y:S01]  /*13c0*/  IABS R0, R21 ;  /* 0x0000001500007213 */ /* 0x000fe20000000000 */
[----:B------:R-:W-:Y:S02]  /*13d0*/  IMAD.MOV R8, RZ, RZ, -R8 ;  /* 0x000000ffff087224 */ /* 0x000fe400078e0a08 */
[----:B------:R-:W-:Y:S02]  /*13e0*/  @!P1 IMAD.IADD R13, R13, 0x1, -R2 ;  /* 0x000000010d0d9824 */ /* 0x000fe400078e0a02 */
[----:B------:R-:W-:-:S03]  /*13f0*/  IMAD.HI.U32 R26, R16, R0, RZ ;  /* 0x00000000101a7227 */ /* 0x000fc600078e00ff */
[C---:B------:R-:W-:Y:S01]  /*1400*/  ISETP.GT.U32.AND P1, PT, R2.reuse, R13, PT ;  /* 0x0000000d0200720c */ /* 0x040fe20003f24070 */
[----:B------:R-:W-:Y:S02]  /*1410*/  IMAD.MOV R26, RZ, RZ, -R26 ;  /* 0x000000ffff1a7224 */ /* 0x000fe400078e0a1a */
[C---:B------:R-:W-:Y:S01]  /*1420*/  IMAD R22, R2.reuse, R8, R9 ;  /* 0x0000000802167224 */ /* 0x040fe200078e0209 */
[----:B------:R-:W-:Y:S01]  /*1430*/  IABS R8, R18 ;  /* 0x0000001200087213 */ /* 0x000fe20000000000 */
[----:B------:R-:W-:Y:S01]  /*1440*/  IMAD R0, R2, R26, R0 ;  /* 0x0000001a02007224 */ /* 0x000fe200078e0200 */
[----:B0-----:R-:W-:Y:S01]  /*1450*/  LOP3.LUT R18, R6, 0x8, RZ, 0xfc, !PT ;  /* 0x0000000806127812 */ /* 0x001fe200078efcff */
[----:B------:R-:W0:Y:S01]  /*1460*/  S2R R26, SR_TID.X ;  /* 0x00000000001a7919 */ /* 0x000e220000002100 */
[----:B------:R-:W-:-:S04]  /*1470*/  IMAD.HI.U32 R11, R16, R15, RZ ;  /* 0x0000000f100b7227 */ /* 0x000fc800078e00ff */
[----:B------:R-:W-:Y:S02]  /*1480*/  IMAD.MOV R10, RZ, RZ, -R10 ;  /* 0x000000ffff0a7224 */ /* 0x000fe400078e0a0a */
[----:B------:R-:W-:-:S04]  /*1490*/  IMAD.HI.U32 R9, R16, R8, RZ ;  /* 0x0000000810097227 */ /* 0x000fc800078e00ff */
[----:B------:R-:W-:Y:S02]  /*14a0*/  IMAD.MOV R11, RZ, RZ, -R11 ;  /* 0x000000ffff0b7224 */ /* 0x000fe400078e0a0b */
[C---:B------:R-:W-:Y:S02]  /*14b0*/  IMAD R7, R2.reuse, R10, R7 ;  /* 0x0000000a02077224 */ /* 0x040fe400078e0207 */
[----:B------:R-:W-:Y:S02]  /*14c0*/  IMAD.MOV R9, RZ, RZ, -R9 ;  /* 0x000000ffff097224 */ /* 0x000fe400078e0a09 */
[----:B------:R-:W-:Y:S01]  /*14d0*/  IMAD R15, R2, R11, R15 ;  /* 0x0000000b020f7224 */ /* 0x000fe200078e020f */
[----:B------:R-:W-:Y:S01]  /*14e0*/  IABS R11, R18 ;  /* 0x00000012000b7213 */ /* 0x000fe20000000000 */
[----:B------:R-:W-:Y:S01]  /*14f0*/  IMAD.HI.U32 R10, R16, R17, RZ ;  /* 0x00000011100a7227 */ /* 0x000fe200078e00ff */
[----:B------:R-:W-:-:S03]  /*1500*/  ISETP.GT.U32.AND P6, PT, R2, R7, PT ;  /* 0x000000070200720c */ /* 0x000fc60003fc4070 */
[----:B------:R-:W-:Y:S01]  /*1510*/  IMAD R8, R2, R9, R8 ;  /* 0x0000000902087224 */ /* 0x000fe200078e0208 */
[----:B------:R-:W-:Y:S01]  /*1520*/  IABS R9, R19 ;  /* 0x0000001300097213 */ /* 0x000fe20000000000 */
[----:B------:R-:W-:Y:S01]  /*1530*/  @!P1 IMAD.IADD R13, R13, 0x1, -R2 ;  /* 0x000000010d0d9824 */ /* 0x000fe200078e0a02 */
[----:B------:R-:W-:Y:S01]  /*1540*/  ISETP.GE.AND P1, PT, R6, RZ, PT ;  /* 0x000000ff0600720c */ /* 0x000fe20003f26270 */
[----:B------:R-:W-:Y:S01]  /*1550*/  IMAD.MOV R10, RZ, RZ, -R10 ;  /* 0x000000ffff0a7224 */ /* 0x000fe200078e0a0a */
[----:B------:R-:W-:Y:S01]  /*1560*/  IABS R6, R6 ;  /* 0x0000000600067213 */ /* 0x000fe20000000000 */
[----:B------:R-:W-:-:S04]  /*1570*/  IMAD.HI.U32 R25, R16, R11, RZ ;  /* 0x0000000b10197227 */ /* 0x000fc800078e00ff */
[----:B------:R-:W-:Y:S02]  /*1580*/  IMAD R17, R2, R10, R17 ;  /* 0x0000000a02117224 */ /* 0x000fe400078e0211 */
[----:B------:R-:W-:-:S04]  /*1590*/  IMAD.HI.U32 R10, R16, R23, RZ ;  /* 0x00000017100a7227 */ /* 0x000fc800078e00ff */
[----:B------:R-:W-:-:S04]  /*15a0*/  IMAD.HI.U32 R24, R16, R9, RZ ;  /* 0x0000000910187227 */ /* 0x000fc800078e00ff */
[----:B------:R-:W-:Y:S02]  /*15b0*/  IMAD.MOV R25, RZ, RZ, -R25 ;  /* 0x000000ffff197224 */ /* 0x000fe400078e0a19 */
[----:B------:R-:W-:-:S04]  /*15c0*/  IMAD.HI.U32 R16, R16, R6, RZ ;  /* 0x0000000610107227 */ /* 0x000fc800078e00ff */
[----:B------:R-:W-:Y:S02]  /*15d0*/  IMAD R11, R2, R25, R11 ;  /* 0x00000019020b7224 */ /* 0x000fe400078e020b */
[----:B------:R-:W-:Y:S02]  /*15e0*/  IMAD.MOV R10, RZ, RZ, -R10 ;  /* 0x000000ffff0a7224 */ /* 0x000fe400078e0a0a */
[----:B------:R-:W-:Y:S02]  /*15f0*/  IMAD.MOV R16, RZ, RZ, -R16 ;  /* 0x000000ffff107224 */ /* 0x000fe400078e0a10 */
[----:B0-----:R-:W-:Y:S02]  /*1600*/  IMAD.SHL.U32 R25, R26, 0x8, RZ ;  /* 0x000000081a197824 */ /* 0x001fe400078e00ff */
[----:B------:R-:W-:Y:S01]  /*1610*/  IMAD R10, R2, R10, R23 ;  /* 0x0000000a020a7224 */ /* 0x000fe200078e0217 */
[----:B------:R-:W-:Y:S01]  /*1620*/  LOP3.LUT R23, R26, 0x7, RZ, 0xc0, !PT ;  /* 0x000000071a177812 */ /* 0x000fe200078ec0ff */
[----:B------:R-:W-:Y:S01]  /*1630*/  IMAD R6, R2, R16, R6 ;  /* 0x0000001002067224 */ /* 0x000fe200078e0206 */
[----:B------:R-:W-:Y:S01]  /*1640*/  LOP3.LUT R16, R25, 0x30, RZ, 0xc0, !PT ;  /* 0x0000003019107812 */ /* 0x000fe200078ec0ff */
[----:B------:R-:W-:Y:S01]  /*1650*/  IMAD.MOV R24, RZ, RZ, -R24 ;  /* 0x000000ffff187224 */ /* 0x000fe200078e0a18 */
[----:B------:R-:W2:Y:S01]  /*1660*/  LDL.LU R25, [R1] ;  /* 0x0000000001197983 */ /* 0x000ea20000300800 */
[----:B------:R-:W-:-:S02]  /*1670*/  @!P3 IMAD.IADD R12, R12, 0x1, -R2 ;  /* 0x000000010c0cb824 */ /* 0x000fc400078e0a02 */
[----:B------:R-:W-:Y:S02]  /*1680*/  IMAD R9, R2, R24, R9 ;  /* 0x0000001802097224 */ /* 0x000fe400078e0209 */
[----:B------:R-:W-:Y:S01]  /*1690*/  IMAD.SHL.U32 R24, R26, 0x2, RZ ;  /* 0x000000021a187824 */ /* 0x000fe200078e00ff */
[----:B------:R-:W-:Y:S01]  /*16a0*/  ISETP.GT.U32.AND P3, PT, R2, R12, PT ;  /* 0x0000000c0200720c */ /* 0x000fe20003f64070 */
[----:B------:R-:W-:Y:S01]  /*16b0*/  IMAD R16, R23, 0x40, R16 ;  /* 0x0000004017107824 */ /* 0x000fe200078e0210 */
[----:B------:R-:W-:Y:S01]  /*16c0*/  LOP3.LUT R26, R26, 0xc0, RZ, 0xc0, !PT ;  /* 0x000000c01a1a7812 */ /* 0x000fe200078ec0ff */
[----:B------:R-:W-:Y:S01]  /*16d0*/  @!P6 IMAD.IADD R7, R7, 0x1, -R2 ;  /* 0x000000010707e824 */ /* 0x000fe200078e0a02 */
[----:B------:R-:W-:Y:S02]  /*16e0*/  LOP3.LUT R23, R24, 0x10, RZ, 0xc0, !PT ;  /* 0x0000001018177812 */ /* 0x000fe400078ec0ff */
[----:B------:R-:W-:Y:S02]  /*16f0*/  LOP3.LUT R16, R16, 0x30, R24, 0x78, !PT ;  /* 0x0000003010107812 */ /* 0x000fe400078e7818 */
[----:B------:R-:W3:Y:S01]  /*1700*/  LDL.LU R24, [R1+0x8] ;  /* 0x0000080001187983 */ /* 0x000ee20000300800 */
[----:B------:R-:W-:-:S04]  /*1710*/  ISETP.GT.U32.AND P6, PT, R2, R7, PT ;  /* 0x000000070200720c */ /* 0x000fc80003fc4070 */
[--C-:B------:R-:W-:Y:S01]  /*1720*/  @!P3 IMAD.IADD R12, R12, 0x1, -R2.reuse ;  /* 0x000000010c0cb824 */ /* 0x100fe200078e0a02 */
[----:B------:R-:W-:Y:S02]  /*1730*/  ISETP.GT.U32.AND P3, PT, R2, R14, PT ;  /* 0x0000000e0200720c */ /* 0x000fe40003f64070 */
[----:B------:R-:W-:Y:S02]  /*1740*/  LEA.HI R23, R26, R23, RZ, 0x1f ;  /* 0x000000171a177211 */ /* 0x000fe400078ff8ff */
[----:B------:R-:W4:Y:S04]  /*1750*/  LDL.LU R26, [R1+0x4] ;  /* 0x00000400011a7983 */ /* 0x000f280000300800 */
[----:B------:R-:W-:Y:S01]  /*1760*/  @!P6 IMAD.IADD R7, R7, 0x1, -R2 ;  /* 0x000000010707e824 */ /* 0x000fe200078e0a02 */
[----:B------:R-:W-:-:S04]  /*1770*/  ISETP.GT.U32.AND P6, PT, R2, R22, PT ;  /* 0x000000160200720c */ /* 0x000fc80003fc4070 */
[----:B------:R-:W-:-:S05]  /*1780*/  @!P3 IMAD.IADD R14, R14, 0x1, -R2 ;  /* 0x000000010e0eb824 */ /* 0x000fca00078e0a02 */
[----:B------:R-:W-:Y:S01]  /*1790*/  ISETP.GT.U32.AND P3, PT, R2, R14, PT ;  /* 0x0000000e0200720c */ /* 0x000fe20003f64070 */
[----:B------:R-:W-:-:S03]  /*17a0*/  @!P0 IMAD.MOV R12, RZ, RZ, -R12 ;  /* 0x000000ffff0c8224 */ /* 0x000fc600078e0a0c */
[----:B------:R-:W-:-:S05]  /*17b0*/  @!P6 IMAD.IADD R22, R22, 0x1, -R2 ;  /* 0x000000011616e824 */ /* 0x000fca00078e0a02 */
[----:B------:R-:W-:-:S04]  /*17c0*/  ISETP.GT.U32.AND P6, PT, R2, R22, PT ;  /* 0x000000160200720c */ /* 0x000fc80003fc4070 */
[----:B------:R-:W-:Y:S01]  /*17d0*/  @!P3 IMAD.IADD R14, R14, 0x1, -R2 ;  /* 0x000000010e0eb824 */ /* 0x000fe200078e0a02 */
[----:B------:R-:W-:-:S08]  /*17e0*/  ISETP.GT.U32.AND P3, PT, R2, R5, PT ;  /* 0x000000050200720c */ /* 0x000fd00003f64070 */
[----:B------:R-:W-:Y:S01]  /*17f0*/  @!P6 IMAD.IADD R22, R22, 0x1, -R2 ;  /* 0x000000011616e824 */ /* 0x000fe200078e0a02 */
[----:B------:R-:W-:-:S04]  /*1800*/  ISETP.GT.U32.AND P6, PT, R2, R15, PT ;  /* 0x0000000f0200720c */ /* 0x000fc80003fc4070 */
[----:B------:R-:W-:Y:S01]  /*1810*/  @!P3 IMAD.IADD R5, R5, 0x1, -R2 ;  /* 0x000000010505b824 */ /* 0x000fe200078e0a02 */
[----:B------:R-:W-:Y:S01]  /*1820*/  ISETP.GT.U32.AND P3, PT, R2, R17, PT ;  /* 0x000000110200720c */ /* 0x000fe20003f64070 */
[----:B------:R-:W-:-:S07]  /*1830*/  @!P4 IMAD.MOV R14, RZ, RZ, -R14 ;  /* 0x000000ffff0ec224 */ /* 0x000fce00078e0a0e */
[--C-:B------:R-:W-:Y:S01]  /*1840*/  @!P6 IMAD.IADD R15, R15, 0x1, -R2.reuse ;  /* 0x000000010f0fe824 */ /* 0x100fe200078e0a02 */
[C---:B------:R-:W-:Y:S02]  /*1850*/  ISETP.GT.U32.AND P0, PT, R2.reuse, R5, PT ;  /* 0x000000050200720c */ /* 0x040fe40003f04070 */
[C---:B------:R-:W-:Y:S02]  /*1860*/  ISETP.GT.U32.AND P6, PT, R2.reuse, R8, PT ;  /* 0x000000080200720c */ /* 0x040fe40003fc4070 */
[----:B------:R-:W-:Y:S01]  /*1870*/  @!P3 IMAD.IADD R17, R17, 0x1, -R2 ;  /* 0x000000011111b824 */ /* 0x000fe200078e0a02 */
[----:B------:R-:W-:-:S13]  /*1880*/  ISETP.GT.U32.AND P3, PT, R2, R4, PT ;  /* 0x000000040200720c */ /* 0x000fda0003f64070 */
[----:B------:R-:W-:Y:S01]  /*1890*/  @!P3 IMAD.IADD R4, R4, 0x1, -R2 ;  /* 0x000000010404b824 */ /* 0x000fe200078e0a02 */
[----:B------:R-:W-:-:S04]  /*18a0*/  ISETP.GT.U32.AND P3, PT, R2, R17, PT ;  /* 0x000000110200720c */ /* 0x000fc80003f64070 */
[C---:B------:R-:W-:Y:S01]  /*18b0*/  ISETP.GT.U32.AND P4, PT, R2.reuse, R4, PT ;  /* 0x000000040200720c */ /* 0x040fe20003f84070 */
[----:B------:R-:W-:Y:S01]  /*18c0*/  @!P0 IMAD.IADD R5, R5, 0x1, -R2 ;  /* 0x0000000105058824 */ /* 0x000fe200078e0a02 */
[----:B------:R-:W-:-:S07]  /*18d0*/  ISETP.GT.U32.AND P0, PT, R2, R10, PT ;  /* 0x0000000a0200720c */ /* 0x000fce0003f04070 */
[----:B------:R-:W-:Y:S01]  /*18e0*/  @!P3 IMAD.IADD R17, R17, 0x1, -R2 ;  /* 0x000000011111b824 */ /* 0x000fe200078e0a02 */
[----:B------:R-:W-:-:S03]  /*18f0*/  ISETP.GT.U32.AND P3, PT, R2, R11, PT ;  /* 0x0000000b0200720c */ /* 0x000fc60003f64070 */
[--C-:B------:R-:W-:Y:S02]  /*1900*/  @!P4 IMAD.IADD R4, R4, 0x1, -R2.reuse ;  /* 0x000000010404c824 */ /* 0x100fe400078e0a02 */
[----:B------:R-:W-:-:S08]  /*1910*/  @!P0 IMAD.IADD R10, R10, 0x1, -R2 ;  /* 0x000000010a0a8824 */ /* 0x000fd000078e0a02 */
[----:B------:R-:W-:Y:S01]  /*1920*/  @!P3 IMAD.IADD R11, R11, 0x1, -R2 ;  /* 0x000000010b0bb824 */ /* 0x000fe200078e0a02 */
[----:B--2---:R-:W-:Y:S02]  /*1930*/  ISETP.GE.AND P4, PT, R25, RZ, PT ;  /* 0x000000ff1900720c */ /* 0x004fe40003f86270 */
[----:B---3--:R-:W-:Y:S02]  /*1940*/  ISETP.GE.AND P3, PT, R24, RZ, PT ;  /* 0x000000ff1800720c */ /* 0x008fe40003f66270 */
[----:B------:R-:W0:Y:S09]  /*1950*/  S2R R24, SR_TID.X ;  /* 0x0000000000187919 */ /* 0x000e320000002100 */
[----:B------:R-:W-:Y:S01]  /*1960*/  @!P4 IMAD.MOV R22, RZ, RZ, -R22 ;  /* 0x000000ffff16c224 */ /* 0x000fe200078e0a16 */
[----:B------:R-:W-:-:S13]  /*1970*/  ISETP.GT.U32.AND P4, PT, R2, R10, PT ;  /* 0x0000000a0200720c */ /* 0x000fda0003f84070 */
[----:B------:R-:W-:Y:S01]  /*1980*/  @!P4 IMAD.IADD R10, R10, 0x1, -R2 ;  /* 0x000000010a0ac824 */ /* 0x000fe200078e0a02 */
[----:B------:R-:W-:Y:S01]  /*1990*/  ISETP.GE.AND P4, PT, R20, RZ, PT ;  /* 0x000000ff1400720c */ /* 0x000fe20003f86270 */
[----:B0-----:R-:W-:-:S05]  /*19a0*/  IMAD.SHL.U32 R20, R24, 0x10, RZ ;  /* 0x0000001018147824 */ /* 0x001fca00078e00ff */
[----:B------:R-:W-:-:S05]  /*19b0*/  LOP3.LUT R20, R20, 0x200, RZ, 0xc0, !PT ;  /* 0x0000020014147812 */ /* 0x000fca00078ec0ff */
[----:B------:R-:W-:-:S05]  /*19c0*/  IMAD.IADD R16, R20, 0x1, R16 ;  /* 0x0000000114107824 */ /* 0x000fca00078e0210 */
[----:B------:R0:W-:Y:S04]  /*19d0*/  STL [R1+0x474], R16 ;  /* 0x0004741001007387 */ /* 0x0001e80000100800 */
[----:B------:R-:W-:Y:S04]  /*19e0*/  STL [R1+0x340], RZ ;  /* 0x000340ff01007387 */ /* 0x000fe80000100800 */
        /* <DEDUP_REMOVED lines=184> */
[----:B------:R-:W-:Y:S01]  /*2570*/  STL [R1+0x254], RZ ;  /* 0x000254ff01007387 */ /* 0x000fe20000100800 */
[----:B------:R-:W-:-:S03]  /*2580*/  @!P6 IMAD.IADD R8, R8, 0x1, -R2 ;  /* 0x000000010808e824 */ /* 0x000fc600078e0a02 */
[----:B------:R-:W-:Y:S01]  /*2590*/  STL [R1+0x258], RZ ;  /* 0x000258ff01007387 */ /* 0x000fe20000100800 */
[----:B------:R-:W-:-:S03]  /*25a0*/  ISETP.GT.U32.AND P6, PT, R2, R0, PT ;  /* 0x000000000200720c */ /* 0x000fc60003fc4070 */
[----:B------:R-:W-:Y:S01]  /*25b0*/  STL [R1+0x25c], RZ ;  /* 0x00025cff01007387 */ /* 0x000fe20000100800 */
[----:B------:R-:W-:-:S03]  /*25c0*/  @!P2 IMAD.MOV R7, RZ, RZ, -R7 ;  /* 0x000000ffff07a224 */ /* 0x000fc600078e0a07 */
[----:B------:R-:W-:Y:S01]  /*25d0*/  STL [R1+0x1b0], RZ ;  /* 0x0001b0ff01007387 */ /* 0x000fe20000100800 */
[----:B------:R-:W-:-:S03]  /*25e0*/  ISETP.GT.U32.AND P2, PT, R2, R15, PT ;  /* 0x0000000f0200720c */ /* 0x000fc60003f44070 */
[----:B------:R-:W-:Y:S04]  /*25f0*/  STL [R1+0x1b4], RZ ;  /* 0x0001b4ff01007387 */ /* 0x000fe80000100800 */
[----:B------:R-:W-:Y:S01]  /*2600*/  STL [R1+0x1b8], RZ ;  /* 0x0001b8ff01007387 */ /* 0x000fe20000100800 */
[----:B------:R-:W-:-:S03]  /*2610*/  @!P5 IMAD.MOV R13, RZ, RZ, -R13 ;  /* 0x000000ffff0dd224 */ /* 0x000fc600078e0a0d */
[----:B------:R-:W-:Y:S01]  /*2620*/  STL [R1+0x1bc], RZ ;  /* 0x0001bcff01007387 */ /* 0x000fe20000100800 */
[----:B------:R-:W-:-:S03]  /*2630*/  ISETP.GT.U32.AND P5, PT, R2, R8, PT ;  /* 0x000000080200720c */ /* 0x000fc60003fa4070 */
        /* <DEDUP_REMOVED lines=10> */
[----:B------:R-:W-:-:S03]  /*26e0*/  @!P2 IMAD.IADD R15, R15, 0x1, -R2 ;  /* 0x000000010f0fa824 */ /* 0x000fc600078e0a02 */
[----:B------:R-:W-:Y:S01]  /*26f0*/  STL [R1+0x184], RZ ;  /* 0x000184ff01007387 */ /* 0x000fe20000100800 */
[----:B------:R-:W-:-:S03]  /*2700*/  ISETP.GT.U32.AND P2, PT, R2, R9, PT ;  /* 0x000000090200720c */ /* 0x000fc60003f44070 */
[----:B------:R-:W-:Y:S04]  /*2710*/  STL [R1+0x188], RZ ;  /* 0x000188ff01007387 */ /* 0x000fe80000100800 */
[----:B------:R-:W-:Y:S04]  /*2720*/  STL [R1+0x18c], RZ ;  /* 0x00018cff01007387 */ /* 0x000fe80000100800 */
[----:B------:R-:W-:Y:S01]  /*2730*/  STL [R1+0x170], RZ ;  /* 0x000170ff01007387 */ /* 0x000fe20000100800 */
[----:B------:R-:W-:-:S03]  /*2740*/  ISETP.GT.U32.AND P6, PT, R2, R0, PT ;  /* 0x000000000200720c */ /* 0x000fc60003fc4070 */
[----:B------:R-:W-:Y:S01]  /*2750*/  STL [R1+0x174], RZ ;  /* 0x000174ff01007387 */ /* 0x000fe20000100800 */
[----:B------:R-:W-:-:S03]  /*2760*/  @!P5 IMAD.IADD R8, R8, 0x1, -R2 ;  /* 0x000000010808d824 */ /* 0x000fc600078e0a02 */
        /* <DEDUP_REMOVED lines=11> */
[----:B------:R-:W-:Y:S04]  /*2820*/  STL [R1+0x15c], RZ ;  /* 0x00015cff01007387 */ /* 0x000fe80000100800 */
[----:B------:R-:W-:Y:S04]  /*2830*/  STL [R1+0x140], RZ ;  /* 0x000140ff01007387 */ /* 0x000fe80000100800 */
[----:B------:R-:W-:Y:S01]  /*2840*/  STL [R1+0x144], RZ ;  /* 0x000144ff01007387 */ /* 0x000fe20000100800 */
[----:B------:R-:W-:-:S03]  /*2850*/  @!P6 IMAD.IADD R0, R0, 0x1, -R2 ;  /* 0x000000010000e824 */ /* 0x000fc600078e0a02 */
[----:B------:R-:W-:Y:S01]  /*2860*/  STL [R1+0x148], RZ ;  /* 0x000148ff01007387 */ /* 0x000fe20000100800 */
[----:B----4-:R-:W-:-:S03]  /*2870*/  ISETP.GE.AND P6, PT, R26, RZ, PT ;  /* 0x000000ff1a00720c */ /* 0x010fc60003fc6270 */
[----:B------:R-:W-:Y:S01]  /*2880*/  STL [R1+0x14c], RZ ;  /* 0x00014cff01007387 */ /* 0x000fe20000100800 */
[----:B------:R-:W-:Y:S01]  /*2890*/  ISETP.GE.AND P0, PT, R29, RZ, PT ;  /* 0x000000ff1d00720c */ /* 0x000fe20003f06270 */
[----:B------:R-:W-:Y:S02]  /*28a0*/  @!P5 IMAD.IADD R6, R6, 0x1, -R2 ;  /* 0x000000010606d824 */ /* 0x000fe400078e0a02 */
[----:B------:R-:W-:Y:S01]  /*28b0*/  STL [R1+0xc0], RZ ;  /* 0x0000c0ff01007387 */ /* 0x000fe20000100800 */
[----:B------:R-:W-:-:S03]  /*28c0*/  ISETP.GT.U32.AND P5, PT, R2, R9, PT ;  /* 0x000000090200720c */ /* 0x000fc60003fa4070 */
[----:B------:R-:W-:Y:S04]  /*28d0*/  STL [R1+0xc4], RZ ;  /* 0x0000c4ff01007387 */ /* 0x000fe80000100800 */
[----:B------:R-:W-:Y:S04]  /*28e0*/  STL [R1+0xc8], RZ ;  /* 0x0000c8ff01007387 */ /* 0x000fe80000100800 */
[----:B------:R-:W-:Y:S04]  /*28f0*/  STL [R1+0xcc], RZ ;  /* 0x0000ccff01007387 */ /* 0x000fe80000100800 */
[----:B------:R-:W-:Y:S01]  /*2900*/  STL [R1+0xb0], RZ ;  /* 0x0000b0ff01007387 */ /* 0x000fe20000100800 */
[----:B------:R-:W-:-:S03]  /*2910*/  ISETP.GE.AND P2, PT, R28, RZ, PT ;  /* 0x000000ff1c00720c */ /* 0x000fc60003f46270 */
[----:B------:R-:W-:Y:S04]  /*2920*/  STL [R1+0xb4], RZ ;  /* 0x0000b4ff01007387 */ /* 0x000fe80000100800 */
[----:B------:R-:W-:Y:S04]  /*2930*/  STL [R1+0xb8], RZ ;  /* 0x0000b8ff01007387 */ /* 0x000fe80000100800 */
[----:B------:R-:W-:Y:S04]  /*2940*/  STL [R1+0xbc], RZ ;  /* 0x0000bcff01007387 */ /* 0x000fe80000100800 */
[----:B------:R-:W-:Y:S04]  /*2950*/  STL [R1+0xa0], RZ ;  /* 0x0000a0ff01007387 */ /* 0x000fe80000100800 */
[----:B------:R-:W-:Y:S04]  /*2960*/  STL [R1+0xa4], RZ ;  /* 0x0000a4ff01007387 */ /* 0x000fe80000100800 */
[----:B------:R-:W-:Y:S04]  /*2970*/  STL [R1+0xa8], RZ ;  /* 0x0000a8ff01007387 */ /* 0x000fe80000100800 */
[----:B------:R-:W-:Y:S01]  /*2980*/  STL [R1+0xac], RZ ;  /* 0x0000acff01007387 */ /* 0x000fe20000100800 */
[----:B------:R-:W-:-:S03]  /*2990*/  @!P6 IMAD.MOV R5, RZ, RZ, -R5 ;  /* 0x000000ffff05e224 */ /* 0x000fc600078e0a05 */
[----:B------:R-:W-:Y:S01]  /*29a0*/  STL [R1+0x90], RZ ;  /* 0x000090ff01007387 */ /* 0x000fe20000100800 */
[----:B------:R-:W-:-:S03]  /*29b0*/  @!P0 IMAD.MOV R15, RZ, RZ, -R15 ;  /* 0x000000ffff0f8224 */ /* 0x000fc600078e0a0f */
[----:B------:R-:W-:Y:S01]  /*29c0*/  STL [R1+0x94], RZ ;  /* 0x000094ff01007387 */ /* 0x000fe20000100800 */
[----:B------:R-:W-:Y:S01]  /*29d0*/  @!P3 IMAD.MOV R8, RZ, RZ, -R8 ;  /* 0x000000ffff08b224 */ /* 0x000fe200078e0a08 */
[C---:B------:R-:W-:Y:S02]  /*29e0*/  ISETP.GT.U32.AND P0, PT, R2.reuse, R11, PT ;  /* 0x0000000b0200720c */ /* 0x040fe40003f04070 */
[----:B------:R-:W-:Y:S01]  /*29f0*/  STL [R1+0x98], RZ ;  /* 0x000098ff01007387 */ /* 0x000fe20000100800 */
[----:B------:R-:W-:Y:S01]  /*2a00*/  ISETP.GE.AND P6, PT, R21, RZ, PT ;  /* 0x000000ff1500720c */ /* 0x000fe20003fc6270 */
[----:B------:R-:W-:Y:S01]  /*2a10*/  @!P5 IMAD.IADD R9, R9, 0x1, -R2 ;  /* 0x000000010909d824 */ /* 0x000fe200078e0a02 */
[----:B------:R-:W-:Y:S01]  /*2a20*/  ISETP.GT.U32.AND P3, PT, R2, R6, PT ;  /* 0x000000060200720c */ /* 0x000fe20003f64070 */
[----:B------:R-:W-:Y:S01]  /*2a30*/  STL [R1+0x9c], RZ ;  /* 0x00009cff01007387 */ /* 0x000fe20000100800 */
[----:B------:R-:W-:-:S03]  /*2a40*/  ISETP.GE.AND P5, PT, R19, RZ, PT ;  /* 0x000000ff1300720c */ /* 0x000fc60003fa6270 */
[----:B------:R-:W-:Y:S04]  /*2a50*/  STL [R1+0x130], RZ ;  /* 0x000130ff01007387 */ /* 0x000fe80000100800 */
[----:B------:R-:W-:Y:S01]  /*2a60*/  STL [R1+0x134], RZ ;  /* 0x000134ff01007387 */ /* 0x000fe20000100800 */
[----:B------:R-:W-:-:S03]  /*2a70*/  @!P2 IMAD.MOV R17, RZ, RZ, -R17 ;  /* 0x000000ffff11a224 */ /* 0x000fc600078e0a11 */
[----:B------:R-:W-:Y:S01]  /*2a80*/  STL [R1+0x138], RZ ;  /* 0x000138ff01007387 */ /* 0x000fe20000100800 */
[----:B------:R-:W-:-:S03]  /*2a90*/  ISETP.GE.AND P2, PT, R27, RZ, PT ;  /* 0x000000ff1b00720c */ /* 0x000fc60003f46270 */
[----:B------:R-:W-:Y:S04]  /*2aa0*/  STL [R1+0x13c], RZ ;  /* 0x00013cff01007387 */ /* 0x000fe80000100800 */
[----:B------:R-:W-:Y:S01]  /*2ab0*/  STL [R1+0x80], RZ ;  /* 0x000080ff01007387 */ /* 0x000fe20000100800 */
[----:B0-----:R-:W-:-:S03]  /*2ac0*/  IMAD.MOV.U32 R16, RZ, RZ, R4 ;  /* 0x000000ffff107224 */ /* 0x001fc600078e0004 */
[----:B------:R-:W-:Y:S01]  /*2ad0*/  STL [R1+0x84], RZ ;  /* 0x000084ff01007387 */ /* 0x000fe20000100800 */
[----:B------:R-:W-:-:S03]  /*2ae0*/  IMAD.MOV.U32 R4, RZ, RZ, R0 ;  /* 0x000000ffff047224 */ /* 0x000fc600078e0000 */
        /* <DEDUP_REMOVED lines=8> */
[----:B------:R-:W-:Y:S01]  /*2b70*/  @!P6 IMAD.MOV R4, RZ, RZ, -R4 ;  /* 0x000000ffff04e224 */ /* 0x000fe200078e0a04 */
[----:B------:R-:W-:Y:S02]  /*2b80*/  ISETP.NE.AND P3, PT, RZ, c[0x0][0x17c], PT ;  /* 0x00005f00ff007a0c */ /* 0x000fe40003f65270 */
[----:B------:R-:W-:Y:S01]  /*2b90*/  STL [R1+0x120], RZ ;  /* 0x000120ff01007387 */ /* 0x000fe20000100800 */
[----:B------:R-:W-:Y:S01]  /*2ba0*/  LOP3.LUT R2, RZ, c[0x0][0x17c], RZ, 0x33, !PT ;  /* 0x00005f00ff027a12 */ /* 0x000fe200078e33ff */
[----:B------:R-:W-:Y:S02]  /*2bb0*/  @!P5 IMAD.MOV R9, RZ, RZ, -R9 ;  /* 0x000000ffff09d224 */ /* 0x000fe400078e0a09 */
[----:B------:R-:W-:Y:S01]  /*2bc0*/  STL [R1+0x124], RZ ;  /* 0x000124ff01007387 */ /* 0x000fe20000100800 */
[----:B------:R-:W-:-:S03]  /*2bd0*/  IMAD.MOV.U32 R0, RZ, RZ, R6 ;  /* 0x000000ffff007224 */ /* 0x000fc600078e0006 */
[----:B------:R-:W-:Y:S01]  /*2be0*/  STL [R1+0x128], RZ ;  /* 0x000128ff01007387 */ /* 0x000fe20000100800 */
[----:B------:R-:W-:-:S03]  /*2bf0*/  @!P4 IMAD.MOV R10, RZ, RZ, -R10 ;  /* 0x000000ffff0ac224 */ /* 0x000fc600078e0a0a */
[----:B------:R-:W-:Y:S01]  /*2c00*/  STL [R1+0x12c], RZ ;  /* 0x00012cff01007387 */ /* 0x000fe20000100800 */
[----:B------:R-:W-:-:S03]  /*2c10*/  SEL R6, R2, R4, !P3 ;  /* 0x0000000402067207 */ /* 0x000fc60005800000 */
[----:B------:R-:W-:Y:S01]  /*2c20*/  STL [R1+0x110], RZ ;  /* 0x000110ff01007387 */ /* 0x000fe20000100800 */
[----:B------:R-:W-:Y:S01]  /*2c30*/  @!P2 IMAD.MOV R16, RZ, RZ, -R16 ;  /* 0x000000ffff10a224 */ /* 0x000fe200078e0a10 */
[C---:B------:R-:W-:Y:S02]  /*2c40*/  SEL R4, R2.reuse, R9, !P3 ;  /* 0x0000000902047207 */ /* 0x040fe40005800000 */
[----:B------:R-:W-:Y:S01]  /*2c50*/  STL [R1+0x114], RZ ;  /* 0x000114ff01007387 */ /* 0x000fe20000100800 */
[----:B------:R-:W-:-:S03]  /*2c60*/  SEL R19, R2, R12, !P3 ;  /* 0x0000000c02137207 */ /* 0x000fc60005800000 */
[----:B------:R-:W-:Y:S01]  /*2c70*/  STL [R1+0x118], RZ ;  /* 0x000118ff01007387 */ /* 0x000fe20000100800 */
[----:B------:R-:W-:-:S03]  /*2c80*/  ISETP.GE.AND P0, PT, R18, RZ, PT ;  /* 0x000000ff1200720c */ /* 0x000fc60003f06270 */
[----:B------:R-:W-:Y:S01]  /*2c90*/  STL [R1+0x11c], RZ ;  /* 0x00011cff01007387 */ /* 0x000fe20000100800 */
[----:B------:R-:W-:-:S03]  /*2ca0*/  SEL R12, R2, R5, !P3 ;  /* 0x00000005020c7207 */ /* 0x000fc60005800000 */
[----:B------:R-:W2:Y:S01]  /*2cb0*/  LDL.LU R9, [R1+0xc] ;  /* 0x00000c0001097983 */ /* 0x000ea20000300800 */
[C---:B------:R-:W-:Y:S02]  /*2cc0*/  SEL R18, R2.reuse, R7, !P3 ;  /* 0x0000000702127207 */ /* 0x040fe40005800000 */
[C---:B------:R-:W-:Y:S02]  /*2cd0*/  SEL R5, R2.reuse, R10, !P3 ;  /* 0x0000000a02057207 */ /* 0x040fe40005800000 */
[----:B------:R-:W-:Y:S01]  /*2ce0*/  SEL R7, R2, R16, !P3 ;  /* 0x0000001002077207 */ /* 0x000fe20005800000 */
[----:B------:R-:W3:Y:S04]  /*2cf0*/  LDL.LU R10, [R1+0x14] ;  /* 0x00001400010a7983 */ /* 0x000ee80000300800 */
[----:B------:R-:W4:Y:S01]  /*2d00*/  LDL.LU R16, [R1+0x10] ;  /* 0x0000100001107983 */ /* 0x000f220000300800 */
[C---:B------:R-:W-:Y:S01]  /*2d10*/  IMAD.SHL.U32 R21, R24.reuse, 0x200, RZ ;  /* 0x0000020018157824 */ /* 0x040fe200078e00ff */
[----:B------:R-:W-:Y:S01]  /*2d20*/  LOP3.LUT R24, R24, 0xff, RZ, 0xc0, !PT ;  /* 0x000000ff18187812 */ /* 0x000fe200078ec0ff */
[----:B------:R-:W-:Y:S01]  /*2d30*/  @!P0 IMAD.MOV R11, RZ, RZ, -R11 ;  /* 0x000000ffff0b8224 */ /* 0x000fe200078e0a0b */
[----:B------:R-:W-:-:S04]  /*2d40*/  SEL R20, R2, R3, !P3 ;  /* 0x0000000302147207 */ /* 0x000fc80005800000 */
[----:B------:R-:W-:Y:S01]  /*2d50*/  SEL R3, R2, R11, !P3 ;  /* 0x0000000b02037207 */ /* 0x000fe20005800000 */
[----:B------:R-:W-:-:S05]  /*2d60*/  IMAD.SHL.U32 R11, R24, 0x2, RZ ;  /* 0x00000002180b7824 */ /* 0x000fca00078e00ff */
[C---:B------:R-:W-:Y:S02]  /*2d70*/  LOP3.LUT R29, R11.reuse, 0x10, RZ, 0x3c, !PT ;  /* 0x000000100b1d7812 */ /* 0x040fe400078e3cff */
[C---:B------:R-:W-:Y:S02]  /*2d80*/  LOP3.LUT R29, R11.reuse, 0x20, RZ, 0x3c, !PT ;  /* 0x000000200b1d7812 */ /* 0x040fe400078e3cff */
[C---:B------:R-:W-:Y:S02]  /*2d90*/  LOP3.LUT R29, R11.reuse, 0x30, RZ, 0x3c, !PT ;  /* 0x000000300b1d7812 */ /* 0x040fe400078e3cff */
[C---:B------:R-:W-:Y:S01]  /*2da0*/  LOP3.LUT R29, R11.reuse, 0x40, RZ, 0x3c, !PT ;  /* 0x000000400b1d7812 */ /* 0x040fe200078e3cff */
[----:B------:R-:W0:Y:S01]  /*2db0*/  S2R R25, SR_TID.X ;  /* 0x0000000000197919 */ /* 0x000e220000002100 */
[C---:B------:R-:W-:Y:S02]  /*2dc0*/  LOP3.LUT R29, R11.reuse, 0x50, RZ, 0x3c, !PT ;  /* 0x000000500b1d7812 */ /* 0x040fe400078e3cff */
[----:B------:R-:W-:-:S02]  /*2dd0*/  LOP3.LUT R29, R11, 0x60, RZ, 0x3c, !PT ;  /* 0x000000600b1d7812 */ /* 0x000fc400078e3cff */
[----:B------:R-:W-:-:S06]  /*2de0*/  LOP3.LUT R29, R11, 0x70, RZ, 0x3c, !PT ;  /* 0x000000700b1d7812 */ /* 0x000fcc00078e3cff */
[----:B------:R-:W1:Y:S01]  /*2df0*/  S2R R29, SR_TID.X ;  /* 0x00000000001d7919 */ /* 0x000e620000002100 */
[----:B------:R-:W-:Y:S02]  /*2e00*/  LOP3.LUT R21, R21, 0x2000, RZ, 0xc0, !PT ;  /* 0x0000200015157812 */ /* 0x000fe400078ec0ff */
[----:B0-----:R-:W-:-:S05]  /*2e10*/  LOP3.LUT R25, R25, 0x7, RZ, 0xc0, !PT ;  /* 0x0000000719197812 */ /* 0x001fca00078ec0ff */
[----:B------:R-:W-:Y:S01]  /*2e20*/  IMAD R25, R25, 0x410, RZ ;  /* 0x0000041019197824 */ /* 0x000fe200078e02ff */
[----:B-1----:R-:W-:-:S04]  /*2e30*/  LOP3.LUT R29, R29, 0xc0, RZ, 0xc0, !PT ;  /* 0x000000c01d1d7812 */ /* 0x002fc800078ec0ff */
[----:B------:R-:W-:Y:S02]  /*2e40*/  LOP3.LUT R23, R25, R23, RZ, 0x3c, !PT ;  /* 0x0000001719177212 */ /* 0x000fe400078e3cff */
[----:B------:R-:W-:Y:S02]  /*2e50*/  SHF.R.U32.HI R29, RZ, 0x2, R29 ;  /* 0x00000002ff1d7819 */ /* 0x000fe4000001161d */
[----:B------:R-:W-:Y:S01]  /*2e60*/  SEL R14, R2, R14, !P3 ;  /* 0x0000000e020e7207 */ /* 0x000fe20005800000 */
[----:B------:R-:W-:Y:S01]  /*2e70*/  IMAD.IADD R28, R21, 0x1, R23 ;  /* 0x00000001151c7824 */ /* 0x000fe200078e0217 */
[----:B------:R-:W-:Y:S01]  /*2e80*/  LOP3.LUT R29, R11, R29, RZ, 0x3c, !PT ;  /* 0x0000001d0b1d7212 */ /* 0x000fe200078e3cff */
[----:B------:R-:W-:Y:S01]  /*2e90*/  IMAD R20, R20, c[0x0][0x190], RZ ;  /* 0x0000640014147a24 */ /* 0x000fe200078e02ff */
[----:B------:R-:W-:Y:S01]  /*2ea0*/  SEL R13, R2, R13, !P3 ;  /* 0x0000000d020d7207 */ /* 0x000fe20005800000 */
[----:B------:R-:W-:Y:S01]  /*2eb0*/  IMAD R14, R14, c[0x0][0x190], RZ ;  /* 0x000064000e0e7a24 */ /* 0x000fe200078e02ff */
[C---:B------:R-:W-:Y:S01]  /*2ec0*/  SEL R22, R2.reuse, R22, !P3 ;  /* 0x0000001602167207 */ /* 0x040fe20005800000 */
[----:B------:R0:W-:Y:S01]  /*2ed0*/  STL.64 [R1+0x7c0], R28 ;  /* 0x0007c01c01007387 */ /* 0x0001e20000100a00 */
[----:B------:R-:W-:Y:S01]  /*2ee0*/  @!P1 IMAD.MOV R0, RZ, RZ, -R0 ;  /* 0x000000ffff009224 */ /* 0x000fe200078e0a00 */
[----:B------:R-:W-:Y:S01]  /*2ef0*/  SEL R15, R2, R15, !P3 ;  /* 0x0000000f020f7207 */ /* 0x000fe20005800000 */
[----:B------:R-:W-:-:S02]  /*2f00*/  IMAD R12, R12, c[0x0][0x190], RZ ;  /* 0x000064000c0c7a24 */ /* 0x000fc400078e02ff */
[----:B------:R-:W-:Y:S01]  /*2f10*/  IMAD R22, R22, c[0x0][0x190], RZ ;  /* 0x0000640016167a24 */ /* 0x000fe200078e02ff */
[C---:B------:R-:W-:Y:S01]  /*2f20*/  SEL R17, R2.reuse, R17, !P3 ;  /* 0x0000001102117207 */ /* 0x040fe20005800000 */
[----:B------:R-:W-:Y:S01]  /*2f30*/  IMAD R19, R19, c[0x0][0x190], RZ ;  /* 0x0000640013137a24 */ /* 0x000fe200078e02ff */
[----:B------:R-:W-:Y:S01]  /*2f40*/  SEL R8, R2, R8, !P3 ;  /* 0x0000000802087207 */ /* 0x000fe20005800000 */
[----:B------:R-:W-:Y:S01]  /*2f50*/  IMAD R15, R15, c[0x0][0x190], RZ ;  /* 0x000064000f0f7a24 */ /* 0x000fe200078e02ff */
[----:B0-----:R-:W-:Y:S01]  /*2f60*/  LEA R28, P0, R22, c[0x0][0x168], 0x1 ;  /* 0x00005a00161c7a11 */ /* 0x001fe200078008ff */
[----:B------:R-:W-:Y:S01]  /*2f70*/  IMAD R17, R17, c[0x0][0x190], RZ ;  /* 0x0000640011117a24 */ /* 0x000fe200078e02ff */
[----:B------:R-:W-:Y:S01]  /*2f80*/  SEL R2, R2, R0, !P3 ;  /* 0x0000000002027207 */ /* 0x000fe20005800000 */
[----:B------:R-:W-:Y:S02]  /*2f90*/  IMAD R8, R8, c[0x0][0x190], RZ ;  /* 0x0000640008087a24 */ /* 0x000fe400078e02ff */
[----:B------:R-:W-:-:S02]  /*2fa0*/  IMAD R18, R18, c[0x0][0x190], RZ ;  /* 0x0000640012127a24 */ /* 0x000fc400078e02ff */
[----:B------:R-:W-:Y:S02]  /*2fb0*/  IMAD R7, R7, c[0x0][0x190], RZ ;  /* 0x0000640007077a24 */ /* 0x000fe400078e02ff */
[----:B------:R-:W-:Y:S02]  /*2fc0*/  IMAD R6, R6, c[0x0][0x190], RZ ;  /* 0x0000640006067a24 */ /* 0x000fe400078e02ff */
[----:B------:R-:W-:Y:S02]  /*2fd0*/  IMAD R5, R5, c[0x0][0x190], RZ ;  /* 0x0000640005057a24 */ /* 0x000fe400078e02ff */
[----:B------:R-:W-:Y:S02]  /*2fe0*/  IMAD R3, R3, c[0x0][0x190], RZ ;  /* 0x0000640003037a24 */ /* 0x000fe400078e02ff */
[----:B------:R-:W-:Y:S02]  /*2ff0*/  IMAD R2, R2, c[0x0][0x190], RZ ;  /* 0x0000640002027a24 */ /* 0x000fe400078e02ff */
[----:B------:R-:W-:-:S02]  /*3000*/  IMAD.MOV.U32 R21, RZ, RZ, c[0x0][0x188] ;  /* 0x00006200ff157624 */ /* 0x000fc400078e00ff */
[----:B------:R-:W-:Y:S02]  /*3010*/  IMAD R4, R4, c[0x0][0x190], RZ ;  /* 0x0000640004047a24 */ /* 0x000fe400078e02ff */
[C---:B------:R-:W-:Y:S02]  /*3020*/  IMAD R23, R21.reuse, 0x1f, RZ ;  /* 0x0000001f15177824 */ /* 0x040fe400078e02ff */
[C---:B------:R-:W-:Y:S02]  /*3030*/  IMAD R24, R21.reuse, 0x1e, RZ ;  /* 0x0000001e15187824 */ /* 0x040fe400078e02ff */
[C---:B------:R-:W-:Y:S02]  /*3040*/  IMAD R25, R21.reuse, 0x1d, RZ ;  /* 0x0000001d15197824 */ /* 0x040fe400078e02ff */
[C---:B------:R-:W-:Y:S02]  /*3050*/  IMAD R26, R21.reuse, 0x1c, RZ ;  /* 0x0000001c151a7824 */ /* 0x040fe400078e02ff */
[----:B------:R-:W-:Y:S01]  /*3060*/  IMAD R27, R21, 0x1b, RZ ;  /* 0x0000001b151b7824 */ /* 0x000fe200078e02ff */
[----:B--2---:R-:W-:-:S05]  /*3070*/  SHF.R.S32.HI R9, RZ, 0x5, R9 ;  /* 0x00000005ff097819 */ /* 0x004fca0000011409 */
[----:B------:R0:W-:Y:S01]  /*3080*/  STL [R1+0x770], R9 ;  /* 0x0007700901007387 */ /* 0x0001e20000100800 */
[----:B----4-:R-:W-:Y:S01]  /*3090*/  IMAD R11, R16, c[0x0][0x184], RZ ;  /* 0x00006100100b7a24 */ /* 0x010fe200078e02ff */
[----:B------:R-:W-:Y:S01]  /*30a0*/  LEA R16, P2, R20, c[0x0][0x168], 0x1 ;  /* 0x00005a0014107a11 */ /* 0x000fe200078408ff */
[----:B0-----:R-:W-:Y:S01]  /*30b0*/  IMAD R9, R13, c[0x0][0x190], RZ ;  /* 0x000064000d097a24 */ /* 0x001fe200078e02ff */
[----:B------:R-:W-:-:S03]  /*30c0*/  LEA R13, P1, R14, c[0x0][0x168], 0x1 ;  /* 0x00005a000e0d7a11 */ /* 0x000fc600078208ff */
[----:B------:R0:W-:Y:S04]  /*30d0*/  STL [R1+0x798], R16 ;  /* 0x0007981001007387 */ /* 0x0001e80000100800 */
[----:B------:R1:W-:Y:S01]  /*30e0*/  STL [R1+0x790], R13 ;  /* 0x0007900d01007387 */ /* 0x0003e20000100800 */
[----:B0-----:R-:W-:-:S03]  /*30f0*/  LEA R16, P4, R12, c[0x0][0x168], 0x1 ;  /* 0x00005a000c107a11 */ /* 0x001fc600078808ff */
[----:B------:R0:W-:Y:S01]  /*3100*/  STL [R1+0x788], R28 ;  /* 0x0007881c01007387 */ /* 0x0001e20000100800 */
[----:B-1----:R-:W-:-:S03]  /*3110*/  LEA R13, P6, R19, c[0x0][0x168], 0x1 ;  /* 0x00005a00130d7a11 */ /* 0x002fc600078c08ff */
[----:B------:R1:W-:Y:S04]  /*3120*/  STL [R1+0x780], R16 ;  /* 0x0007801001007387 */ /* 0x0003e80000100800 */
[----:B------:R2:W-:Y:S01]  /*3130*/  STL [R1+0x778], R13 ;  /* 0x0007780d01007387 */ /* 0x0005e20000100800 */
[----:B0-----:R-:W-:Y:S02]  /*3140*/  LEA R28, P5, R15, c[0x0][0x168], 0x1 ;  /* 0x00005a000f1c7a11 */ /* 0x001fe400078a08ff */
[----:B-1----:R-:W-:-:S03]  /*3150*/  LEA R16, P3, R17, c[0x0][0x168], 0x1 ;  /* 0x00005a0011107a11 */ /* 0x002fc600078608ff */
[----:B------:R-:W-:Y:S01]  /*3160*/  STL [R1+0x76c], R28 ;  /* 0x00076c1c01007387 */ /* 0x000fe20000100800 */
[----:B--2---:R-:W-:-:S03]  /*3170*/  LEA.HI.X.SX32 R13, R20, c[0x0][0x16c], 0x1, P2 ;  /* 0x00005b00140d7a11 */ /* 0x004fc600010f0eff */
[----:B------:R0:W-:Y:S01]  /*3180*/  STL [R1+0x574], R16 ;  /* 0x0005741001007387 */ /* 0x0001e20000100800 */
[----:B------:R-:W-:-:S03]  /*3190*/  LEA R20, P2, R8, c[0x0][0x168], 0x1 ;  /* 0x00005a0008147a11 */ /* 0x000fc600078408ff */
[----:B------:R1:W-:Y:S01]  /*31a0*/  STL [R1+0x794], R13 ;  /* 0x0007940d01007387 */ /* 0x0003e20000100800 */
[----:B0-----:R-:W-:Y:S02]  /*31b0*/  LEA.HI.X.SX32 R16, R14, c[0x0][0x16c], 0x1, P1 ;  /* 0x00005b000e107a11 */ /* 0x001fe400008f0eff */
[----:B------:R-:W-:Y:S02]  /*31c0*/  LEA.HI.X.SX32 R14, R22, c[0x0][0x16c], 0x1, P0 ;  /* 0x00005b00160e7a11 */ /* 0x000fe400000f0eff */
[----:B-1----:R-:W-:Y:S01]  /*31d0*/  LEA R13, P1, R18, c[0x0][0x168], 0x1 ;  /* 0x00005a00120d7a11 */ /* 0x002fe200078208ff */
[----:B------:R-:W-:Y:S04]  /*31e0*/  STL [R1+0x4c0], R20 ;  /* 0x0004c01401007387 */ /* 0x000fe80000100800 */
[----:B------:R0:W-:Y:S04]  /*31f0*/  STL [R1+0x78c], R16 ;  /* 0x00078c1001007387 */ /* 0x0001e80000100800 */
[----:B------:R1:W-:Y:S04]  /*3200*/  STL [R1+0x4b8], R13 ;  /* 0x0004b80d01007387 */ /* 0x0003e80000100800 */
[----:B------:R2:W-:Y:S01]  /*3210*/  STL [R1+0x784], R14 ;  /* 0x0007840e01007387 */ /* 0x0005e20000100800 */
[----:B0-----:R-:W-:-:S02]  /*3220*/  LEA R16, P0, R7, c[0x0][0x168], 0x1 ;  /* 0x00005a0007107a11 */ /* 0x001fc400078008ff */
[----:B-1----:R-:W-:Y:S02]  /*3230*/  LEA.HI.X.SX32 R13, R12, c[0x0][0x16c], 0x1, P4 ;  /* 0x00005b000c0d7a11 */ /* 0x002fe400020f0eff */
[----:B------:R-:W-:Y:S02]  /*3240*/  LEA.HI.X.SX32 R12, R19, c[0x0][0x16c], 0x1, P6 ;  /* 0x00005b00130c7a11 */ /* 0x000fe400030f0eff */
[----:B--2---:R-:W-:Y:S01]  /*3250*/  LEA R14, P4, R6, c[0x0][0x168], 0x1 ;  /* 0x00005a00060e7a11 */ /* 0x004fe200078808ff */
[----:B------:R-:W-:Y:S04]  /*3260*/  STL [R1+0x4b0], R16 ;  /* 0x0004b01001007387 */ /* 0x000fe80000100800 */
[----:B------:R0:W-:Y:S04]  /*3270*/  STL [R1+0x77c], R13 ;  /* 0x00077c0d01007387 */ /* 0x0001e80000100800 */
[----:B------:R1:W-:Y:S04]  /*3280*/  STL [R1+0x4a8], R14 ;  /* 0x0004a80e01007387 */ /* 0x0003e80000100800 */
[----:B------:R2:W-:Y:S01]  /*3290*/  STL [R1+0x774], R12 ;  /* 0x0007740c01007387 */ /* 0x0005e20000100800 */
[----:B0-----:R-:W-:-:S02]  /*32a0*/  LEA R13, P6, R5, c[0x0][0x168], 0x1 ;  /* 0x00005a00050d7a11 */ /* 0x001fc400078c08ff */
[----:B-1----:R-:W-:-:S03]  /*32b0*/  LEA.HI.X.SX32 R14, R15, c[0x0][0x16c], 0x1, P5 ;  /* 0x00005b000f0e7a11 */ /* 0x002fc600028f0eff */
[----:B------:R0:W-:Y:S01]  /*32c0*/  STL [R1+0x4a0], R13 ;  /* 0x0004a00d01007387 */ /* 0x0001e20000100800 */
[----:B--2---:R-:W-:-:S03]  /*32d0*/  LEA R12, P5, R9, c[0x0][0x168], 0x1 ;  /* 0x00005a00090c7a11 */ /* 0x004fc600078a08ff */
[----:B------:R-:W-:Y:S01]  /*32e0*/  STL [R1+0x768], R14 ;  /* 0x0007680e01007387 */ /* 0x000fe20000100800 */
[----:B---3--:R-:W-:-:S03]  /*32f0*/  IMAD R10, R10, c[0x0][0x184], RZ ;  /* 0x000061000a0a7a24 */ /* 0x008fc600078e02ff */
[----:B------:R1:W-:Y:S01]  /*3300*/  STL [R1+0x498], R12 ;  /* 0x0004980c01007387 */ /* 0x0003e20000100800 */
[----:B0-----:R-:W-:Y:S01]  /*3310*/  LEA.HI.X.SX32 R13, R17, c[0x0][0x16c], 0x1, P3 ;  /* 0x00005b00110d7a11 */ /* 0x001fe200018f0eff */
[----:B------:R-:W-:Y:S01]  /*3320*/  IMAD.WIDE R28, R10, 0x2, RZ ;  /* 0x000000020a1c7825 */ /* 0x000fe200078e02ff */
[----:B-1----:R-:W-:Y:S02]  /*3330*/  LEA.HI.X.SX32 R12, R8, c[0x0][0x16c], 0x1, P2 ;  /* 0x00005b00080c7a11 */ /* 0x002fe400010f0eff */
[----:B------:R-:W-:Y:S01]  /*3340*/  LEA.HI.X.SX32 R8, R18, c[0x0][0x16c], 0x1, P1 ;  /* 0x00005b0012087a11 */ /* 0x000fe200008f0eff */
[----:B------:R0:W-:Y:S04]  /*3350*/  STL [R1+0x4c4], R13 ;  /* 0x0004c40d01007387 */ /* 0x0001e80000100800 */
[----:B------:R-:W-:Y:S01]  /*3360*/  STL [R1+0x4bc], R12 ;  /* 0x0004bc0c01007387 */ /* 0x000fe20000100800 */
[----:B------:R-:W-:-:S03]  /*3370*/  IMAD.WIDE R18, R11, 0x2, RZ ;  /* 0x000000020b127825 */ /* 0x000fc600078e02ff */
[----:B------:R1:W-:Y:S01]  /*3380*/  STL [R1+0x4b4], R8 ;  /* 0x0004b40801007387 */ /* 0x0003e20000100800 */
[----:B------:R-:W-:Y:S02]  /*3390*/  LEA R15, P2, R3, c[0x0][0x168], 0x1 ;  /* 0x00005a00030f7a11 */ /* 0x000fe400078408ff */
[----:B0-----:R-:W-:Y:S01]  /*33a0*/  LEA R13, P1, R2, c[0x0][0x168], 0x1 ;  /* 0x00005a00020d7a11 */ /* 0x001fe200078208ff */
[----:B------:R-:W-:Y:S01]  /*33b0*/  STL.64 [R1+0x488], R28 ;  /* 0x0004881c01007387 */ /* 0x000fe20000100a00 */
[----:B------:R-:W-:Y:S02]  /*33c0*/  LEA R17, P3, R4, c[0x0][0x168], 0x1 ;  /* 0x00005a0004117a11 */ /* 0x000fe400078608ff */
[----:B-1----:R-:W-:Y:S02]  /*33d0*/  LEA.HI.X.SX32 R8, R7, c[0x0][0x16c], 0x1, P0 ;  /* 0x00005b0007087a11 */ /* 0x002fe400000f0eff */
[----:B------:R-:W-:Y:S02]  /*33e0*/  LEA.HI.X.SX32 R7, R6, c[0x0][0x16c], 0x1, P4 ;  /* 0x00005b0006077a11 */ /* 0x000fe400020f0eff */
[----:B------:R-:W-:Y:S01]  /*33f0*/  LEA.HI.X.SX32 R6, R5, c[0x0][0x16c], 0x1, P6 ;  /* 0x00005b0005067a11 */ /* 0x000fe200030f0eff */
[----:B------:R-:W-:Y:S01]  /*3400*/  STL [R1+0x4ac], R8 ;  /* 0x0004ac0801007387 */ /* 0x000fe20000100800 */
[----:B------:R-:W-:-:S02]  /*3410*/  LEA.HI.X.SX32 R5, R9, c[0x0][0x16c], 0x1, P5 ;  /* 0x00005b0009057a11 */ /* 0x000fc400028f0eff */
[----:B------:R-:W-:Y:S01]  /*3420*/  LEA.HI.X.SX32 R14, R3, c[0x0][0x16c], 0x1, P2 ;  /* 0x00005b00030e7a11 */ /* 0x000fe200010f0eff */
[----:B------:R-:W-:Y:S01]  /*3430*/  STL [R1+0x4a4], R7 ;  /* 0x0004a40701007387 */ /* 0x000fe20000100800 */
[----:B------:R-:W-:Y:S01]  /*3440*/  LEA.HI.X.SX32 R12, R2, c[0x0][0x16c], 0x1, P1 ;  /* 0x00005b00020c7a11 */ /* 0x000fe200008f0eff */
[----:B------:R-:W-:Y:S02]  /*3450*/  IMAD.WIDE R2, R23, 0x2, R28 ;  /* 0x0000000217027825 */ /* 0x000fe400078e021c */
[----:B------:R-:W-:Y:S01]  /*3460*/  STL.64 [R1+0x480], R18 ;  /* 0x0004801201007387 */ /* 0x000fe20000100a00 */
[----:B------:R-:W-:-:S03]  /*3470*/  LEA.HI.X.SX32 R16, R4, c[0x0][0x16c], 0x1, P3 ;  /* 0x00005b0004107a11 */ /* 0x000fc600018f0eff */
[----:B------:R0:W-:Y:S04]  /*3480*/  STL [R1+0x49c], R6 ;  /* 0x00049c0601007387 */ /* 0x0001e80000100800 */
[----:B------:R1:W-:Y:S04]  /*3490*/  STL [R1+0x494], R5 ;  /* 0x0004940501007387 */ /* 0x0003e80000100800 */
[----:B------:R2:W-:Y:S01]  /*34a0*/  STL.64 [R1+0x760], R2 ;  /* 0x0007600201007387 */ /* 0x0005e20000100a00 */
[----:B0-----:R-:W-:-:S04]  /*34b0*/  IMAD.WIDE R6, R24, 0x2, R28 ;  /* 0x0000000218067825 */ /* 0x001fc800078e021c */
[----:B-1----:R-:W-:-:S05]  /*34c0*/  IMAD.WIDE R4, R23, 0x2, R18 ;  /* 0x0000000217047825 */ /* 0x002fca00078e0212 */
[----:B------:R0:W-:Y:S01]  /*34d0*/  STL.64 [R1+0x758], R4 ;  /* 0x0007580401007387 */ /* 0x0001e20000100a00 */
[----:B--2---:R-:W-:-:S03]  /*34e0*/  IMAD.WIDE R2, R24, 0x2, R18 ;  /* 0x0000000218027825 */ /* 0x004fc600078e0212 */
[----:B------:R1:W-:Y:S04]  /*34f0*/  STL.64 [R1+0x750], R6 ;  /* 0x0007500601007387 */ /* 0x0003e80000100a00 */
[----:B------:R2:W-:Y:S01]  /*3500*/  STL.64 [R1+0x748], R2 ;  /* 0x0007480201007387 */ /* 0x0005e20000100a00 */
[----:B0-----:R-:W-:-:S04]  /*3510*/  IMAD.WIDE R4, R25, 0x2, R28 ;  /* 0x0000000219047825 */ /* 0x001fc800078e021c */
[----:B-1----:R-:W-:Y:S01]  /*3520*/  IMAD.WIDE R6, R25, 0x2, R18 ;  /* 0x0000000219067825 */ /* 0x002fe200078e0212 */
[----:B------:R0:W-:Y:S03]  /*3530*/  STL.64 [R1+0x740], R4 ;  /* 0x0007400401007387 */ /* 0x0001e60000100a00 */
[C---:B--2---:R-:W-:Y:S01]  /*3540*/  IMAD.WIDE R2, R26.reuse, 0x2, R28 ;  /* 0x000000021a027825 */ /* 0x044fe200078e021c */
[----:B------:R-:W-:Y:S04]  /*3550*/  STL.64 [R1+0x738], R6 ;  /* 0x0007380601007387 */ /* 0x000fe80000100a00 */
[----:B------:R1:W-:Y:S01]  /*3560*/  STL.64 [R1+0x730], R2 ;  /* 0x0007300201007387 */ /* 0x0003e20000100a00 */
[----:B0-----:R-:W-:-:S04]  /*3570*/  IMAD.WIDE R4, R26, 0x2, R18 ;  /* 0x000000021a047825 */ /* 0x001fc800078e0212 */
[----:B------:R-:W-:Y:S01]  /*3580*/  IMAD R22, R21, 0x1a, RZ ;  /* 0x0000001a15167824 */ /* 0x000fe200078e02ff */
[----:B------:R0:W-:Y:S01]  /*3590*/  STL.64 [R1+0x728], R4 ;  /* 0x0007280401007387 */ /* 0x0001e20000100a00 */
[----:B-1----:R-:W-:-:S05]  /*35a0*/  IMAD.WIDE R2, R27, 0x2, R28 ;  /* 0x000000021b027825 */ /* 0x002fca00078e021c */
        /* <DEDUP_REMOVED lines=47> */
[----:B------:R-:W-:Y:S01]  /*38a0*/  IMAD.SHL.U32 R22, R21, 0x10, RZ ;  /* 0x0000001015167824 */ /* 0x000fe200078e00ff */
        /* <DEDUP_REMOVED lines=66> */
[----:B-1----:R-:W-:-:S04]  /*3cd0*/  IMAD.WIDE R2, R8, 0x2, R28 ;  /* 0x0000000208027825 */ /* 0x002fc800078e021c */
[----:B------:R-:W-:Y:S01]  /*3ce0*/  IMAD.SHL.U32 R20, R21, 0x2, RZ ;  /* 0x0000000215147824 */ /* 0x000fe200078e00ff */
[----:B------:R1:W-:Y:S01]  /*3cf0*/  STL.64 [R1+0x5b0], R2 ;  /* 0x0005b00201007387 */ /* 0x0003e20000100a00 */
[----:B0-----:R-:W-:-:S04]  /*3d00*/  IMAD.WIDE R4, R8, 0x2, R18 ;  /* 0x0000000208047825 */ /* 0x001fc800078e0212 */
[C---:B------:R-:W-:Y:S01]  /*3d10*/  IMAD.WIDE R6, R22.reuse, 0x2, R18 ;  /* 0x0000000216067825 */ /* 0x040fe200078e0212 */
[----:B------:R0:W-:Y:S03]  /*3d20*/  STL.64 [R1+0x5a8], R4 ;  /* 0x0005a80401007387 */ /* 0x0001e60000100a00 */
[----:B-1----:R-:W-:-:S05]  /*3d30*/  IMAD.WIDE R2, R22, 0x2, R28 ;  /* 0x0000000216027825 */ /* 0x002fca00078e021c */
[----:B------:R1:W-:Y:S01]  /*3d40*/  STL.64 [R1+0x5a0], R2 ;  /* 0x0005a00201007387 */ /* 0x0003e20000100a00 */
[----:B0-----:R-:W-:-:S03]  /*3d50*/  IMAD.WIDE R4, R20, 0x2, R28 ;  /* 0x0000000214047825 */ /* 0x001fc600078e021c */
[----:B------:R0:W-:Y:S04]  /*3d60*/  STL.64 [R1+0x598], R6 ;  /* 0x0005980601007387 */ /* 0x0001e80000100a00 */
[----:B------:R2:W-:Y:S01]  /*3d70*/  STL.64 [R1+0x590], R4 ;  /* 0x0005900401007387 */ /* 0x0005e20000100a00 */
[----:B-1----:R-:W-:-:S04]  /*3d80*/  IMAD.WIDE R2, R20, 0x2, R18 ;  /* 0x0000000214027825 */ /* 0x002fc800078e0212 */
[C---:B0-----:R-:W-:Y:S02]  /*3d90*/  IMAD.WIDE R6, R21.reuse, 0x2, R28 ;  /* 0x0000000215067825 */ /* 0x041fe400078e021c */
[----:B------:R0:W5:Y:S02]  /*3da0*/  LDL.LU.64 R28, [R1+0x7c0] ;  /* 0x0007c000011c7983 */ /* 0x0001640000300a00 */
[----:B--2---:R-:W-:Y:S02]  /*3db0*/  IMAD.WIDE R4, R21, 0x2, R18 ;  /* 0x0000000215047825 */ /* 0x004fe400078e0212 */
[----:B------:R1:W-:Y:S04]  /*3dc0*/  STL.64 [R1+0x588], R2 ;  /* 0x0005880201007387 */ /* 0x0003e80000100a00 */
[----:B------:R0:W-:Y:S04]  /*3dd0*/  STL.64 [R1+0x580], R6 ;  /* 0x0005800601007387 */ /* 0x0001e80000100a00 */
[----:B------:R0:W-:Y:S01]  /*3de0*/  STL.64 [R1+0x578], R4 ;  /* 0x0005780401007387 */ /* 0x0001e20000100a00 */
[----:B------:R-:W-:-:S02]  /*3df0*/  IMAD.MOV.U32 R0, RZ, RZ, c[0x0][0x180] ;  /* 0x00006000ff007624 */ /* 0x000fc400078e00ff */
[----:B-1----:R-:W-:Y:S02]  /*3e00*/  IMAD.MOV.U32 R2, RZ, RZ, c[0x0][0x160] ;  /* 0x00005800ff027624 */ /* 0x002fe400078e00ff */
[----:B------:R-:W-:Y:S02]  /*3e10*/  IMAD.MOV.U32 R3, RZ, RZ, c[0x0][0x164] ;  /* 0x00005900ff037624 */ /* 0x000fe400078e00ff */
.L_x_2:
[----:B------:R-:W2:Y:S04]  /*3e20*/  LDL.64 R8, [R1+0x480] ;  /* 0x0004800001087983 */ /* 0x000ea80000100a00 */
[----:B------:R-:W-:Y:S04]  /*3e30*/  STL [R1+0x10d0], R10 ;  /* 0x0010d00a01007387 */ /* 0x000fe80000100800 */
[----:B------:R-:W-:Y:S04]  /*3e40*/  STL [R1+0x10d8], R10 ;  /* 0x0010d80a01007387 */ /* 0x000fe80000100800 */
[----:B------:R-:W-:Y:S04]  /*3e50*/  STL [R1+0x10e0], R10 ;  /* 0x0010e00a01007387 */ /* 0x000fe80000100800 */
[----:B------:R-:W-:Y:S04]  /*3e60*/  STL [R1+0x10e8], R10 ;  /* 0x0010e80a01007387 */ /* 0x000fe80000100800 */
[----:B------:R-:W-:Y:S04]  /*3e70*/  STL [R1+0x10f0], R10 ;  /* 0x0010f00a01007387 */ /* 0x000fe80000100800 */
[----:B------:R-:W-:Y:S04]  /*3e80*/  STL [R1+0x10f8], R10 ;  /* 0x0010f80a01007387 */ /* 0x000fe80000100800 */
[----:B------:R-:W-:Y:S04]  /*3e90*/  STL [R1+0x1100], R10 ;  /* 0x0011000a01007387 */ /* 0x000fe80000100800 */
[----:B-----5:R1:W-:Y:S04]  /*3ea0*/  STL.64 [R1+0x1068], R26 ;  /* 0x0010681a01007387 */ /* 0x0203e80000100a00 */
[----:B-1----:R-:W3:Y:S04]  /*3eb0*/  LDL.64 R26, [R1+0x488] ;  /* 0x00048800011a7983 */ /* 0x002ee80000100a00 */
[----:B------:R-:W-:Y:S04]  /*3ec0*/  STL.64 [R1+0x1060], R24 ;  /* 0x0010601801007387 */ /* 0x000fe80000100a00 */
[----:B------:R1:W-:Y:S04]  /*3ed0*/  STL [R1+0x1070], R24 ;  /* 0x0010701801007387 */ /* 0x0003e80000100800 */
[----:B-1----:R-:W4:Y:S04]  /*3ee0*/  LDL.64 R24, [R1+0x580] ;  /* 0x0005800001187983 */ /* 0x002f280000100a00 */
[----:B------:R-:W-:Y:S04]  /*3ef0*/  STL.64 [R1+0x1058], R22 ;  /* 0x0010581601007387 */ /* 0x000fe80000100a00 */
[----:B------:R-:W-:Y:S04]  /*3f00*/  STL [R1+0x1080], R22 ;  /* 0x0010801601007387 */ /* 0x000fe80000100800 */
[----:B------:R1:W-:Y:S04]  /*3f10*/  STL.64 [R1+0x1098], R22 ;  /* 0x0010981601007387 */ /* 0x0003e80000100a00 */
[----:B-1----:R-:W4:Y:S01]  /*3f20*/  LDL.64 R22, [R1+0x578] ;  /* 0x0005780001167983 */ /* 0x002f220000100a00 */
[----:B------:R-:W-:-:S03]  /*3f30*/  ISETP.GT.AND P2, PT, R0, RZ, PT ;  /* 0x000000ff0000720c */ /* 0x000fc60003f44270 */
[----:B------:R-:W-:Y:S04]  /*3f40*/  STL.64 [R1+0x1050], R20 ;  /* 0x0010501401007387 */ /* 0x000fe80000100a00 */
[----:B------:R-:W-:Y:S04]  /*3f50*/  STL.64 [R1+0x1078], R20 ;  /* 0x0010781401007387 */ /* 0x000fe80000100a00 */
[----:B------:R-:W-:Y:S04]  /*3f60*/  STL.64 [R1+0x1090], R20 ;  /* 0x0010901401007387 */ /* 0x000fe80000100a00 */
[----:B------:R-:W-:Y:S04]  /*3f70*/  STL [R1+0x10a8], R20 ;  /* 0x0010a81401007387 */ /* 0x000fe80000100800 */
[----:B------:R-:W-:Y:S04]  /*3f80*/  STL [R1+0x10b4], R20 ;  /* 0x0010b41401007387 */ /* 0x000fe80000100800 */
[----:B------:R-:W-:Y:S04]  /*3f90*/  STL [R1+0x10bc], R20 ;  /* 0x0010bc1401007387 */ /* 0x000fe80000100800 */
[----:B------:R-:W-:Y:S04]  /*3fa0*/  STL [R1+0x10c4], R20 ;  /* 0x0010c41401007387 */ /* 0x000fe80000100800 */
[----:B------:R-:W-:Y:S01]  /*3fb0*/  STL [R1+0x10cc], R20 ;  /* 0x0010cc1401007387 */ /* 0x000fe20000100800 */
[----:B------:R-:W-:-:S03]  /*3fc0*/  PRMT R11, RZ, 0x7610, R11 ;  /* 0x00007610ff0b7816 */ /* 0x000fc6000000000b */
[----:B------:R-:W-:Y:S04]  /*3fd0*/  STL [R1+0x10dc], R20 ;  /* 0x0010dc1401007387 */ /* 0x000fe80000100800 */
[----:B------:R-:W-:Y:S04]  /*3fe0*/  STL [R1+0x10ec], R20 ;  /* 0x0010ec1401007387 */ /* 0x000fe80000100800 */
[----:B------:R-:W-:Y:S04]  /*3ff0*/  STL [R1+0x10fc], R20 ;  /* 0x0010fc1401007387 */ /* 0x000fe80000100800 */
[----:B------:R-:W-:Y:S01]  /*4000*/  STL [R1+0x10a4], R21 ;  /* 0x0010a41501007387 */ /* 0x000fe20000100800 */
[----:B------:R-:W-:-:S03]  /*4010*/  ISETP.GT.AND P3, PT, R0, 0x1, PT ;  /* 0x000000010000780c */ /* 0x000fc60003f64270 */
[----:B------:R-:W-:Y:S04]  /*4020*/  STL [R1+0x10ac], R21 ;  /* 0x0010ac1501007387 */ /* 0x000fe80000100800 */
[----:B------:R-:W-:Y:S04]  /*4030*/  STL [R1+0x10b8], R21 ;  /* 0x0010b81501007387 */ /* 0x000fe80000100800 */
[----:B------:R-:W-:Y:S04]  /*4040*/  STL [R1+0x10c8], R21 ;  /* 0x0010c81501007387 */ /* 0x000fe80000100800 */
[----:B------:R-:W-:Y:S04]  /*4050*/  STL [R1+0x10d4], R21 ;  /* 0x0010d41501007387 */ /* 0x000fe80000100800 */
[----:B------:R-:W-:Y:S04]  /*4060*/  STL [R1+0x10e4], R21 ;  /* 0x0010e41501007387 */ /* 0x000fe80000100800 */
[----:B------:R-:W-:Y:S04]  /*4070*/  STL [R1+0x10f4], R21 ;  /* 0x0010f41501007387 */ /* 0x000fe80000100800 */
[----:B------:R1:W-:Y:S01]  /*4080*/  STL [R1+0x1104], R21 ;  /* 0x0011041501007387 */ /* 0x0003e20000100800 */
[----:B------:R-:W-:-:S03]  /*4090*/  PRMT R10, RZ, 0x7610, R10 ;  /* 0x00007610ff0a7816 */ /* 0x000fc6000000000a */
[----:B------:R-:W-:Y:S04]  /*40a0*/  STL.64 [R1+0x1048], R12 ;  /* 0x0010480c01007387 */ /* 0x000fe80000100a00 */
[----:B------:R-:W-:Y:S01]  /*40b0*/  STL [R1+0x1084], R13 ;  /* 0x0010840d01007387 */ /* 0x000fe20000100800 */
[----:B-1----:R-:W-:-:S03]  /*40c0*/  PRMT R21, RZ, 0x7610, R21 ;  /* 0x00007610ff157816 */ /* 0x002fc60000000015 */
[----:B------:R-:W-:Y:S04]  /*40d0*/  STL.64 [R1+0x1088], R12 ;  /* 0x0010880c01007387 */ /* 0x000fe80000100a00 */
[----:B------:R-:W-:Y:S04]  /*40e0*/  STL [R1+0x10b0], R12 ;  /* 0x0010b00c01007387 */ /* 0x000fe80000100800 */
[----:B------:R-:W-:Y:S04]  /*40f0*/  STL [R1+0x10c0], R12 ;  /* 0x0010c00c01007387 */ /* 0x000fe80000100800 */
[----:B------:R-:W-:Y:S04]  /*4100*/  STL [R1+0x10a0], R13 ;  /* 0x0010a00d01007387 */ /* 0x000fe80000100800 */
[----:B------:R-:W-:Y:S04]  /*4110*/  STL [R1+0x1044], R19 ;  /* 0x0010441301007387 */ /* 0x000fe80000100800 */
[----:B------:R-:W-:Y:S04]  /*4120*/  STL [R1+0x1040], R18 ;  /* 0x0010401201007387 */ /* 0x000fe80000100800 */
[----:B------:R-:W-:Y:S04]  /*4130*/  STL.64 [R1+0x1038], R14 ;  /* 0x0010380e01007387 */ /* 0x000fe80000100a00 */
[----:B------:R-:W-:Y:S04]  /*4140*/  STL.64 [R1+0x1030], R16 ;  /* 0x0010301001007387 */ /* 0x000fe80000100a00 */
[----:B-----5:R-:W-:Y:S04]  /*4150*/  STL [R1+0xfd4], R29 ;  /* 0x000fd41d01007387 */ /* 0x020fe80000100800 */
[----:B------:R-:W-:Y:S01]  /*4160*/  STL [R1+0xfd0], R28 ;  /* 0x000fd01c01007387 */ /* 0x000fe20000100800 */
[----:B0-2---:R-:W-:-:S05]  /*4170*/  IADD3 R4, P1, R8, R2, RZ ;  /* 0x0000000208047210 */ /* 0x005fca0007f3e0ff */
[----:B------:R-:W-:Y:S02]  /*4180*/  IMAD.X R5, R9, 0x1, R3, P1 ;  /* 0x0000000109057824 */ /* 0x000fe400008e0603 */
[----:B------:R-:W2:Y:S04]  /*4190*/  LDL.64 R8, [R1+0x588] ;  /* 0x0005880001087983 */ /* 0x000ea80000100a00 */
[----:B------:R4:W2:Y:S01]  /*41a0*/  @P2 LDG.E.U16 R11, [R4.64] ;  /* 0x00000004040b2981 */ /* 0x0008a2000c1e1500 */
[----:B---3--:R-:W-:-:S05]  /*41b0*/  IADD3 R6, P0, R26, R2, RZ ;  /* 0x000000021a067210 */ /* 0x008fca0007f1e0ff */
[----:B------:R-:W-:Y:S02]  /*41c0*/  IMAD.X R7, R27, 0x1, R3, P0 ;  /* 0x000000011b077824 */ /* 0x000fe400000e0603 */
[----:B------:R-:W3:Y:S04]  /*41d0*/  LDL.64 R26, [R1+0x590] ;  /* 0x00059000011a7983 */ /* 0x000ee80000100a00 */
[----:B------:R0:W2:Y:S01]  /*41e0*/  @P2 LDG.E.U16 R21, [R6.64] ;  /* 0x0000000406152981 */ /* 0x0000a2000c1e1500 */
[----:B----4-:R-:W-:-:S05]  /*41f0*/  IADD3 R4, P1, R22, R2, RZ ;  /* 0x0000000216047210 */ /* 0x010fca0007f3e0ff */
[----:B------:R-:W-:-:S05]  /*4200*/  IMAD.X R5, R23, 0x1, R3, P1 ;  /* 0x0000000117057824 */ /* 0x000fca00008e0603 */
[----:B------:R-:W4:Y:S01]  /*4210*/  @P3 LDG.E.U16 R10, [R4.64] ;  /* 0x00000004040a3981 */ /* 0x000f22000c1e1500 */
[----:B0-----:R-:W-:-:S05]  /*4220*/  IADD3 R6, P0, R24, R2, RZ ;  /* 0x0000000218067210 */ /* 0x001fca0007f1e0ff */
[----:B------:R-:W-:Y:S01]  /*4230*/  IMAD.X R7, R25, 0x1, R3, P0 ;  /* 0x0000000119077824 */ /* 0x000fe200000e0603 */
[----:B--2---:R0:W-:Y:S04]  /*4240*/  STL [R1+0x64], R21 ;  /* 0x0000641501007387 */ /* 0x0041e80000100800 */
[----:B0-----:R-:W2:Y:S04]  /*4250*/  LDL.LU R21, [R1+0x1104] ;  /* 0x0011040001157983 */ /* 0x001ea80000300800 */
[----:B------:R-:W2:Y:S04]  /*4260*/  LDL.64 R22, [R1+0x598] ;  /* 0x0005980001167983 */ /* 0x000ea80000100a00 */
[----:B------:R-:W2:Y:S04]  /*4270*/  LDL.64 R24, [R1+0x5a0] ;  /* 0x0005a00001187983 */ /* 0x000ea80000100a00 */
[----:B----4-:R0:W-:Y:S04]  /*4280*/  STL [R1+0x490], R10 ;  /* 0x0004900a01007387 */ /* 0x0101e80000100800 */
[----:B0-----:R-:W4:Y:S01]  /*4290*/  LDL.LU R10, [R1+0x1100] ;  /* 0x00110000010a7983 */ /* 0x001f220000300800 */
[----:B------:R-:W-:-:S02]  /*42a0*/  ISETP.GT.AND P2, PT, R0, 0x2, PT ;  /* 0x000000020000780c */ /* 0x000fc40003f44270 */
[----:B------:R-:W-:Y:S02]  /*42b0*/  IADD3 R4, P1, R8, R2, RZ ;  /* 0x0000000208047210 */ /* 0x000fe40007f3e0ff */
[----:B------:R-:W-:-:S03]  /*42c0*/  PRMT R20, RZ, 0x7610, R20 ;  /* 0x00007610ff147816 */ /* 0x000fc60000000014 */
[----:B------:R-:W-:-:S03]  /*42d0*/  IMAD.X R5, R9, 0x1, R3, P1 ;  /* 0x0000000109057824 */ /* 0x000fc600008e0603 */
[----:B------:R3:W2:Y:S01]  /*42e0*/  @P3 LDG.E.U16 R20, [R6.64] ;  /* 0x0000000406143981 */ /* 0x0006a2000c1e1500 */
[----:B----4-:R-:W-:-:S06]  /*42f0*/  PRMT R10, RZ, 0x7610, R10 ;  /* 0x00007610ff0a7816 */ /* 0x010fcc000000000a */
[----:B------:R-:W4:Y:S01]  /*4300*/  @P2 LDG.E.U16 R10, [R4.64] ;  /* 0x00000004040a2981 */ /* 0x000f22000c1e1500 */
[----:B---3--:R-:W-:-:S03]  /*4310*/  IADD3 R6, P0, R26, R2, RZ ;  /* 0x000000021a067210 */ /* 0x008fc60007f1e0ff */
[----:B--2---:R0:W-:Y:S02]  /*4320*/  STL [R1+0x570], R20 ;  /* 0x0005701401007387 */ /* 0x0041e40000100800 */
[----:B------:R-:W-:Y:S02]  /*4330*/  IMAD.X R7, R27, 0x1, R3, P0 ;  /* 0x000000011b077824 */ /* 0x000fe400000e0603 */
[----:B0-----:R-:W2:Y:S04]  /*4340*/  LDL.LU R20, [R1+0x10fc] ;  /* 0x0010fc0001147983 */ /* 0x001ea80000300800 */
[----:B------:R-:W3:Y:S04]  /*4350*/  LDL.64 R8, [R1+0x5a8] ;  /* 0x0005a80001087983 */ /* 0x000ee80000100a00 */
        /* <DEDUP_REMOVED lines=10> */
[----:B0-----:R-:W-:-:S03]  /*4400*/  IADD3 R6, P0, R24, R2, RZ ;  /* 0x0000000218067210 */ /* 0x001fc60007f1e0ff */
[----:B--2---:R0:W-:Y:S02]  /*4410*/  STL [R1+0x568], R21 ;  /* 0x0005681501007387 */ /* 0x0041e40000100800 */
[----:B------:R-:W-:Y:S02]  /*4420*/  IMAD.X R7, R25, 0x1, R3, P0 ;  /* 0x0000000119077824 */ /* 0x000fe400000e0603 */
[----:B0-----:R-:W2:Y:S04]  /*4430*/  LDL.LU R21, [R1+0x10f4] ;  /* 0x0010f40001157983 */ /* 0x001ea80000300800 */
[----:B------:R-:W2:Y:S04]  /*4440*/  LDL.64 R22, [R1+0x5b8] ;  /* 0x0005b80001167983 */ /* 0x000ea80000100a00 */
[----:B------:R-:W2:Y:S04]  /*4450*/  LDL.64 R24, [R1+0x5c0] ;  /* 0x0005c00001187983 */ /* 0x000ea80000100a00 */
[----:B----4-:R0:W-:Y:S04]  /*4460*/  STL [R1+0x564], R10 ;  /* 0x0005640a01007387 */ /* 0x0101e80000100800 */
[----:B0-----:R-:W4:Y:S01]  /*4470*/  LDL.LU R10, [R1+0x10f0] ;  /* 0x0010f000010a7983 */ /* 0x001f220000300800 */
[----:B------:R-:W-:-:S02]  /*4480*/  ISETP.GT.AND P2, PT, R0, 0x4, PT ;  /* 0x000000040000780c */ /* 0x000fc40003f44270 */
[----:B---3--:R-:W-:Y:S02]  /*4490*/  IADD3 R4, P1, R8, R2, RZ ;  /* 0x0000000208047210 */ /* 0x008fe40007f3e0ff */
[----:B------:R-:W-:-:S03]  /*44a0*/  PRMT R20, RZ, 0x7610, R20 ;  /* 0x00007610ff147816 */ /* 0x000fc60000000014 */
[----:B------:R-:W-:-:S03]  /*44b0*/  IMAD.X R5, R9, 0x1, R3, P1 ;  /* 0x0000000109057824 */ /* 0x000fc600008e0603 */
[----:B------:R0:W3:Y:S01]  /*44c0*/  @P3 LDG.E.U16 R20, [R6.64] ;  /* 0x0000000406143981 */ /* 0x0000e2000c1e1500 */
[----:B----4-:R-:W-:-:S06]  /*44d0*/  PRMT R10, RZ, 0x7610, R10 ;  /* 0x00007610ff0a7816 */ /* 0x010fcc000000000a */
[----:B------:R-:W4:Y:S01]  /*44e0*/  @P2 LDG.E.U16 R10, [R4.64] ;  /* 0x00000004040a2981 */ /* 0x000f22000c1e1500 */
[----:B0-----:R-:W-:-:S03]  /*44f0*/  IADD3 R6, P0, R26, R2, RZ ;  /* 0x000000021a067210 */ /* 0x001fc60007f1e0ff */
[----:B---3--:R0:W-:Y:S02]  /*4500*/  STL [R1+0x560], R20 ;  /* 0x0005601401007387 */ /* 0x0081e40000100800 */
[----:B------:R-:W-:Y:S02]  /*4510*/  IMAD.X R7, R27, 0x1, R3, P0 ;  /* 0x000000011b077824 */ /* 0x000fe400000e0603 */
[----:B0-----:R-:W3:Y:S04]  /*4520*/  LDL.LU R20, [R1+0x10ec] ;  /* 0x0010ec0001147983 */ /* 0x001ee80000300800 */
[----:B------:R-:W3:Y:S04]  /*4530*/  LDL.64 R8, [R1+0x5c8] ;  /* 0x0005c80001087983 */ /* 0x000ee80000100a00 */
[----:B------:R-:W3:Y:S04]  /*4540*/  LDL.64 R26, [R1+0x5d0] ;  /* 0x0005d000011a7983 */ /* 0x000ee80000100a00 */
[----:B----4-:R0:W-:Y:S04]  /*4550*/  STL [R1+0x55c], R10 ;  /* 0x00055c0a01007387 */ /* 0x0101e80000100800 */
[----:B0-----:R-:W4:Y:S01]  /*4560*/  LDL.LU R10, [R1+0x10e8] ;  /* 0x0010e800010a7983 */ /* 0x001f220000300800 */
[----:B------:R-:W-:-:S02]  /*4570*/  ISETP.GT.AND P3, PT, R0, 0x5, PT ;  /* 0x000000050000780c */ /* 0x000fc40003f64270 */
[----:B--2---:R-:W-:Y:S02]  /*4580*/  IADD3 R4, P1, R22, R2, RZ ;  /* 0x0000000216047210 */ /* 0x004fe40007f3e0ff */
        /* <DEDUP_REMOVED lines=33> */
[----:B---3--:R-:W-:Y:S02]  /*47a0*/  PRMT R20, RZ, 0x7610, R20 ;  /* 0x00007610ff147816 */ /* 0x008fe40000000014 */
[----:B0-----:R-:W-:-:S05]  /*47b0*/  IADD3 R6, P0, R24, R2, RZ ;  /* 0x0000000218067210 */ /* 0x001fca0007f1e0ff */
[----:B------:R-:W-:-:S05]  /*47c0*/  IMAD.X R7, R25, 0x1, R3, P0 ;  /* 0x0000000119077824 */ /* 0x000fca00000e0603 */
[----:B------:R-:W3:Y:S01]  /*47d0*/  @P3 LDG.E.U16 R20, [R6.64] ;  /* 0x0000000406143981 */ /* 0x000ee2000c1e1500 */
[----:B----4-:R-:W-:-:S06]  /*47e0*/  PRMT R10, RZ, 0x7610, R10 ;  /* 0x00007610ff0a7816 */ /* 0x010fcc000000000a */
[----:B------:R-:W4:Y:S04]  /*47f0*/  @P3 LDG.E.U16 R10, [R4.64] ;  /* 0x00000004040a3981 */ /* 0x000f28000c1e1500 */
[----:B--2---:R0:W-:Y:S04]  /*4800*/  STL [R1+0x548], R21 ;  /* 0x0005481501007387 */ /* 0x0041e80000100800 */
[----:B0-----:R-:W2:Y:S04]  /*4810*/  LDL.LU R21, [R1+0x10d4] ;  /* 0x0010d40001157983 */ /* 0x001ea80000300800 */
[----:B------:R-:W2:Y:S04]  /*4820*/  LDL.64 R22, [R1+0x5f8] ;  /* 0x0005f80001167983 */ /* 0x000ea80000100a00 */
[----:B------:R-:W2:Y:S04]  /*4830*/  LDL.64 R24, [R1+0x600] ;  /* 0x0006000001187983 */ /* 0x000ea80000100a00 */
[----:B----4-:R0:W-:Y:S04]  /*4840*/  STL [R1+0x544], R10 ;  /* 0x0005440a01007387 */ /* 0x0101e80000100800 */
[----:B0-----:R-:W4:Y:S04]  /*4850*/  LDL.LU R10, [R1+0x10d0] ;  /* 0x0010d000010a7983 */ /* 0x001f280000300800 */
[----:B---3--:R0:W-:Y:S04]  /*4860*/  STL [R1+0x540], R20 ;  /* 0x0005401401007387 */ /* 0x0081e80000100800 */
[----:B0-----:R-:W3:Y:S01]  /*4870*/  LDL.LU R20, [R1+0x10cc] ;  /* 0x0010cc0001147983 */ /* 0x001ee20000300800 */
[----:B------:R-:W-:-:S02]  /*4880*/  ISETP.GT.AND P2, PT, R0, 0x8, PT ;  /* 0x000000080000780c */ /* 0x000fc40003f44270 */
[-C--:B------:R-:W-:Y:S02]  /*4890*/  IADD3 R4, P1, R8, R2.reuse, RZ ;  /* 0x0000000208047210 */ /* 0x080fe40007f3e0ff */
[----:B------:R-:W-:-:S03]  /*48a0*/  IADD3 R6, P0, R26, R2, RZ ;  /* 0x000000021a067210 */ /* 0x000fc60007f1e0ff */
[--C-:B------:R-:W-:Y:S01]  /*48b0*/  IMAD.X R5, R9, 0x1, R3.reuse, P1 ;  /* 0x0000000109057824 */ /* 0x100fe200008e0603 */
[----:B------:R-:W-:Y:S01]  /*48c0*/  ISETP.GT.AND P3, PT, R0, 0x9, PT ;  /* 0x000000090000780c */ /* 0x000fe20003f64270 */
[----:B------:R-:W-:Y:S01]  /*48d0*/  IMAD.X R7, R27, 0x1, R3, P0 ;  /* 0x000000011b077824 */ /* 0x000fe200000e0603 */
[----:B--2---:R-:W-:Y:S01]  /*48e0*/  PRMT R21, RZ, 0x7610, R21 ;  /* 0x00007610ff157816 */ /* 0x004fe20000000015 */
[----:B------:R-:W2:Y:S04]  /*48f0*/  LDL.64 R8, [R1+0x608] ;  /* 0x0006080001087983 */ /* 0x000ea80000100a00 */
[----:B------:R-:W2:Y:S04]  /*4900*/  LDL.64 R26, [R1+0x610] ;  /* 0x00061000011a7983 */ /* 0x000ea80000100a00 */
[----:B------:R0:W2:Y:S01]  /*4910*/  @P2 LDG.E.U16 R21, [R6.64] ;  /* 0x0000000406152981 */ /* 0x0000a2000c1e1500 */
[----:B----4-:R-:W-:-:S06]  /*4920*/  PRMT R10, RZ, 0x7610, R10 ;  /* 0x00007610ff0a7816 */ /* 0x010fcc000000000a */
[----:B------:R1:W4:Y:S02]  /*4930*/  @P2 LDG.E.U16 R10, [R4.64] ;  /* 0x00000004040a2981 */ /* 0x000324000c1e1500 */
[----:B-1----:R-:W-:Y:S02]  /*4940*/  IADD3 R4, P1, R22, R2, RZ ;  /* 0x0000000216047210 */ /* 0x002fe40007f3e0ff */
[----:B---3--:R-:W-:-:S03]  /*4950*/  PRMT R20, RZ, 0x7610, R20 ;  /* 0x00007610ff147816 */ /* 0x008fc60000000014 */
[----:B------:R-:W-:-:S05]  /*4960*/  IMAD.X R5, R23, 0x1, R3, P1 ;  /* 0x0000000117057824 */ /* 0x000fca00008e0603 */
[----:B------:R-:W3:Y:S01]  /*4970*/  @P3 LDG.E.U16 R20, [R4.64] ;  /* 0x0000000404143981 */ /* 0x000ee2000c1e1500 */
[----:B0-----:R-:W-:-:S05]  /*4980*/  IADD3 R6, P0, R24, R2, RZ ;  /* 0x0000000218067210 */ /* 0x001fca0007f1e0ff */
[----:B------:R-:W-:Y:S01]  /*4990*/  IMAD.X R7, R25, 0x1, R3, P0 ;  /* 0x0000000119077824 */ /* 0x000fe200000e0603 */
[----:B--2---:R0:W-:Y:S04]  /*49a0*/  STL [R1+0x60], R21 ;  /* 0x0000601501007387 */ /* 0x0041e80000100800 */
[----:B0-----:R-:W2:Y:S04]  /*49b0*/  LDL.LU R21, [R1+0x10c8] ;  /* 0x0010c80001157983 */ /* 0x001ea80000300800 */
[----:B------:R-:W2:Y:S04]  /*49c0*/  LDL.64 R22, [R1+0x618] ;  /* 0x0006180001167983 */ /* 0x000ea80000100a00 */
[----:B------:R-:W4:Y:S04]  /*49d0*/  LDL.64 R24, [R1+0x620] ;  /* 0x0006200001187983 */ /* 0x000f280000100a00 */
[----:B---3--:R0:W-:Y:S04]  /*49e0*/  STL [R1+0x53c], R20 ;  /* 0x00053c1401007387 */ /* 0x0081e80000100800 */
[----:B0-----:R-:W3:Y:S01]  /*49f0*/  LDL.LU R20, [R1+0x10c4] ;  /* 0x0010c40001147983 */ /* 0x001ee20000300800 */
[----:B------:R-:W-:-:S02]  /*4a00*/  ISETP.GT.AND P2, PT, R0, 0xa, PT ;  /* 0x0000000a0000780c */ /* 0x000fc40003f44270 */
[----:B------:R-:W-:Y:S02]  /*4a10*/  IADD3 R4, P1, R8, R2, RZ ;  /* 0x0000000208047210 */ /* 0x000fe40007f3e0ff */
[----:B------:R-:W-:-:S03]  /*4a20*/  PRMT R12, RZ, 0x7610, R12 ;  /* 0x00007610ff0c7816 */ /* 0x000fc6000000000c */
[----:B------:R-:W-:-:S03]  /*4a30*/  IMAD.X R5, R9, 0x1, R3, P1 ;  /* 0x0000000109057824 */ /* 0x000fc600008e0603 */
[----:B------:R0:W4:Y:S01]  /*4a40*/  @P3 LDG.E.U16 R12, [R6.64] ;  /* 0x00000004060c3981 */ /* 0x000122000c1e1500 */
[----:B--2---:R-:W-:Y:S02]  /*4a50*/  PRMT R21, RZ, 0x7610, R21 ;  /* 0x00007610ff157816 */ /* 0x004fe40000000015 */
[----:B0-----:R-:W-:-:S05]  /*4a60*/  IADD3 R6, P0, R26, R2, RZ ;  /* 0x000000021a067210 */ /* 0x001fca0007f1e0ff */
[----:B------:R-:W-:-:S05]  /*4a70*/  IMAD.X R7, R27, 0x1, R3, P0 ;  /* 0x000000011b077824 */ /* 0x000fca00000e0603 */
[----:B------:R-:W2:Y:S01]  /*4a80*/  @P2 LDG.E.U16 R21, [R6.64] ;  /* 0x0000000406152981 */ /* 0x000ea2000c1e1500 */
[----:B---3--:R-:W-:-:S06]  /*4a90*/  PRMT R20, RZ, 0x7610, R20 ;  /* 0x00007610ff147816 */ /* 0x008fcc0000000014 */
[----:B------:R-:W3:Y:S04]  /*4aa0*/  @P2 LDG.E.U16 R20, [R4.64] ;  /* 0x0000000404142981 */ /* 0x000ee8000c1e1500 */
[----:B----4-:R0:W-:Y:S04]  /*4ab0*/  STL [R1+0x538], R12 ;  /* 0x0005380c01007387 */ /* 0x0101e80000100800 */
[----:B0-----:R-:W4:Y:S04]  /*4ac0*/  LDL.LU R12, [R1+0x10c0] ;  /* 0x0010c000010c7983 */ /* 0x001f280000300800 */
[----:B------:R-:W4:Y:S04]  /*4ad0*/  LDL.64 R8, [R1+0x628] ;  /* 0x0006280001087983 */ /* 0x000f280000100a00 */
[----:B------:R-:W4:Y:S04]  /*4ae0*/  LDL.64 R26, [R1+0x630] ;  /* 0x00063000011a7983 */ /* 0x000f280000100a00 */
[----:B---3--:R0:W-:Y:S04]  /*4af0*/  STL [R1+0x534], R20 ;  /* 0x0005341401007387 */ /* 0x0081e80000100800 */
[----:B0-----:R-:W3:Y:S04]  /*4b00*/  LDL.LU R20, [R1+0x10bc] ;  /* 0x0010bc0001147983 */ /* 0x001ee80000300800 */
[----:B--2---:R0:W-:Y:S04]  /*4b10*/  STL [R1+0x530], R21 ;  /* 0x0005301501007387 */ /* 0x0041e80000100800 */
[----:B0-----:R-:W2:Y:S01]  /*4b20*/  LDL.LU R21, [R1+0x10b8] ;  /* 0x0010b80001157983 */ /* 0x001ea20000300800 */
[----:B------:R-:W-:-:S02]  /*4b30*/  ISETP.GT.AND P3, PT, R0, 0xb, PT ;  /* 0x0000000b0000780c */ /* 0x000fc40003f64270 */
[-C--:B------:R-:W-:Y:S02]  /*4b40*/  IADD3 R4, P1, R22, R2.reuse, RZ ;  /* 0x0000000216047210 */ /* 0x080fe40007f3e0ff */
[----:B------:R-:W-:-:S03]  /*4b50*/  IADD3 R6, P0, R24, R2, RZ ;  /* 0x0000000218067210 */ /* 0x000fc60007f1e0ff */
[--C-:B------:R-:W-:Y:S01]  /*4b60*/  IMAD.X R5, R23, 0x1, R3.reuse, P1 ;  /* 0x0000000117057824 */ /* 0x100fe200008e0603 */
[----:B------:R-:W-:Y:S01]  /*4b70*/  ISETP.GT.AND P2, PT, R0, 0xc, PT ;  /* 0x0000000c0000780c */ /* 0x000fe20003f44270 */
[----:B------:R-:W-:Y:S01]  /*4b80*/  IMAD.X R7, R25, 0x1, R3, P0 ;  /* 0x0000000119077824 */ /* 0x000fe200000e0603 */
[----:B----4-:R-:W-:Y:S01]  /*4b90*/  PRMT R12, RZ, 0x7610, R12 ;  /* 0x00007610ff0c7816 */ /* 0x010fe2000000000c */
[----:B------:R-:W4:Y:S04]  /*4ba0*/  LDL.64 R22, [R1+0x638] ;  /* 0x0006380001167983 */ /* 0x000f280000100a00 */
[----:B------:R-:W4:Y:S04]  /*4bb0*/  LDL.64 R24, [R1+0x640] ;  /* 0x0006400001187983 */ /* 0x000f280000100a00 */
[----:B------:R0:W4:Y:S01]  /*4bc0*/  @P3 LDG.E.U16 R12, [R6.64] ;  /* 0x00000004060c3981 */ /* 0x000122000c1e1500 */
[----:B---3--:R-:W-:-:S06]  /*4bd0*/  PRMT R20, RZ, 0x7610, R20 ;  /* 0x00007610ff147816 */ /* 0x008fcc0000000014 */
[----:B------:R1:W3:Y:S02]  /*4be0*/  @P3 LDG.E.U16 R20, [R4.64] ;  /* 0x0000000404143981 */ /* 0x0002e4000c1e1500 */
[----:B-1----:R-:W-:Y:S02]  /*4bf0*/  IADD3 R4, P1, R8, R2, RZ ;  /* 0x0000000208047210 */ /* 0x002fe40007f3e0ff */
[----:B--2---:R-:W-:-:S03]  /*4c00*/  PRMT R21, RZ, 0x7610, R21 ;  /* 0x00007610ff157816 */ /* 0x004fc60000000015 */
[----:B------:R-:W-:-:S05]  /*4c10*/  IMAD.X R5, R9, 0x1, R3, P1 ;  /* 0x0000000109057824 */ /* 0x000fca00008e0603 */
[----:B------:R-:W2:Y:S01]  /*4c20*/  @P2 LDG.E.U16 R21, [R4.64] ;  /* 0x0000000404152981 */ /* 0x000ea2000c1e1500 */
[----:B0-----:R-:W-:-:S05]  /*4c30*/  IADD3 R6, P0, R26, R2, RZ ;  /* 0x000000021a067210 */ /* 0x001fca0007f1e0ff */
[----:B------:R-:W-:Y:S01]  /*4c40*/  IMAD.X R7, R27, 0x1, R3, P0 ;  /* 0x000000011b077824 */ /* 0x000fe200000e0603 */
[----:B---3--:R0:W-:Y:S04]  /*4c50*/  STL [R1+0x52c], R20 ;  /* 0x00052c1401007387 */ /* 0x0081e80000100800 */
[----:B0-----:R-:W3:Y:S04]  /*4c60*/  LDL.LU R20, [R1+0x10b4] ;  /* 0x0010b40001147983 */ /* 0x001ee80000300800 */
[----:B----4-:R0:W-:Y:S04]  /*4c70*/  STL [R1+0x528], R12 ;  /* 0x0005280c01007387 */ /* 0x0101e80000100800 */
[----:B0-----:R-:W4:Y:S04]  /*4c80*/  LDL.LU R12, [R1+0x10b0] ;  /* 0x0010b000010c7983 */ /* 0x001f280000300800 */
[----:B------:R-:W4:Y:S04]  /*4c90*/  LDL.64 R8, [R1+0x648] ;  /* 0x0006480001087983 */ /* 0x000f280000100a00 */
[----:B------:R-:W4:Y:S04]  /*4ca0*/  LDL.64 R26, [R1+0x650] ;  /* 0x00065000011a7983 */ /* 0x000f280000100a00 */
[----:B--2---:R0:W-:Y:S04]  /*4cb0*/  STL [R1+0x524], R21 ;  /* 0x0005241501007387 */ /* 0x0041e80000100800 */
[----:B0-----:R-:W2:Y:S01]  /*4cc0*/  LDL.LU R21, [R1+0x10ac] ;  /* 0x0010ac0001157983 */ /* 0x001ea20000300800 */
[----:B------:R-:W-:-:S02]  /*4cd0*/  ISETP.GT.AND P3, PT, R0, 0xd, PT ;  /* 0x0000000d0000780c */ /* 0x000fc40003f64270 */
[----:B------:R-:W-:-:S05]  /*4ce0*/  IADD3 R4, P1, R22, R2, RZ ;  /* 0x0000000216047210 */ /* 0x000fca0007f3e0ff */
[----:B------:R-:W-:Y:S01]  /*4cf0*/  IMAD.X R5, R23, 0x1, R3, P1 ;  /* 0x0000000117057824 */ /* 0x000fe200008e0603 */
[----:B---3--:R-:W-:-:S06]  /*4d00*/  PRMT R20, RZ, 0x7610, R20 ;  /* 0x00007610ff147816 */ /* 0x008fcc0000000014 */
[----:B------:R0:W3:Y:S01]  /*4d10*/  @P2 LDG.E.U16 R20, [R6.64] ;  /* 0x0000000406142981 */ /* 0x0000e2000c1e1500 */
[----:B--2---:R-:W-:-:S06]  /*4d20*/  PRMT R21, RZ, 0x7610, R21 ;  /* 0x00007610ff157816 */ /* 0x004fcc0000000015 */
[----:B------:R-:W2:Y:S01]  /*4d30*/  @P3 LDG.E.U16 R21, [R4.64] ;  /* 0x0000000404153981 */ /* 0x000ea2000c1e1500 */
[----:B0-----:R-:W-:Y:S02]  /*4d40*/  IADD3 R6, P0, R24, R2, RZ ;  /* 0x0000000218067210 */ /* 0x001fe40007f1e0ff */
[----:B------:R-:W-:-:S03]  /*4d50*/  PRMT R13, RZ, 0x7610, R13 ;  /* 0x00007610ff0d7816 */ /* 0x000fc6000000000d */
[----:B------:R-:W-:-:S05]  /*4d60*/  IMAD.X R7, R25, 0x1, R3, P0 ;  /* 0x0000000119077824 */ /* 0x000fca00000e0603 */
[----:B------:R4:W4:Y:S04]  /*4d70*/  @P3 LDG.E.U16 R13, [R6.64] ;  /* 0x00000004060d3981 */ /* 0x000928000c1e1500 */
[----:B---3--:R0:W-:Y:S04]  /*4d80*/  STL [R1+0x520], R20 ;  /* 0x0005201401007387 */ /* 0x0081e80000100800 */
[----:B0-----:R-:W3:Y:S04]  /*4d90*/  LDL.LU R20, [R1+0x10a8] ;  /* 0x0010a80001147983 */ /* 0x001ee80000300800 */
[----:B------:R-:W3:Y:S04]  /*4da0*/  LDL.64 R22, [R1+0x658] ;  /* 0x0006580001167983 */ /* 0x000ee80000100a00 */
[----:B------:R-:W3:Y:S04]  /*4db0*/  LDL.64 R24, [R1+0x660] ;  /* 0x0006600001187983 */ /* 0x000ee80000100a00 */
[----:B--2---:R0:W-:Y:S04]  /*4dc0*/  STL [R1+0x51c], R21 ;  /* 0x00051c1501007387 */ /* 0x0041e80000100800 */
[----:B0-----:R-:W2:Y:S01]  /*4dd0*/  LDL.LU R21, [R1+0x10a4] ;  /* 0x0010a40001157983 */ /* 0x001ea20000300800 */
[----:B------:R-:W-:-:S02]  /*4de0*/  ISETP.GT.AND P2, PT, R0, 0xe, PT ;  /* 0x0000000e0000780c */ /* 0x000fc40003f44270 */
[-C--:B----4-:R-:W-:Y:S01]  /*4df0*/  IADD3 R6, P0, R26, R2.reuse, RZ ;  /* 0x000000021a067210 */ /* 0x090fe20007f1e0ff */
[----:B------:R0:W-:Y:S01]  /*4e00*/  STL [R1+0x518], R13 ;  /* 0x0005180d01007387 */ /* 0x0001e20000100800 */
[----:B------:R-:W-:-:S03]  /*4e10*/  IADD3 R4, P1, R8, R2, RZ ;  /* 0x0000000208047210 */ /* 0x000fc60007f3e0ff */
[--C-:B------:R-:W-:Y:S01]  /*4e20*/  IMAD.X R7, R27, 0x1, R3.reuse, P0 ;  /* 0x000000011b077824 */ /* 0x100fe200000e0603 */
[----:B0-----:R-:W4:Y:S01]  /*4e30*/  LDL.LU R13, [R1+0x10a0] ;  /* 0x0010a000010d7983 */ /* 0x001f220000300800 */
[----:B------:R-:W-:-:S03]  /*4e40*/  IMAD.X R5, R9, 0x1, R3, P1 ;  /* 0x0000000109057824 */ /* 0x000fc600008e0603 */
[----:B------:R-:W4:Y:S01]  /*4e50*/  LDL.64 R8, [R1+0x668] ;  /* 0x0006680001087983 */ /* 0x000f220000100a00 */
[----:B------:R-:W-:Y:S02]  /*4e60*/  ISETP.GT.AND P3, PT, R0, 0xf, PT ;  /* 0x0000000f0000780c */ /* 0x000fe40003f64270 */
[----:B------:R-:W-:Y:S01]  /*4e70*/  PRMT R12, RZ, 0x7610, R12 ;  /* 0x00007610ff0c7816 */ /* 0x000fe2000000000c */
[----:B------:R-:W4:Y:S01]  /*4e80*/  LDL.64 R26, [R1+0x670] ;  /* 0x00067000011a7983 */ /* 0x000f220000100a00 */
[----:B---3--:R-:W-:-:S06]  /*4e90*/  PRMT R20, RZ, 0x7610, R20 ;  /* 0x00007610ff147816 */ /* 0x008fcc0000000014 */
[----:B------:R0:W3:Y:S01]  /*4ea0*/  @P2 LDG.E.U16 R20, [R6.64] ;  /* 0x0000000406142981 */ /* 0x0000e2000c1e1500 */
[----:B--2---:R-:W-:-:S06]  /*4eb0*/  PRMT R21, RZ, 0x7610, R21 ;  /* 0x00007610ff157816 */ /* 0x004fcc0000000015 */
[----:B------:R1:W2:Y:S01]  /*4ec0*/  @P2 LDG.E.U16 R21, [R4.64] ;  /* 0x0000000404152981 */ /* 0x0002a2000c1e1500 */
[-C--:B0-----:R-:W-:Y:S02]  /*4ed0*/  IADD3 R6, P0, R24, R2.reuse, RZ ;  /* 0x0000000218067210 */ /* 0x081fe40007f1e0ff */
[----:B-1----:R-:W-:Y:S02]  /*4ee0*/  IADD3 R4, P1, R22, R2, RZ ;  /* 0x0000000216047210 */ /* 0x002fe40007f3e0ff */
[----:B----4-:R-:W-:Y:S01]  /*4ef0*/  PRMT R13, RZ, 0x7610, R13 ;  /* 0x00007610ff0d7816 */ /* 0x010fe2000000000d */
[--C-:B------:R-:W-:Y:S02]  /*4f00*/  IMAD.X R7, R25, 0x1, R3.reuse, P0 ;  /* 0x0000000119077824 */ /* 0x100fe400000e0603 */
[----:B------:R-:W-:Y:S01]  /*4f10*/  IMAD.X R5, R23, 0x1, R3, P1 ;  /* 0x0000000117057824 */ /* 0x000fe200008e0603 */
[----:B------:R-:W-:Y:S02]  /*4f20*/  ISETP.GT.AND P4, PT, R0, 0x10, PT ;  /* 0x000000100000780c */ /* 0x000fe40003f84270 */
[----:B------:R0:W4:Y:S04]  /*4f30*/  @P3 LDG.E.U16 R12, [R6.64] ;  /* 0x00000004060c3981 */ /* 0x000128000c1e1500 */
[----:B------:R1:W4:Y:S01]  /*4f40*/  @P3 LDG.E.U16 R13, [R4.64] ;  /* 0x00000004040d3981 */ /* 0x000322000c1e1500 */
[----:B0-----:R-:W-:-:S02]  /*4f50*/  PRMT R7, RZ, 0x7610, R7 ;  /* 0x00007610ff077816 */ /* 0x001fc40000000007 */
[----:B-1----:R-:W-:-:S05]  /*4f60*/  IADD3 R4, P1, R8, R2, RZ ;  /* 0x0000000208047210 */ /* 0x002fca0007f3e0ff */
[----:B------:R-:W-:Y:S02]  /*4f70*/  IMAD.X R5, R9, 0x1, R3, P1 ;  /* 0x0000000109057824 */ /* 0x000fe400008e0603 */
[----:B------:R-:W-:-:S06]  /*4f80*/  IMAD.MOV.U32 R9, RZ, RZ, R7 ;  /* 0x000000ffff097224 */ /* 0x000fcc00078e0007 */
[----:B------:R-:W4:Y:S04]  /*4f90*/  @P4 LDG.E.U16 R9, [R4.64] ;  /* 0x0000000404094981 */ /* 0x000f28000c1e1500 */
[----:B---3--:R-:W-:Y:S04]  /*4fa0*/  STL [R1+0x6c], R20 ;  /* 0x00006c1401007387 */ /* 0x008fe80000100800 */
[----:B--2---:R0:W-:Y:S04]  /*4fb0*/  STL [R1+0x4e4], R21 ;  /* 0x0004e41501007387 */ /* 0x0041e80000100800 */
[----:B0-----:R-:W2:Y:S04]  /*4fc0*/  LDL.64 R20, [R1+0x678] ;  /* 0x0006780001147983 */ /* 0x001ea80000100a00 */
[----:B------:R-:W3:Y:S01]  /*4fd0*/  LDL.LU.64 R22, [R1+0x1098] ;  /* 0x0010980001167983 */ /* 0x000ee20000300a00 */
[----:B------:R-:W-:-:S03]  /*4fe0*/  IADD3 R6, P2, R26, R2, RZ ;  /* 0x000000021a067210 */ /* 0x000fc60007f5e0ff */
[----:B------:R-:W3:Y:S01]  /*4ff0*/  LDL.64 R24, [R1+0x680] ;  /* 0x0006800001187983 */ /* 0x000ee20000100a00 */
[----:B------:R-:W-:-:S03]  /*5000*/  ISETP.GT.AND P0, PT, R0, 0x11, PT ;  /* 0x000000110000780c */ /* 0x000fc60003f04270 */
[----:B----4-:R-:W-:Y:S04]  /*5010*/  STL [R1+0x5c], R12 ;  /* 0x00005c0c01007387 */ /* 0x010fe80000100800 */
[----:B------:R0:W-:Y:S04]  /*5020*/  STL [R1+0x68], R13 ;  /* 0x0000680d01007387 */ /* 0x0001e80000100800 */
[----:B0-----:R-:W4:Y:S04]  /*5030*/  LDL.64 R12, [R1+0x688] ;  /* 0x00068800010c7983 */ /* 0x001f280000100a00 */
[----:B------:R0:W-:Y:S02]  /*5040*/  STL.S16 [R1+0x3c], R7 ;  /* 0x00003c0701007387 */ /* 0x0001e40000100600 */
[----:B0-----:R-:W-:-:S02]  /*5050*/  IMAD.X R7, R27, 0x1, R3, P2 ;  /* 0x000000011b077824 */ /* 0x001fc400010e0603 */
[----:B------:R-:W4:Y:S04]  /*5060*/  LDL.64 R26, [R1+0x690] ;  /* 0x00069000011a7983 */ /* 0x000f280000100a00 */
[----:B------:R0:W-:Y:S01]  /*5070*/  @P4 STL [R1+0x3c], R9 ;  /* 0x00003c0901004387 */ /* 0x0001e20000100800 */
[----:B--2---:R-:W-:Y:S02]  /*5080*/  IADD3 R8, P1, R20, R2, RZ ;  /* 0x0000000214087210 */ /* 0x004fe40007f3e0ff */
[----:B---3--:R-:W-:Y:S02]  /*5090*/  PRMT R23, RZ, 0x7610, R23 ;  /* 0x00007610ff177816 */ /* 0x008fe40000000017 */
[----:B------:R-:W-:Y:S01]  /*50a0*/  PRMT R22, RZ, 0x7610, R22 ;  /* 0x00007610ff167816 */ /* 0x000fe20000000016 */
[----:B0-----:R-:W-:-:S02]  /*50b0*/  IMAD.X R9, R21, 0x1, R3, P1 ;  /* 0x0000000115097824 */ /* 0x001fc400008e0603 */
[----:B------:R-:W2:Y:S04]  /*50c0*/  LDL.LU.64 R20, [R1+0x1090] ;  /* 0x0010900001147983 */ /* 0x000ea80000300a00 */
[----:B------:R0:W3:Y:S02]  /*50d0*/  @P4 LDG.E.U16 R23, [R6.64] ;  /* 0x0000000406174981 */ /* 0x0000e4000c1e1500 */
[----:B0-----:R-:W-:-:S06]  /*50e0*/  IMAD.MOV.U32 R7, RZ, RZ, R22 ;  /* 0x000000ffff077224 */ /* 0x001fcc00078e0016 */
[----:B------:R-:W2:Y:S01]  /*50f0*/  @P0 LDG.E.U16 R7, [R8.64] ;  /* 0x0000000408070981 */ /* 0x000ea2000c1e1500 */
[-C--:B------:R-:W-:Y:S02]  /*5100*/  IADD3 R4, P2, R24, R2.reuse, RZ ;  /* 0x0000000218047210 */ /* 0x080fe40007f5e0ff */
[----:B----4-:R-:W-:Y:S01]  /*5110*/  IADD3 R6, P1, R12, R2, RZ ;  /* 0x000000020c067210 */ /* 0x010fe20007f3e0ff */
[----:B------:R-:W-:Y:S02]  /*5120*/  STL.S16 [R1+0x58], R22 ;  /* 0x0000581601007387 */ /* 0x000fe40000100600 */
[--C-:B------:R-:W-:Y:S02]  /*5130*/  IMAD.X R5, R25, 0x1, R3.reuse, P2 ;  /* 0x0000000119057824 */ /* 0x100fe400010e0603 */
[----:B---3--:R0:W-:Y:S04]  /*5140*/  STL [R1+0x48], R23 ;  /* 0x0000481701007387 */ /* 0x0081e80000100800 */
[----:B0-----:R-:W3:Y:S04]  /*5150*/  LDL.64 R22, [R1+0x698] ;  /* 0x0006980001167983 */ /* 0x001ee80000100a00 */
[----:B--2---:R0:W-:Y:S04]  /*5160*/  @P0 STL [R1+0x58], R7 ;  /* 0x0000580701000387 */ /* 0x0041e80000100800 */
[----:B------:R-:W2:Y:S01]  /*5170*/  LDL.64 R24, [R1+0x6a0] ;  /* 0x0006a00001187983 */ /* 0x000ea20000100a00 */
[----:B0-----:R-:W-:-:S03]  /*5180*/  IMAD.X R7, R13, 0x1, R3, P1 ;  /* 0x000000010d077824 */ /* 0x001fc600008e0603 */
[----:B------:R-:W4:Y:S01]  /*5190*/  LDL.LU.64 R12, [R1+0x1088] ;  /* 0x00108800010c7983 */ /* 0x000f220000300a00 */
[----:B------:R-:W-:Y:S02]  /*51a0*/  PRMT R21, RZ, 0x7610, R21 ;  /* 0x00007610ff157816 */ /* 0x000fe40000000015 */
[----:B------:R-:W-:Y:S02]  /*51b0*/  ISETP.GT.AND P3, PT, R0, 0x12, PT ;  /* 0x000000120000780c */ /* 0x000fe40003f64270 */
[----:B------:R-:W-:Y:S02]  /*51c0*/  PRMT R20, RZ, 0x7610, R20 ;  /* 0x00007610ff147816 */ /* 0x000fe40000000014 */
[----:B------:R0:W2:Y:S09]  /*51d0*/  @P0 LDG.E.U16 R21, [R4.64] ;  /* 0x0000000404150981 */ /* 0x0000b2000c1e1500 */
[----:B------:R3:W2:Y:S01]  /*51e0*/  @P3 LDG.E.U16 R20, [R6.64] ;  /* 0x0000000406143981 */ /* 0x0006a2000c1e1500 */
[----:B0-----:R-:W-:-:S05]  /*51f0*/  IADD3 R4, P0, R26, R2, RZ ;  /* 0x000000021a047210 */ /* 0x001fca0007f1e0ff */
[----:B------:R-:W-:Y:S01]  /*5200*/  IMAD.X R5, R27, 0x1, R3, P0 ;  /* 0x000000011b057824 */ /* 0x000fe200000e0603 */
[----:B----4-:R-:W-:-:S06]  /*5210*/  PRMT R13, RZ, 0x7610, R13 ;  /* 0x00007610ff0d7816 */ /* 0x010fcc000000000d */
[----:B------:R0:W4:Y:S01]  /*5220*/  @P3 LDG.E.U16 R13, [R4.64] ;  /* 0x00000004040d3981 */ /* 0x000122000c1e1500 */
[----:B------:R-:W-:Y:S02]  /*5230*/  ISETP.GT.AND P1, PT, R0, 0x13, PT ;  /* 0x000000130000780c */ /* 0x000fe40003f24270 */
[----:B---3--:R-:W-:-:S05]  /*5240*/  IADD3 R6, P0, R22, R2, RZ ;  /* 0x0000000216067210 */ /* 0x008fca0007f1e0ff */
[----:B------:R-:W-:Y:S01]  /*5250*/  IMAD.X R7, R23, 0x1, R3, P0 ;  /* 0x0000000117077824 */ /* 0x000fe200000e0603 */
[----:B0-----:R-:W-:Y:S01]  /*5260*/  PRMT R4, RZ, 0x7610, R4 ;  /* 0x00007610ff047816 */ /* 0x001fe20000000004 */
[----:B--2---:R-:W-:Y:S04]  /*5270*/  STL [R1+0x50], R20 ;  /* 0x0000501401007387 */ /* 0x004fe80000100800 */
[----:B------:R0:W-:Y:S04]  /*5280*/  STL [R1+0x54], R21 ;  /* 0x0000541501007387 */ /* 0x0001e80000100800 */
[----:B------:R-:W2:Y:S04]  /*5290*/  @P1 LDG.E.U16 R4, [R6.64] ;  /* 0x0000000406041981 */ /* 0x000ea8000c1e1500 */
[----:B------:R-:W3:Y:S04]  /*52a0*/  LDL.64 R26, [R1+0x6b0] ;  /* 0x0006b000011a7983 */ /* 0x000ee80000100a00 */
[----:B0-----:R-:W3:Y:S04]  /*52b0*/  LDL.64 R20, [R1+0x6a8] ;  /* 0x0006a80001147983 */ /* 0x001ee80000100a00 */
[----:B----4-:R0:W-:Y:S04]  /*52c0*/  STL [R1+0x4c], R13 ;  /* 0x00004c0d01007387 */ /* 0x0101e80000100800 */
[----:B0-----:R-:W4:Y:S04]  /*52d0*/  LDL.LU R13, [R1+0x1084] ;  /* 0x00108400010d7983 */ /* 0x001f280000300800 */
[----:B------:R-:W3:Y:S04]  /*52e0*/  LDL.LU R22, [R1+0x1080] ;  /* 0x0010800001167983 */ /* 0x000ee80000300800 */
[----:B--2---:R0:W-:Y:S02]  /*52f0*/  STL [R1+0x44], R4 ;  /* 0x0000440401007387 */ /* 0x0041e40000100800 */
[----:B0-----:R-:W-:-:S05]  /*5300*/  IADD3 R4, P0, R24, R2, RZ ;  /* 0x0000000218047210 */ /* 0x001fca0007f1e0ff */
[----:B------:R-:W-:Y:S01]  /*5310*/  IMAD.X R5, R25, 0x1, R3, P0 ;  /* 0x0000000119057824 */ /* 0x000fe200000e0603 */
[----:B------:R-:W-:Y:S01]  /*5320*/  PRMT R17, RZ, 0x7610, R17 ;  /* 0x00007610ff117816 */ /* 0x000fe20000000011 */
[----:B------:R-:W2:Y:S01]  /*5330*/  LDL.64 R24, [R1+0x6b8] ;  /* 0x0006b80001187983 */ /* 0x000ea20000100a00 */
[----:B------:R-:W-:Y:S02]  /*5340*/  PRMT R16, RZ, 0x7610, R16 ;  /* 0x00007610ff107816 */ /* 0x000fe40000000010 */
[----:B---3--:R-:W-:-:S06]  /*5350*/  PRMT R22, RZ, 0x7610, R22 ;  /* 0x00007610ff167816 */ /* 0x008fcc0000000016 */
[----:B------:R0:W3:Y:S01]  /*5360*/  @P1 LDG.E.U16 R22, [R4.64] ;  /* 0x0000000404161981 */ /* 0x0000e2000c1e1500 */
[----:B------:R-:W-:Y:S02]  /*5370*/  ISETP.GT.AND P1, PT, R0, 0x14, PT ;  /* 0x000000140000780c */ /* 0x000fe40003f24270 */
[----:B0-----:R-:W-:-:S05]  /*5380*/  IADD3 R4, P0, R20, R2, RZ ;  /* 0x0000000214047210 */ /* 0x001fca0007f1e0ff */
[----:B------:R-:W-:-:S06]  /*5390*/  IMAD.X R5, R21, 0x1, R3, P0 ;  /* 0x0000000115057824 */ /* 0x000fcc00000e0603 */
[----:B------:R0:W4:Y:S02]  /*53a0*/  @P1 LDG.E.U16 R17, [R4.64] ;  /* 0x0000000404111981 */ /* 0x000124000c1e1500 */
[----:B0-----:R-:W-:-:S05]  /*53b0*/  IADD3 R4, P0, R26, R2, RZ ;  /* 0x000000021a047210 */ /* 0x001fca0007f1e0ff */
[----:B------:R-:W-:-:S05]  /*53c0*/  IMAD.X R5, R27, 0x1, R3, P0 ;  /* 0x000000011b057824 */ /* 0x000fca00000e0603 */
[----:B------:R2:W4:Y:S02]  /*53d0*/  @P1 LDG.E.U16 R16, [R4.64] ;  /* 0x0000000404101981 */ /* 0x000524000c1e1500 */
[----:B--2---:R-:W-:Y:S02]  /*53e0*/  IADD3 R4, P0, R24, R2, RZ ;  /* 0x0000000218047210 */ /* 0x004fe40007f1e0ff */
[----:B---3--:R0:W-:Y:S04]  /*53f0*/  STL [R1+0x40], R22 ;  /* 0x0000401601007387 */ /* 0x0081e80000100800 */
[----:B0-----:R-:W2:Y:S04]  /*5400*/  LDL.64 R22, [R1+0x6c0] ;  /* 0x0006c00001167983 */ /* 0x001ea80000100a00 */
[----:B------:R-:W3:Y:S04]  /*5410*/  LDL.LU.64 R20, [R1+0x1078] ;  /* 0x0010780001147983 */ /* 0x000ee80000300a00 */
[----:B------:R-:W3:Y:S04]  /*5420*/  LDL.64 R26, [R1+0x6c8] ;  /* 0x0006c800011a7983 */ /* 0x000ee80000100a00 */
[----:B----4-:R-:W-:Y:S04]  /*5430*/  STL [R1+0x34], R16 ;  /* 0x0000341001007387 */ /* 0x010fe80000100800 */
[----:B------:R0:W-:Y:S04]  /*5440*/  STL [R1+0x38], R17 ;  /* 0x0000381101007387 */ /* 0x0001e80000100800 */
[----:B0-----:R-:W4:Y:S04]  /*5450*/  LDL.64 R16, [R1+0x6d0] ;  /* 0x0006d00001107983 */ /* 0x001f280000100a00 */
[----:B------:R-:W4:Y:S01]  /*5460*/  LDL.LU R24, [R1+0x1070] ;  /* 0x0010700001187983 */ /* 0x000f220000300800 */
[----:B------:R-:W-:Y:S01]  /*5470*/  ISETP.GT.AND P1, PT, R0, 0x15, PT ;  /* 0x000000150000780c */ /* 0x000fe20003f24270 */
[----:B------:R-:W-:Y:S01]  /*5480*/  IMAD.X R5, R25, 0x1, R3, P0 ;  /* 0x0000000119057824 */ /* 0x000fe200000e0603 */
[----:B------:R-:W-:-:S02]  /*5490*/  PRMT R13, RZ, 0x7610, R13 ;  /* 0x00007610ff0d7816 */ /* 0x000fc4000000000d */
[----:B------:R-:W-:-:S09]  /*54a0*/  PRMT R12, RZ, 0x7610, R12 ;  /* 0x00007610ff0c7816 */ /* 0x000fd2000000000c */
[----:B------:R2:W4:Y:S02]  /*54b0*/  @P1 LDG.E.U16 R13, [R4.64] ;  /* 0x00000004040d1981 */ /* 0x000524000c1e1500 */
[----:B--2---:R-:W-:-:S05]  /*54c0*/  IADD3 R4, P0, R22, R2, RZ ;  /* 0x0000000216047210 */ /* 0x004fca0007f1e0ff */
[----:B------:R-:W-:Y:S02]  /*54d0*/  IMAD.X R5, R23, 0x1, R3, P0 ;  /* 0x0000000117057824 */ /* 0x000fe400000e0603 */
[----:B------:R-:W2:Y:S04]  /*54e0*/  LDL.64 R22, [R1+0x6d8] ;  /* 0x0006d80001167983 */ /* 0x000ea80000100a00 */
[----:B------:R3:W2:Y:S01]  /*54f0*/  @P1 LDG.E.U16 R12, [R4.64] ;  /* 0x00000004040c1981 */ /* 0x0006a2000c1e1500 */
[----:B------:R-:W-:Y:S02]  /*5500*/  ISETP.GT.AND P1, PT, R0, 0x16, PT ;  /* 0x000000160000780c */ /* 0x000fe40003f24270 */
[----:B---3--:R-:W-:-:S05]  /*5510*/  IADD3 R4, P0, R26, R2, RZ ;  /* 0x000000021a047210 */ /* 0x008fca0007f1e0ff */
[----:B------:R-:W-:Y:S01]  /*5520*/  IMAD.X R5, R27, 0x1, R3, P0 ;  /* 0x000000011b057824 */ /* 0x000fe200000e0603 */
[----:B----4-:R-:W-:-:S06]  /*5530*/  PRMT R24, RZ, 0x7610, R24 ;  /* 0x00007610ff187816 */ /* 0x010fcc0000000018 */
[----:B------:R0:W3:Y:S01]  /*5540*/  @P1 LDG.E.U16 R24, [R4.64] ;  /* 0x0000000404181981 */ /* 0x0000e2000c1e1500 */
[----:B------:R-:W-:Y:S02]  /*5550*/  PRMT R29, RZ, 0x7610, R29 ;  /* 0x00007610ff1d7816 */ /* 0x000fe4000000001d */
[----:B0-----:R-:W-:-:S05]  /*5560*/  IADD3 R4, P0, R16, R2, RZ ;  /* 0x0000000210047210 */ /* 0x001fca0007f1e0ff */
[----:B------:R-:W-:-:S05]  /*5570*/  IMAD.X R5, R17, 0x1, R3, P0 ;  /* 0x0000000111057824 */ /* 0x000fca00000e0603 */
[----:B------:R0:W4:Y:S04]  /*5580*/  @P1 LDG.E.U16 R29, [R4.64] ;  /* 0x00000004041d1981 */ /* 0x000128000c1e1500 */
[----:B--2---:R-:W-:Y:S04]  /*5590*/  STL [R1+0x2c], R12 ;  /* 0x00002c0c01007387 */ /* 0x004fe80000100800 */
[----:B------:R1:W-:Y:S04]  /*55a0*/  STL [R1+0x30], R13 ;  /* 0x0000300d01007387 */ /* 0x0003e80000100800 */
[----:B-1----:R-:W2:Y:S04]  /*55b0*/  LDL.64 R12, [R1+0x6e0] ;  /* 0x0006e000010c7983 */ /* 0x002ea80000100a00 */
[----:B------:R-:W2:Y:S04]  /*55c0*/  LDL.LU.64 R26, [R1+0x1068] ;  /* 0x00106800011a7983 */ /* 0x000ea80000300a00 */
[----:B---3--:R1:W-:Y:S04]  /*55d0*/  STL [R1+0x28], R24 ;  /* 0x0000281801007387 */ /* 0x0083e80000100800 */
[----:B------:R-:W3:Y:S04]  /*55e0*/  LDL.64 R16, [R1+0x6f0] ;  /* 0x0006f00001107983 */ /* 0x000ee80000100a00 */
[----:B-1----:R-:W3:Y:S01]  /*55f0*/  LDL.64 R24, [R1+0x6e8] ;  /* 0x0006e80001187983 */ /* 0x002ee20000100a00 */
[----:B------:R-:W-:-:S02]  /*5600*/  ISETP.GT.AND P1, PT, R0, 0x17, PT ;  /* 0x000000170000780c */ /* 0x000fc40003f24270 */
[----:B0-----:R-:W-:Y:S02]  /*5610*/  IADD3 R4, P0, R22, R2, RZ ;  /* 0x0000000216047210 */ /* 0x001fe40007f1e0ff */
[----:B------:R-:W-:-:S03]  /*5620*/  PRMT R21, RZ, 0x7610, R21 ;  /* 0x00007610ff157816 */ /* 0x000fc60000000015 */
[----:B------:R-:W-:Y:S01]  /*5630*/  IMAD.X R5, R23, 0x1, R3, P0 ;  /* 0x0000000117057824 */ /* 0x000fe200000e0603 */
[----:B----4-:R0:W-:Y:S05]  /*5640*/  STL [R1+0xfd8], R29 ;  /* 0x000fd81d01007387 */ /* 0x0101ea0000100800 */
[----:B------:R2:W4:Y:S04]  /*5650*/  @P1 LDG.E.U16 R21, [R4.64] ;  /* 0x0000000404151981 */ /* 0x000528000c1e1500 */
[----:B------:R-:W4:Y:S01]  /*5660*/  LDL.64 R22, [R1+0x6f8] ;  /* 0x0006f80001167983 */ /* 0x000f220000100a00 */
[----:B------:R-:W-:-:S02]  /*5670*/  PRMT R28, RZ, 0x7610, R28 ;  /* 0x00007610ff1c7816 */ /* 0x000fc4000000001c */
[----:B------:R-:W-:Y:S02]  /*5680*/  PRMT R6, RZ, 0x7610, R6 ;  /* 0x00007610ff067816 */ /* 0x000fe40000000006 */
[----:B------:R-:W-:Y:S02]  /*5690*/  PRMT R20, RZ, 0x7610, R20 ;  /* 0x00007610ff147816 */ /* 0x000fe40000000014 */
[----:B--2---:R-:W-:-:S05]  /*56a0*/  IADD3 R4, P0, R12, R2, RZ ;  /* 0x000000020c047210 */ /* 0x004fca0007f1e0ff */
[----:B------:R-:W-:Y:S02]  /*56b0*/  IMAD.X R5, R13, 0x1, R3, P0 ;  /* 0x000000010d057824 */ /* 0x000fe400000e0603 */
[----:B------:R-:W2:Y:S04]  /*56c0*/  LDL.64 R12, [R1+0x700] ;  /* 0x00070000010c7983 */ /* 0x000ea80000100a00 */
[----:B------:R3:W2:Y:S01]  /*56d0*/  @P1 LDG.E.U16 R28, [R4.64] ;  /* 0x00000004041c1981 */ /* 0x0006a2000c1e1500 */
[----:B------:R-:W-:Y:S02]  /*56e0*/  ISETP.GT.AND P1, PT, R0, 0x18, PT ;  /* 0x000000180000780c */ /* 0x000fe40003f24270 */
[----:B---3--:R-:W-:-:S05]  /*56f0*/  IADD3 R4, P0, R24, R2, RZ ;  /* 0x0000000218047210 */ /* 0x008fca0007f1e0ff */
[----:B------:R-:W-:-:S06]  /*5700*/  IMAD.X R5, R25, 0x1, R3, P0 ;  /* 0x0000000119057824 */ /* 0x000fcc00000e0603 */
[----:B------:R1:W3:Y:S02]  /*5710*/  @P1 LDG.E.U16 R6, [R4.64] ;  /* 0x0000000404061981 */ /* 0x0002e4000c1e1500 */
[----:B-1----:R-:W-:-:S05]  /*5720*/  IADD3 R4, P0, R16, R2, RZ ;  /* 0x0000000210047210 */ /* 0x002fca0007f1e0ff */
[----:B------:R-:W-:-:S05]  /*5730*/  IMAD.X R5, R17, 0x1, R3, P0 ;  /* 0x0000000111057824 */ /* 0x000fca00000e0603 */
[----:B------:R4:W3:Y:S01]  /*5740*/  @P1 LDG.E.U16 R20, [R4.64] ;  /* 0x0000000404141981 */ /* 0x0008e2000c1e1500 */
[----:B------:R-:W-:Y:S02]  /*5750*/  ISETP.GT.AND P1, PT, R0, 0x19, PT ;  /* 0x000000190000780c */ /* 0x000fe40003f24270 */
[----:B0-----:R-:W-:Y:S02]  /*5760*/  PRMT R29, RZ, 0x7610, R29 ;  /* 0x00007610ff1d7816 */ /* 0x001fe4000000001d */
[----:B----4-:R-:W-:-:S05]  /*5770*/  IADD3 R4, P0, R22, R2, RZ ;  /* 0x0000000216047210 */ /* 0x010fca0007f1e0ff */
[----:B------:R-:W-:-:S05]  /*5780*/  IMAD.X R5, R23, 0x1, R3, P0 ;  /* 0x0000000117057824 */ /* 0x000fca00000e0603 */
[----:B------:R2:W4:Y:S02]  /*5790*/  @P1 LDG.E.U16 R29, [R4.64] ;  /* 0x00000004041d1981 */ /* 0x000524000c1e1500 */
[----:B--2---:R-:W-:Y:S02]  /*57a0*/  IADD3 R4, P0, R12, R2, RZ ;  /* 0x000000020c047210 */ /* 0x004fe40007f1e0ff */
[----:B------:R0:W-:Y:S03]  /*57b0*/  STL [R1+0xfdc], R28 ;  /* 0x000fdc1c01007387 */ /* 0x0001e60000100800 */
[----:B------:R-:W-:Y:S01]  /*57c0*/  IMAD.X R5, R13, 0x1, R3, P0 ;  /* 0x000000010d057824 */ /* 0x000fe200000e0603 */
[----:B------:R-:W2:Y:S04]  /*57d0*/  LDL.LU.64 R24, [R1+0x1060] ;  /* 0x0010600001187983 */ /* 0x000ea80000300a00 */
[----:B------:R-:W2:Y:S01]  /*57e0*/  LDL.64 R16, [R1+0x708] ;  /* 0x0007080001107983 */ /* 0x000ea20000100a00 */
[----:B0-----:R-:W-:-:S06]  /*57f0*/  PRMT R28, RZ, 0x7610, R28 ;  /* 0x00007610ff1c7816 */ /* 0x001fcc000000001c */
[----:B------:R2:W4:Y:S04]  /*5800*/  @P1 LDG.E.U16 R28, [R4.64] ;  /* 0x00000004041c1981 */ /* 0x000528000c1e1500 */
[----:B---3--:R-:W-:Y:S04]  /*5810*/  STL [R1+0x18], R20 ;  /* 0x0000181401007387 */ /* 0x008fe80000100800 */
[----:B------:R0:W-:Y:S04]  /*5820*/  STL [R1+0x20], R21 ;  /* 0x0000201501007387 */ /* 0x0001e80000100800 */
[----:B0-----:R-:W3:Y:S04]  /*5830*/  LDL.64 R20, [R1+0x710] ;  /* 0x0007100001147983 */ /* 0x001ee80000100a00 */
[----:B------:R-:W3:Y:S04]  /*5840*/  LDL.LU.64 R22, [R1+0x1058] ;  /* 0x0010580001167983 */ /* 0x000ee80000300a00 */
[----:B------:R-:W3:Y:S01]  /*5850*/  LDL.64 R12, [R1+0x718] ;  /* 0x00071800010c7983 */ /* 0x000ee20000100a00 */
[----:B------:R-:W-:-:S02]  /*5860*/  ISETP.GT.AND P1, PT, R0, 0x1a, PT ;  /* 0x0000001a0000780c */ /* 0x000fc40003f24270 */
[----:B------:R-:W-:Y:S02]  /*5870*/  PRMT R15, RZ, 0x7610, R15 ;  /* 0x00007610ff0f7816 */ /* 0x000fe4000000000f */
[----:B------:R-:W-:Y:S02]  /*5880*/  PRMT R14, RZ, 0x7610, R14 ;  /* 0x00007610ff0e7816 */ /* 0x000fe4000000000e */
[----:B--2---:R-:W-:Y:S01]  /*5890*/  IADD3 R4, P0, R16, R2, RZ ;  /* 0x0000000210047210 */ /* 0x004fe20007f1e0ff */
[----:B----4-:R-:W-:Y:S04]  /*58a0*/  STL [R1+0x10], R28 ;  /* 0x0000101c01007387 */ /* 0x010fe80000100800 */
[----:B------:R0:W-:Y:S01]  /*58b0*/  STL [R1+0x14], R29 ;  /* 0x0000141d01007387 */ /* 0x0001e20000100800 */
[----:B------:R-:W-:Y:S01]  /*58c0*/  IMAD.X R5, R17, 0x1, R3, P0 ;  /* 0x0000000111057824 */ /* 0x000fe200000e0603 */
[----:B------:R-:W-:-:S02]  /*58d0*/  PRMT R19, RZ, 0x7610, R19 ;  /* 0x00007610ff137816 */ /* 0x000fc40000000013 */
[----:B------:R-:W-:Y:S01]  /*58e0*/  PRMT R18, RZ, 0x7610, R18 ;  /* 0x00007610ff127816 */ /* 0x000fe20000000012 */
[----:B------:R-:W2:Y:S04]  /*58f0*/  LDL.64 R16, [R1+0x728] ;  /* 0x0007280001107983 */ /* 0x000ea80000100a00 */
[----:B------:R3:W4:Y:S04]  /*5900*/  @P1 LDG.E.U16 R15, [R4.64] ;  /* 0x00000004040f1981 */ /* 0x000728000c1e1500 */
[----:B0-----:R-:W2:Y:S01]  /*5910*/  LDL.64 R28, [R1+0x720] ;  /* 0x00072000011c7983 */ /* 0x001ea20000100a00 */
[----:B---3--:R-:W-:-:S05]  /*5920*/  IADD3 R4, P0, R20, R2, RZ ;  /* 0x0000000214047210 */ /* 0x008fca0007f1e0ff */
[----:B------:R-:W-:Y:S02]  /*5930*/  IMAD.X R5, R21, 0x1, R3, P0 ;  /* 0x0000000115057824 */ /* 0x000fe400000e0603 */
[----:B------:R-:W3:Y:S04]  /*5940*/  LDL.LU.64 R20, [R1+0x1050] ;  /* 0x0010500001147983 */ /* 0x000ee80000300a00 */
[----:B------:R0:W3:Y:S01]  /*5950*/  @P1 LDG.E.U16 R14, [R4.64] ;  /* 0x00000004040e1981 */ /* 0x0000e2000c1e1500 */
[----:B------:R-:W-:Y:S02]  /*5960*/  ISETP.GT.AND P1, PT, R0, 0x1b, PT ;  /* 0x0000001b0000780c */ /* 0x000fe40003f24270 */
[----:B0-----:R-:W-:-:S05]  /*5970*/  IADD3 R4, P0, R12, R2, RZ ;  /* 0x000000020c047210 */ /* 0x001fca0007f1e0ff */
[----:B------:R-:W-:-:S06]  /*5980*/  IMAD.X R5, R13, 0x1, R3, P0 ;  /* 0x000000010d057824 */ /* 0x000fcc00000e0603 */
[----:B------:R2:W4:Y:S02]  /*5990*/  @P1 LDG.E.U16 R19, [R4.64] ;  /* 0x0000000404131981 */ /* 0x000524000c1e1500 */
[----:B--2---:R-:W-:-:S05]  /*59a0*/  IADD3 R4, P0, R28, R2, RZ ;  /* 0x000000021c047210 */ /* 0x004fca0007f1e0ff */
[----:B------:R-:W-:-:S05]  /*59b0*/  IMAD.X R5, R29, 0x1, R3, P0 ;  /* 0x000000011d057824 */ /* 0x000fca00000e0603 */
[----:B------:R0:W2:Y:S04]  /*59c0*/  @P1 LDG.E.U16 R18, [R4.64] ;  /* 0x0000000404121981 */ /* 0x0000a8000c1e1500 */
[----:B---3--:R-:W-:Y:S04]  /*59d0*/  STL [R1+0x8], R14 ;  /* 0x0000080e01007387 */ /* 0x008fe80000100800 */
[----:B----4-:R1:W-:Y:S04]  /*59e0*/  STL [R1+0xc], R15 ;  /* 0x00000c0f01007387 */ /* 0x0103e80000100800 */
[----:B-1----:R-:W3:Y:S04]  /*59f0*/  LDL.64 R14, [R1+0x730] ;  /* 0x00073000010e7983 */ /* 0x002ee80000100a00 */
[----:B------:R-:W4:Y:S04]  /*5a00*/  LDL.LU.64 R12, [R1+0x1048] ;  /* 0x00104800010c7983 */ /* 0x000f280000300a00 */
[----:B------:R1:W-:Y:S01]  /*5a10*/  STL [R1+0x4], R19 ;  /* 0x0000041301007387 */ /* 0x0003e20000100800 */
[----:B0-----:R-:W-:-:S03]  /*5a20*/  IADD3 R4, P0, R16, R2, RZ ;  /* 0x0000000210047210 */ /* 0x001fc60007f1e0ff */
[----:B-1----:R-:W4:Y:S04]  /*5a30*/  LDL.LU R19, [R1+0x1044] ;  /* 0x0010440001137983 */ /* 0x002f280000300800 */
[----:B------:R-:W4:Y:S01]  /*5a40*/  LDL.64 R28, [R1+0x738] ;  /* 0x00073800011c7983 */ /* 0x000f220000100a00 */
[----:B------:R-:W-:Y:S01]  /*5a50*/  IMAD.X R5, R17, 0x1, R3, P0 ;  /* 0x0000000111057824 */ /* 0x000fe200000e0603 */
[----:B------:R-:W-:Y:S02]  /*5a60*/  ISETP.GT.AND P1, PT, R0, 0x1c, PT ;  /* 0x0000001c0000780c */ /* 0x000fe40003f24270 */
[----:B------:R-:W-:Y:S02]  /*5a70*/  PRMT R27, RZ, 0x7610, R27 ;  /* 0x00007610ff1b7816 */ /* 0x000fe4000000001b */
[----:B------:R-:W-:-:S09]  /*5a80*/  PRMT R26, RZ, 0x7610, R26 ;  /* 0x00007610ff1a7816 */ /* 0x000fd2000000001a */
[----:B------:R3:W4:Y:S04]  /*5a90*/  @P1 LDG.E.U16 R27, [R4.64] ;  /* 0x00000004041b1981 */ /* 0x000728000c1e1500 */
[----:B--2---:R0:W-:Y:S04]  /*5aa0*/  STL [R1], R18 ;  /* 0x0000001201007387 */ /* 0x0041e80000100800 */
[----:B0-----:R-:W2:Y:S04]  /*5ab0*/  LDL.LU R18, [R1+0x1040] ;  /* 0x0010400001127983 */ /* 0x001ea80000300800 */
[----:B------:R-:W2:Y:S01]  /*5ac0*/  LDL.64 R16, [R1+0x740] ;  /* 0x0007400001107983 */ /* 0x000ea20000100a00 */
[----:B---3--:R-:W-:-:S05]  /*5ad0*/  IADD3 R4, P0, R14, R2, RZ ;  /* 0x000000020e047210 */ /* 0x008fca0007f1e0ff */
[----:B------:R-:W-:-:S05]  /*5ae0*/  IMAD.X R5, R15, 0x1, R3, P0 ;  /* 0x000000010f057824 */ /* 0x000fca00000e0603 */
[----:B------:R4:W3:Y:S01]  /*5af0*/  @P1 LDG.E.U16 R26, [R4.64] ;  /* 0x00000004041a1981 */ /* 0x0008e2000c1e1500 */
[----:B------:R-:W-:Y:S02]  /*5b00*/  ISETP.GT.AND P1, PT, R0, 0x1d, PT ;  /* 0x0000001d0000780c */ /* 0x000fe40003f24270 */
[----:B------:R-:W-:Y:S02]  /*5b10*/  PRMT R25, RZ, 0x7610, R25 ;  /* 0x00007610ff197816 */ /* 0x000fe40000000019 */
[----:B----4-:R-:W-:-:S05]  /*5b20*/  IADD3 R4, P0, R28, R2, RZ ;  /* 0x000000021c047210 */ /* 0x010fca0007f1e0ff */
[----:B------:R-:W-:-:S05]  /*5b30*/  IMAD.X R5, R29, 0x1, R3, P0 ;  /* 0x000000011d057824 */ /* 0x000fca00000e0603 */
[----:B------:R2:W4:Y:S01]  /*5b40*/  @P1 LDG.E.U16 R25, [R4.64] ;  /* 0x0000000404191981 */ /* 0x000522000c1e1500 */
[----:B------:R-:W-:-:S03]  /*5b50*/  PRMT R24, RZ, 0x7610, R24 ;  /* 0x00007610ff187816 */ /* 0x000fc60000000018 */
[----:B------:R-:W-:Y:S04]  /*5b60*/  STL [R1+0x100c], R27 ;  /* 0x00100c1b01007387 */ /* 0x000fe80000100800 */
[----:B------:R-:W4:Y:S01]  /*5b70*/  LDL.LU.64 R14, [R1+0x1038] ;  /* 0x00103800010e7983 */ /* 0x000f220000300a00 */
[----:B--2---:R-:W-:-:S05]  /*5b80*/  IADD3 R4, P0, R16, R2, RZ ;  /* 0x0000000210047210 */ /* 0x004fca0007f1e0ff */
[----:B------:R-:W-:-:S05]  /*5b90*/  IMAD.X R5, R17, 0x1, R3, P0 ;  /* 0x0000000111057824 */ /* 0x000fca00000e0603 */
[----:B------:R-:W2:Y:S04]  /*5ba0*/  @P1 LDG.E.U16 R24, [R4.64] ;  /* 0x0000000404181981 */ /* 0x000ea8000c1e1500 */
[----:B---3--:R0:W-:Y:S04]  /*5bb0*/  STL [R1+0x1010], R26 ;  /* 0x0010101a01007387 */ /* 0x0081e80000100800 */
[----:B------:R-:W3:Y:S04]  /*5bc0*/  LDL.64 R28, [R1+0x750] ;  /* 0x00075000011c7983 */ /* 0x000ee80000100a00 */
[----:B0-----:R-:W3:Y:S04]  /*5bd0*/  LDL.64 R26, [R1+0x748] ;  /* 0x00074800011a7983 */ /* 0x001ee80000100a00 */
[----:B----4-:R-:W-:Y:S04]  /*5be0*/  STL [R1+0xff0], R25 ;  /* 0x000ff01901007387 */ /* 0x010fe80000100800 */
[----:B------:R-:W4:Y:S04]  /*5bf0*/  LDL.LU.64 R16, [R1+0x1030] ;  /* 0x0010300001107983 */ /* 0x000f280000300a00 */
[----:B--2---:R0:W-:Y:S04]  /*5c00*/  STL [R1+0xff4], R24 ;  /* 0x000ff41801007387 */ /* 0x0041e80000100800 */
[----:B0-----:R-:W2:Y:S01]  /*5c10*/  LDL.64 R24, [R1+0x758] ;  /* 0x0007580001187983 */ /* 0x001ea20000100a00 */
[----:B---3--:R-:W-:-:S05]  /*5c20*/  IADD3 R4, P0, R26, R2, RZ ;  /* 0x000000021a047210 */ /* 0x008fca0007f1e0ff */
[----:B------:R-:W-:Y:S02]  /*5c30*/  IMAD.X R5, R27, 0x1, R3, P0 ;  /* 0x000000011b057824 */ /* 0x000fe400000e0603 */
[----:B------:R-:W3:Y:S01]  /*5c40*/  LDL.64 R26, [R1+0x760] ;  /* 0x00076000011a7983 */ /* 0x000ee20000100a00 */
[----:B------:R-:W-:Y:S02]  /*5c50*/  ISETP.GT.AND P1, PT, R0, 0x1e, PT ;  /* 0x0000001e0000780c */ /* 0x000fe40003f24270 */
[----:B------:R-:W-:Y:S02]  /*5c60*/  PRMT R23, RZ, 0x7610, R23 ;  /* 0x00007610ff177816 */ /* 0x000fe40000000017 */
[----:B------:R-:W-:-:S09]  /*5c70*/  PRMT R22, RZ, 0x7610, R22 ;  /* 0x00007610ff167816 */ /* 0x000fd20000000016 */
[----:B------:R0:W4:Y:S02]  /*5c80*/  @P1 LDG.E.U16 R23, [R4.64] ;  /* 0x0000000404171981 */ /* 0x000124000c1e1500 */
[----:B0-----:R-:W-:-:S05]  /*5c90*/  IADD3 R4, P0, R28, R2, RZ ;  /* 0x000000021c047210 */ /* 0x001fca0007f1e0ff */
[----:B------:R-:W-:-:S05]  /*5ca0*/  IMAD.X R5, R29, 0x1, R3, P0 ;  /* 0x000000011d057824 */ /* 0x000fca00000e0603 */
[----:B------:R2:W4:Y:S01]  /*5cb0*/  @P1 LDG.E.U16 R22, [R4.64] ;  /* 0x0000000404161981 */ /* 0x000522000c1e1500 */
[----:B------:R-:W-:Y:S02]  /*5cc0*/  ISETP.GT.AND P1, PT, R0, 0x1f, PT ;  /* 0x0000001f0000780c */ /* 0x000fe40003f24270 */
[----:B------:R-:W-:Y:S02]  /*5cd0*/  PRMT R21, RZ, 0x7610, R21 ;  /* 0x00007610ff157816 */ /* 0x000fe40000000015 */
[----:B------:R-:W-:Y:S02]  /*5ce0*/  PRMT R20, RZ, 0x7610, R20 ;  /* 0x00007610ff147816 */ /* 0x000fe40000000014 */
[----:B--2---:R-:W-:-:S05]  /*5cf0*/  IADD3 R4, P0, R24, R2, RZ ;  /* 0x0000000218047210 */ /* 0x004fca0007f1e0ff */
[----:B------:R-:W-:-:S05]  /*5d00*/  IMAD.X R5, R25, 0x1, R3, P0 ;  /* 0x0000000119057824 */ /* 0x000fca00000e0603 */
[----:B------:R3:W2:Y:S02]  /*5d10*/  @P1 LDG.E.U16 R21, [R4.64] ;  /* 0x0000000404151981 */ /* 0x0006a4000c1e1500 */
[----:B---3--:R-:W-:-:S05]  /*5d20*/  IADD3 R4, P0, R26, R2, RZ ;  /* 0x000000021a047210 */ /* 0x008fca0007f1e0ff */
[----:B------:R-:W-:-:S05]  /*5d30*/  IMAD.X R5, R27, 0x1, R3, P0 ;  /* 0x000000011b057824 */ /* 0x000fca00000e0603 */
[----:B------:R0:W3:Y:S04]  /*5d40*/  @P1 LDG.E.U16 R20, [R4.64] ;  /* 0x0000000404141981 */ /* 0x0000e8000c1e1500 */
[----:B------:R-:W1:Y:S04]  /*5d50*/  S2R R29, SR_TID.X ;  /* 0x00000000001d7919 */ /* 0x000e680000002100 */
[----:B----4-:R4:W-:Y:S01]  /*5d60*/  STL [R1+0xfe0], R23 ;  /* 0x000fe01701007387 */ /* 0x0109e20000100800 */
[----:B------:R-:W-:Y:S01]  /*5d70*/  PRMT R19, RZ, 0x7610, R19 ;  /* 0x00007610ff137816 */ /* 0x000fe20000000013 */
[----:B------:R-:W-:-:S02]  /*5d80*/  IMAD.MOV.U32 R26, RZ, RZ, R15 ;  /* 0x000000ffff1a7224 */ /* 0x000fc400078e000f */
[----:B------:R-:W-:Y:S01]  /*5d90*/  STL [R1+0xfe4], R22 ;  /* 0x000fe41601007387 */ /* 0x000fe20000100800 */
[----:B-1----:R-:W-:-:S04]  /*5da0*/  LOP3.LUT R24, R29, 0x1f, RZ, 0xc0, !PT ;  /* 0x0000001f1d187812 */ /* 0x002fc800078ec0ff */
[C---:B------:R-:W-:Y:S01]  /*5db0*/  ISETP.GE.AND P2, PT, R24.reuse, R0, PT ;  /* 0x000000001800720c */ /* 0x040fe20003f46270 */
[----:B------:R-:W-:Y:S02]  /*5dc0*/  IMAD R24, R24, c[0x0][0x18c], RZ ;  /* 0x0000630018187a24 */ /* 0x000fe400078e02ff */
[----:B------:R-:W-:Y:S01]  /*5dd0*/  IMAD.MOV.U32 R27, RZ, RZ, R14 ;  /* 0x000000ffff1b7224 */ /* 0x000fe200078e000e */
[----:B------:R-:W-:Y:S01]  /*5de0*/  PRMT R18, RZ, 0x7610, R18 ;  /* 0x00007610ff127816 */ /* 0x000fe20000000012 */
[----:B------:R-:W-:Y:S06]  /*5df0*/  BAR.SYNC.DEFER_BLOCKING 0x0 ;  /* 0x0000000000007b1d */ /* 0x000fec0000010000 */
[----:B--2---:R-:W-:Y:S04]  /*5e00*/  STL [R1+0xfe8], R21 ;  /* 0x000fe81501007387 */ /* 0x004fe80000100800 */
[----:B------:R1:W-:Y:S04]  /*5e10*/  STL [R1+0x828], R0 ;  /* 0x0008280001007387 */ /* 0x0003e80000100800 */
[----:B----4-:R-:W2:Y:S04]  /*5e20*/  LDL.LU R23, [R1+0x494] ;  /* 0x0004940001177983 */ /* 0x010ea80000300800 */
[----:B-1----:R-:W4:Y:S04]  /*5e30*/  LDL.LU R0, [R1+0x498] ;  /* 0x0004980001007983 */ /* 0x002f280000300800 */
[----:B------:R-:W2:Y:S04]  /*5e40*/  LDL.LU R21, [R1+0x4a0] ;  /* 0x0004a00001157983 */ /* 0x000ea80000300800 */
[----:B------:R1:W-:Y:S04]  /*5e50*/  STL.64 [R1+0x7c0], R2 ;  /* 0x0007c00201007387 */ /* 0x0003e80000100a00 */
[----:B------:R-:W2:Y:S01]  /*5e60*/  LDL.LU R22, [R1+0x49c] ;  /* 0x00049c0001167983 */ /* 0x000ea20000300800 */
[----:B-1----:R-:W-:-:S02]  /*5e70*/  IMAD.MOV.U32 R2, RZ, RZ, R13 ;  /* 0x000000ffff027224 */ /* 0x002fc400078e000d */
[----:B------:R-:W-:-:S04]  /*5e80*/  IMAD.MOV.U32 R3, RZ, RZ, R12 ;  /* 0x000000ffff037224 */ /* 0x000fc800078e000c */
[----:B0-----:R-:W-:-:S05]  /*5e90*/  IMAD.WIDE R4, R24, 0x2, R2 ;  /* 0x0000000218047825 */ /* 0x001fca00078e0202 */
[----:B------:R0:W2:Y:S04]  /*5ea0*/  @!P2 LDG.E.U16 R19, [R4.64] ;  /* 0x000000040413a981 */ /* 0x0000a8000c1e1500 */
[----:B---3--:R-:W-:Y:S01]  /*5eb0*/  STL [R1+0xfec], R20 ;  /* 0x000fec1401007387 */ /* 0x008fe20000100800 */
[----:B0-----:R-:W-:-:S03]  /*5ec0*/  IMAD.WIDE R4, R24, 0x2, R26 ;  /* 0x0000000218047825 */ /* 0x001fc600078e021a */
[----:B------:R0:W-:Y:S04]  /*5ed0*/  STL.64 [R1+0x7d8], R2 ;  /* 0x0007d80201007387 */ /* 0x0001e80000100a00 */
[----:B------:R1:W3:Y:S01]  /*5ee0*/  @!P2 LDG.E.U16 R18, [R4.64] ;  /* 0x000000040412a981 */ /* 0x0002e2000c1e1500 */
[--C-:B0-----:R-:W-:Y:S02]  /*5ef0*/  IMAD.MOV.U32 R2, RZ, RZ, R17.reuse ;  /* 0x000000ffff027224 */ /* 0x101fe400078e0011 */
[----:B------:R-:W-:Y:S01]  /*5f00*/  IMAD.MOV.U32 R3, RZ, RZ, R16 ;  /* 0x000000ffff037224 */ /* 0x000fe200078e0010 */
[----:B------:R-:W-:-:S03]  /*5f10*/  PRMT R17, RZ, 0x7610, R17 ;  /* 0x00007610ff117816 */ /* 0x000fc60000000011 */
[----:B-1----:R-:W-:-:S05]  /*5f20*/  IMAD.WIDE R4, R24, 0x2, R2 ;  /* 0x0000000218047825 */ /* 0x002fca00078e0202 */
[----:B------:R0:W4:Y:S01]  /*5f30*/  @!P2 LDG.E.U16 R17, [R4.64] ;  /* 0x000000040411a981 */ /* 0x000122000c1e1500 */
[----:B------:R-:W-:Y:S02]  /*5f40*/  PRMT R16, RZ, 0x7610, R16 ;  /* 0x00007610ff107816 */ /* 0x000fe40000000010 */
[----:B------:R-:W-:Y:S01]  /*5f50*/  PRMT R15, RZ, 0x7610, R15 ;  /* 0x00007610ff0f7816 */ /* 0x000fe2000000000f */
[----:B--2---:R1:W-:Y:S04]  /*5f60*/  STL [R1+0xff8], R19 ;  /* 0x000ff81301007387 */ /* 0x0043e80000100800 */
[----:B------:R-:W-:Y:S04]  /*5f70*/  STL.64 [R1+0x508], R26 ;  /* 0x0005081a01007387 */ /* 0x000fe80000100a00 */
[----:B------:R-:W2:Y:S04]  /*5f80*/  LDL.LU R20, [R1+0x4a4] ;  /* 0x0004a40001147983 */ /* 0x000ea80000300800 */
[----:B-1----:R-:W2:Y:S04]  /*5f90*/  LDL.LU R19, [R1+0x4a8] ;  /* 0x0004a80001137983 */ /* 0x002ea80000300800 */
[----:B---3--:R-:W-:Y:S04]  /*5fa0*/  STL [R1+0xffc], R18 ;  /* 0x000ffc1201007387 */ /* 0x008fe80000100800 */
[----:B------:R4:W-:Y:S02]  /*5fb0*/  STL.64 [R1+0x500], R2 ;  /* 0x0005000201007387 */ /* 0x0009e40000100a00 */
[----:B----4-:R-:W-:-:S02]  /*5fc0*/  IMAD.MOV.U32 R2, RZ, RZ, R0 ;  /* 0x000000ffff027224 */ /* 0x010fc400078e0000 */
[----:B------:R-:W-:-:S04]  /*5fd0*/  IMAD.MOV.U32 R3, RZ, RZ, R23 ;  /* 0x000000ffff037224 */ /* 0x000fc800078e0017 */
[----:B0-----:R-:W-:Y:S01]  /*5fe0*/  IMAD.WIDE R4, R24, 0x2, R2 ;  /* 0x0000000218047825 */ /* 0x001fe200078e0202 */
[----:B------:R0:W-:Y:S03]  /*5ff0*/  STL [R1+0x1000], R17 ;  /* 0x0010001101007387 */ /* 0x0001e60000100800 */
[----:B------:R-:W-:Y:S01]  /*6000*/  IMAD.MOV.U32 R23, RZ, RZ, R22 ;  /* 0x000000ffff177224 */ /* 0x000fe200078e0016 */
[----:B------:R1:W3:Y:S01]  /*6010*/  @!P2 LDG.E.U16 R16, [R4.64] ;  /* 0x000000040410a981 */ /* 0x0002e2000c1e1500 */
[----:B------:R-:W-:-:S03]  /*6020*/  IMAD.MOV.U32 R22, RZ, RZ, R21 ;  /* 0x000000ffff167224 */ /* 0x000fc600078e0015 */
[----:B0-----:R-:W4:Y:S04]  /*6030*/  LDL.LU R17, [R1+0x4ac] ;  /* 0x0004ac0001117983 */ /* 0x001f280000300800 */
[----:B------:R-:W4:Y:S01]  /*6040*/  LDL.LU R0, [R1+0x4b0] ;  /* 0x0004b00001007983 */ /* 0x000f220000300800 */
[----:B-1----:R-:W-:-:S05]  /*6050*/  IMAD.WIDE R4, R24, 0x2, R22 ;  /* 0x0000000218047825 */ /* 0x002fca00078e0216 */
[----:B------:R0:W4:Y:S04]  /*6060*/  @!P2 LDG.E.U16 R15, [R4.64] ;  /* 0x00000004040fa981 */ /* 0x000128000c1e1500 */
[----:B------:R2:W-:Y:S01]  /*6070*/  STL.64 [R1+0x7e0], R2 ;  /* 0x0007e00201007387 */ /* 0x0005e20000100a00 */
[----:B------:R-:W-:Y:S02]  /*6080*/  PRMT R14, RZ, 0x7610, R14 ;  /* 0x00007610ff0e7816 */ /* 0x000fe4000000000e */
[----:B------:R-:W-:Y:S01]  /*6090*/  PRMT R13, RZ, 0x7610, R13 ;  /* 0x00007610ff0d7816 */ /* 0x000fe2000000000d */
[----:B--2---:R-:W-:Y:S02]  /*60a0*/  IMAD.MOV.U32 R3, RZ, RZ, R20 ;  /* 0x000000ffff037224 */ /* 0x004fe400078e0014 */
[----:B------:R-:W-:-:S04]  /*60b0*/  IMAD.MOV.U32 R2, RZ, RZ, R19 ;  /* 0x000000ffff027224 */ /* 0x000fc800078e0013 */
[----:B0-----:R-:W-:-:S05]  /*60c0*/  IMAD.WIDE R4, R24, 0x2, R2 ;  /* 0x0000000218047825 */ /* 0x001fca00078e0202 */
[----:B------:R0:W2:Y:S04]  /*60d0*/  @!P2 LDG.E.U16 R14, [R4.64] ;  /* 0x00000004040ea981 */ /* 0x0000a8000c1e1500 */
[----:B---3--:R-:W-:Y:S04]  /*60e0*/  STL [R1+0x1004], R16 ;  /* 0x0010041001007387 */ /* 0x008fe80000100800 */
[----:B------:R4:W-:Y:S02]  /*60f0*/  STL.64 [R1+0x4f0], R22 ;  /* 0x0004f01601007387 */ /* 0x0009e40000100a00 */
[----:B----4-:R-:W-:-:S02]  /*6100*/  IMAD.MOV.U32 R22, RZ, RZ, R0 ;  /* 0x000000ffff167224 */ /* 0x010fc400078e0000 */
[----:B------:R-:W-:-:S04]  /*6110*/  IMAD.MOV.U32 R23, RZ, RZ, R17 ;  /* 0x000000ffff177224 */ /* 0x000fc800078e0011 */
[----:B0-----:R-:W-:Y:S01]  /*6120*/  IMAD.WIDE R4, R24, 0x2, R22 ;  /* 0x0000000218047825 */ /* 0x001fe200078e0216 */
[----:B------:R0:W-:Y:S04]  /*6130*/  STL [R1+0x1008], R15 ;  /* 0x0010080f01007387 */ /* 0x0001e80000100800 */
[----:B------:R-:W3:Y:S04]  /*6140*/  @!P2 LDG.E.U16 R13, [R4.64] ;  /* 0x00000004040da981 */ /* 0x000ee8000c1e1500 */
[----:B------:R-:W4:Y:S04]  /*6150*/  LDL.LU R16, [R1+0x4b4] ;  /* 0x0004b40001107983 */ /* 0x000f280000300800 */
[----:B0-----:R-:W4:Y:S04]  /*6160*/  LDL.LU R15, [R1+0x4b8] ;  /* 0x0004b800010f7983 */ /* 0x001f280000300800 */
[----:B------:R-:W4:Y:S04]  /*6170*/  LDL.LU R25, [R1+0x64] ;  /* 0x0000640001197983 */ /* 0x000f280000300800 */
[----:B------:R4:W-:Y:S04]  /*6180*/  STL.64 [R1+0x800], R2 ;  /* 0x0008000201007387 */ /* 0x0009e80000100a00 */
[----:B--2---:R0:W-:Y:S04]  /*6190*/  STL [R1+0x1014], R14 ;  /* 0x0010140e01007387 */ /* 0x0041e80000100800 */
[----:B------:R-:W2:Y:S04]  /*61a0*/  LDL.LU R18, [R1+0x4c0] ;  /* 0x0004c00001127983 */ /* 0x000ea80000300800 */
[----:B------:R-:W-:Y:S04]  /*61b0*/  STL.64 [R1+0x4d8], R22 ;  /* 0x0004d81601007387 */ /* 0x000fe80000100a00 */
[----:B------:R-:W2:Y:S04]  /*61c0*/  LDL.LU R19, [R1+0x4bc] ;  /* 0x0004bc0001137983 */ /* 0x000ea80000300800 */
[----:B------:R-:W2:Y:S04]  /*61d0*/  LDL.LU R26, [R1+0x60] ;  /* 0x00006000011a7983 */ /* 0x000ea80000300800 */
[----:B---3--:R-:W-:Y:S01]  /*61e0*/  STL [R1+0x1018], R13 ;  /* 0x0010180d01007387 */ /* 0x008fe20000100800 */
[----:B----4-:R-:W-:-:S03]  /*61f0*/  IMAD.MOV.U32 R3, RZ, RZ, R16 ;  /* 0x000000ffff037224 */ /* 0x010fc600078e0010 */
[----:B------:R-:W3:Y:S04]  /*6200*/  LDL.LU R17, [R1+0x4c4] ;  /* 0x0004c40001117983 */ /* 0x000ee80000300800 */
[----:B------:R-:W3:Y:S04]  /*6210*/  LDL.LU R16, [R1+0x574] ;  /* 0x0005740001107983 */ /* 0x000ee80000300800 */
[----:B------:R-:W1:Y:S01]  /*6220*/  S2R R28, SR_TID.X ;  /* 0x00000000001c7919 */ /* 0x000e620000002100 */
[----:B------:R-:W-:-:S03]  /*6230*/  IMAD.MOV.U32 R2, RZ, RZ, R15 ;  /* 0x000000ffff027224 */ /* 0x000fc600078e000f */
[----:B------:R-:W4:Y:S01]  /*6240*/  LDL.LU R15, [R1+0x768] ;  /* 0x00076800010f7983 */ /* 0x000f220000300800 */
[----:B------:R-:W-:-:S03]  /*6250*/  PRMT R12, RZ, 0x7610, R12 ;  /* 0x00007610ff0c7816 */ /* 0x000fc6000000000c */
[----:B0-----:R-:W4:Y:S01]  /*6260*/  LDL.LU R14, [R1+0x76c] ;  /* 0x00076c00010e7983 */ /* 0x001f220000300800 */
[----:B------:R-:W-:-:S03]  /*6270*/  IMAD.WIDE R4, R24, 0x2, R2 ;  /* 0x0000000218047825 */ /* 0x000fc600078e0202 */
[----:B------:R-:W4:Y:S04]  /*6280*/  LDL.LU R27, [R1+0x3c] ;  /* 0x00003c00011b7983 */ /* 0x000f280000300800 */
[----:B------:R-:W4:Y:S01]  /*6290*/  LDL.LU R29, [R1+0x48] ;  /* 0x00004800011d7983 */ /* 0x000f220000300800 */
[----:B-1----:R-:W-:-:S03]  /*62a0*/  LOP3.LUT R20, R28, 0xff, RZ, 0xc0, !PT ;  /* 0x000000ff1c147812 */ /* 0x002fc600078ec0ff */
[----:B------:R-:W-:Y:S02]  /*62b0*/  STL [R1+0x830], R2 ;  /* 0x0008300201007387 */ /* 0x000fe40000100800 */
[----:B------:R-:W-:Y:S02]  /*62c0*/  IMAD.SHL.U32 R0, R20, 0x2, RZ ;  /* 0x0000000214007824 */ /* 0x000fe400078e00ff */
[----:B------:R-:W-:Y:S04]  /*62d0*/  STL [R1+0x82c], R3 ;  /* 0x00082c0301007387 */ /* 0x000fe80000100800 */
[----:B------:R0:W-:Y:S04]  /*62e0*/  STS.U16 [R0], R11 ;  /* 0x0000000b00007388 */ /* 0x0001e80000000400 */
[----:B------:R1:W4:Y:S01]  /*62f0*/  @!P2 LDG.E.U16 R12, [R4.64] ;  /* 0x00000004040ca981 */ /* 0x000322000c1e1500 */
[----:B0-----:R-:W-:-:S03]  /*6300*/  PRMT R11, RZ, 0x7610, R11 ;  /* 0x00007610ff0b7816 */ /* 0x001fc6000000000b */
[----:B------:R-:W-:Y:S04]  /*6310*/  STS.U16 [R0+0x200], R25 ;  /* 0x0002001900007388 */ /* 0x000fe80000000400 */
[----:B------:R0:W-:Y:S02]  /*6320*/  STS.U16 [R0+0x2000], R10 ;  /* 0x0020000a00007388 */ /* 0x0001e40000000400 */
[----:B0-----:R-:W-:Y:S01]  /*6330*/  PRMT R10, RZ, 0x7610, R10 ;  /* 0x00007610ff0a7816 */ /* 0x001fe2000000000a */
[----:B--2---:R-:W-:Y:S02]  /*6340*/  IMAD.MOV.U32 R2, RZ, RZ, R18 ;  /* 0x000000ffff027224 */ /* 0x004fe400078e0012 */
[----:B------:R-:W-:-:S04]  /*6350*/  IMAD.MOV.U32 R3, RZ, RZ, R19 ;  /* 0x000000ffff037224 */ /* 0x000fc800078e0013 */
[----:B-1----:R-:W-:-:S05]  /*6360*/  IMAD.WIDE R4, R24, 0x2, R2 ;  /* 0x0000000218047825 */ /* 0x002fca00078e0202 */
[----:B------:R3:W2:Y:S02]  /*6370*/  @!P2 LDG.E.U16 R11, [R4.64] ;  /* 0x00000004040ba981 */ /* 0x0006a4000c1e1500 */
[----:B---3--:R-:W-:-:S05]  /*6380*/  IMAD.WIDE R4, R24, 0x2, R16 ;  /* 0x0000000218047825 */ /* 0x008fca00078e0210 */
[----:B------:R4:W3:Y:S01]  /*6390*/  @!P2 LDG.E.U16 R10, [R4.64] ;  /* 0x00000004040aa981 */ /* 0x0008e2000c1e1500 */
[----:B------:R-:W-:Y:S01]  /*63a0*/  PRMT R9, RZ, 0x7610, R9 ;  /* 0x00007610ff097816 */ /* 0x000fe20000000009 */
[----:B----4-:R-:W-:Y:S02]  /*63b0*/  IMAD.MOV.U32 R4, RZ, RZ, R14 ;  /* 0x000000ffff047224 */ /* 0x010fe400078e000e */
[----:B------:R-:W-:Y:S01]  /*63c0*/  IMAD.MOV.U32 R5, RZ, RZ, R15 ;  /* 0x000000ffff057224 */ /* 0x000fe200078e000f */
[----:B------:R0:W-:Y:S04]  /*63d0*/  STL [R1+0x101c], R12 ;  /* 0x00101c0c01007387 */ /* 0x0001e80000100800 */
[----:B------:R-:W4:Y:S04]  /*63e0*/  LDL.LU R13, [R1+0x774] ;  /* 0x00077400010d7983 */ /* 0x000f280000300800 */
[----:B0-----:R-:W4:Y:S04]  /*63f0*/  LDL.LU R12, [R1+0x778] ;  /* 0x00077800010c7983 */ /* 0x001f280000300800 */
[----:B------:R-:W-:Y:S04]  /*6400*/  STL.64 [R1+0x4c8], R2 ;  /* 0x0004c80201007387 */ /* 0x000fe80000100a00 */
[----:B--2---:R0:W-:Y:S04]  /*6410*/  STL [R1+0x1020], R11 ;  /* 0x0010200b01007387 */ /* 0x0041e80000100800 */
[----:B0-----:R-:W2:Y:S04]  /*6420*/  LDL.LU R11, [R1+0x77c] ;  /* 0x00077c00010b7983 */ /* 0x001ea80000300800 */
[----:B------:R-:W2:Y:S04]  /*6430*/  LDL.LU R3, [R1+0x780] ;  /* 0x0007800001037983 */ /* 0x000ea80000300800 */
[----:B------:R-:W-:Y:S04]  /*6440*/  STL.64 [R1+0x4c0], R16 ;  /* 0x0004c01001007387 */ /* 0x000fe80000100a00 */
[----:B---3--:R0:W-:Y:S04]  /*6450*/  STL [R1+0x1024], R10 ;  /* 0x0010240a01007387 */ /* 0x0081e80000100800 */
[----:B0-----:R-:W3:Y:S04]  /*6460*/  LDL.LU R10, [R1+0x784] ;  /* 0x00078400010a7983 */ /* 0x001ee80000300800 */
[----:B------:R-:W2:Y:S04]  /*6470*/  LDL.LU R2, [R1+0x788] ;  /* 0x0007880001027983 */ /* 0x000ea80000300800 */
[----:B------:R0:W-:Y:S02]  /*6480*/  STL.64 [R1+0x4b8], R4 ;  /* 0x0004b80401007387 */ /* 0x0001e40000100a00 */
[----:B0-----:R-:W-:-:S05]  /*6490*/  IMAD.WIDE R4, R24, 0x2, R4 ;  /* 0x0000000218047825 */ /* 0x001fca00078e0204 */
[----:B------:R4:W2:Y:S01]  /*64a0*/  @!P2 LDG.E.U16 R9, [R4.64] ;  /* 0x000000040409a981 */ /* 0x0008a2000c1e1500 */
[----:B------:R-:W-:Y:S01]  /*64b0*/  PRMT R8, RZ, 0x7610, R8 ;  /* 0x00007610ff087816 */ /* 0x000fe20000000008 */
[----:B----4-:R-:W-:Y:S02]  /*64c0*/  IMAD.MOV.U32 R5, RZ, RZ, R13 ;  /* 0x000000ffff057224 */ /* 0x010fe400078e000d */
[----:B------:R-:W-:Y:S02]  /*64d0*/  IMAD.MOV.U32 R4, RZ, RZ, R12 ;  /* 0x000000ffff047224 */ /* 0x000fe400078e000c */
[----:B---3--:R-:W-:Y:S02]  /*64e0*/  IMAD.MOV.U32 R15, RZ, RZ, R10 ;  /* 0x000000ffff0f7224 */ /* 0x008fe400078e000a */
[----:B--2---:R-:W-:Y:S01]  /*64f0*/  IMAD.MOV.U32 R14, RZ, RZ, R2 ;  /* 0x000000ffff0e7224 */ /* 0x004fe200078e0002 */
[----:B------:R-:W-:Y:S04]  /*6500*/  STL [R1+0x1028], R9 ;  /* 0x0010280901007387 */ /* 0x000fe80000100800 */
[----:B------:R-:W2:Y:S04]  /*6510*/  LDL.LU R22, [R1+0x18] ;  /* 0x0000180001167983 */ /* 0x000ea80000300800 */
[----:B------:R0:W-:Y:S04]  /*6520*/  STL.64 [R1+0x4b0], R4 ;  /* 0x0004b00401007387 */ /* 0x0001e80000100a00 */
[----:B------:R-:W3:Y:S01]  /*6530*/  LDL.LU R25, [R1+0x490] ;  /* 0x0004900001197983 */ /* 0x000ee20000300800 */
[----:B0-----:R-:W-:-:S05]  /*6540*/  IMAD.WIDE R4, R24, 0x2, R4 ;  /* 0x0000000218047825 */ /* 0x001fca00078e0204 */
[----:B------:R0:W4:Y:S02]  /*6550*/  @!P2 LDG.E.U16 R8, [R4.64] ;  /* 0x000000040408a981 */ /* 0x000124000c1e1500 */
[----:B0-----:R-:W-:Y:S02]  /*6560*/  IMAD.MOV.U32 R4, RZ, RZ, R3 ;  /* 0x000000ffff047224 */ /* 0x001fe400078e0003 */
[----:B------:R-:W-:-:S05]  /*6570*/  IMAD.MOV.U32 R5, RZ, RZ, R11 ;  /* 0x000000ffff057224 */ /* 0x000fca00078e000b */
[----:B------:R-:W-:Y:S04]  /*6580*/  STL.64 [R1+0x4a8], R4 ;  /* 0x0004a80401007387 */ /* 0x000fe80000100a00 */
[----:B------:R-:W3:Y:S04]  /*6590*/  LDL.LU R3, [R1+0x570] ;  /* 0x0005700001037983 */ /* 0x000ee80000300800 */
[----:B------:R-:W3:Y:S04]  /*65a0*/  LDL.LU R12, [R1+0x78c] ;  /* 0x00078c00010c7983 */ /* 0x000ee80000300800 */
[----:B------:R-:W3:Y:S04]  /*65b0*/  LDL.LU R11, [R1+0x790] ;  /* 0x00079000010b7983 */ /* 0x000ee80000300800 */
[----:B------:R-:W4:Y:S04]  /*65c0*/  LDL.LU R16, [R1+0x53c] ;  /* 0x00053c0001107983 */ /* 0x000f280000300800 */
[----:B------:R-:W-:Y:S04]  /*65d0*/  STL.64 [R1+0x4a0], R14 ;  /* 0x0004a00e01007387 */ /* 0x000fe80000100a00 */
[----:B------:R-:W4:Y:S04]  /*65e0*/  LDL.LU R23, [R1+0x538] ;  /* 0x0005380001177983 */ /* 0x000f280000300800 */
[----:B------:R0:W-:Y:S04]  /*65f0*/  STS.U16 [R0+0x2200], R26 ;  /* 0x0022001a00007388 */ /* 0x0001e80000000400 */
[----:B0-----:R-:W0:Y:S01]  /*6600*/  S2R R26, SR_TID.X ;  /* 0x00000000001a7919 */ /* 0x001e220000002100 */
[----:B------:R-:W-:Y:S01]  /*6610*/  PRMT R7, RZ, 0x7610, R7 ;  /* 0x00007610ff077816 */ /* 0x000fe20000000007 */
[----:B------:R-:W-:-:S02]  /*6620*/  IMAD.WIDE R4, R24, 0x2, R4 ;  /* 0x0000000218047825 */ /* 0x000fc400078e0204 */
[----:B------:R-:W-:Y:S04]  /*6630*/  STS.U16 [R0+0x4000], R27 ;  /* 0x0040001b00007388 */ /* 0x000fe80000000400 */
[----:B------:R-:W-:Y:S04]  /*6640*/  STS.U16 [R0+0x4200], R29 ;  /* 0x0042001d00007388 */ /* 0x000fe80000000400 */
[----:B------:R1:W4:Y:S04]  /*6650*/  @!P2 LDG.E.U16 R7, [R4.64] ;  /* 0x000000040407a981 */ /* 0x000328000c1e1500 */
[----:B------:R0:W-:Y:S01]  /*6660*/  STS.U16 [R0+0x6000], R6 ;  /* 0x0060000600007388 */ /* 0x0001e20000000400 */
[----:B-1----:R-:W-:Y:S01]  /*6670*/  IMAD.WIDE R4, R24, 0x2, R14 ;  /* 0x0000000218047825 */ /* 0x002fe200078e020e */
[----:B0-----:R-:W-:-:S02]  /*6680*/  LOP3.LUT R26, R26, 0xff, RZ, 0xc0, !PT ;  /* 0x000000ff1a1a7812 */ /* 0x001fc400078ec0ff */
[----:B------:R-:W-:-:S03]  /*6690*/  PRMT R6, RZ, 0x7610, R6 ;  /* 0x00007610ff067816 */ /* 0x000fc60000000006 */
[----:B------:R-:W-:-:S03]  /*66a0*/  IMAD.SHL.U32 R2, R26, 0x2, RZ ;  /* 0x000000021a027824 */ /* 0x000fc600078e00ff */
[----:B------:R0:W4:Y:S02]  /*66b0*/  @!P2 LDG.E.U16 R6, [R4.64] ;  /* 0x000000040406a981 */ /* 0x000124000c1e1500 */
[----:B0-----:R-:W-:Y:S02]  /*66c0*/  PRMT R5, RZ, 0x7610, R5 ;  /* 0x00007610ff057816 */ /* 0x001fe40000000005 */
[----:B--2---:R3:W-:Y:S02]  /*66d0*/  STS.U16 [R0+0x6200], R22 ;  /* 0x0062001600007388 */ /* 0x0047e40000000400 */
[----:B---3--:R-:W-:Y:S02]  /*66e0*/  IMAD.MOV.U32 R22, RZ, RZ, R11 ;  /* 0x000000ffff167224 */ /* 0x008fe400078e000b */
[----:B----4-:R0:W-:Y:S04]  /*66f0*/  STL [R1+0x102c], R23 ;  /* 0x00102c1701007387 */ /* 0x0101e80000100800 */
[----:B------:R-:W2:Y:S04]  /*6700*/  LDL.LU R27, [R1+0x58] ;  /* 0x00005800011b7983 */ /* 0x000ea80000300800 */
[----:B------:R-:W3:Y:S04]  /*6710*/  LDL.LU R29, [R1+0x54] ;  /* 0x00005400011d7983 */ /* 0x000ee80000300800 */
[----:B------:R-:W4:Y:S04]  /*6720*/  LDL.LU R10, [R1+0x794] ;  /* 0x00079400010a7983 */ /* 0x000f280000300800 */
[----:B------:R-:W2:Y:S01]  /*6730*/  LDL.LU R9, [R1+0x798] ;  /* 0x0007980001097983 */ /* 0x000ea20000300800 */
[----:B0-----:R-:W-:-:S03]  /*6740*/  IMAD.MOV.U32 R23, RZ, RZ, R12 ;  /* 0x000000ffff177224 */ /* 0x001fc600078e000c */
[----:B------:R-:W3:Y:S04]  /*6750*/  LDL.LU R13, [R1+0x14] ;  /* 0x00001400010d7983 */ /* 0x000ee80000300800 */
[----:B------:R-:W3:Y:S04]  /*6760*/  LDL.LU R14, [R1+0x10] ;  /* 0x00001000010e7983 */ /* 0x000ee80000300800 */
[----:B------:R-:W3:Y:S04]  /*6770*/  LDL.LU R15, [R1+0x56c] ;  /* 0x00056c00010f7983 */ /* 0x000ee80000300800 */
[----:B------:R-:W3:Y:S04]  /*6780*/  LDL.LU R17, [R1+0x568] ;  /* 0x0005680001117983 */ /* 0x000ee80000300800 */
[----:B------:R-:W3:Y:S04]  /*6790*/  LDL.LU R18, [R1+0x534] ;  /* 0x0005340001127983 */ /* 0x000ee80000300800 */
[----:B------:R-:W3:Y:S04]  /*67a0*/  LDL.LU R19, [R1+0x530] ;  /* 0x0005300001137983 */ /* 0x000ee80000300800 */
[----:B------:R-:W3:Y:S04]  /*67b0*/  LDL.LU R21, [R1+0x50] ;  /* 0x0000500001157983 */ /* 0x000ee80000300800 */
[----:B------:R-:W3:Y:S04]  /*67c0*/  LDL.LU R26, [R1+0x4c] ;  /* 0x00004c00011a7983 */ /* 0x000ee80000300800 */
[----:B------:R0:W-:Y:S02]  /*67d0*/  STL.64 [R1+0x498], R22 ;  /* 0x0004981601007387 */ /* 0x0001e40000100a00 */
[----:B0-----:R-:W-:-:S05]  /*67e0*/  IMAD.WIDE R22, R24, 0x2, R22 ;  /* 0x0000000218167825 */ /* 0x001fca00078e0216 */
[----:B------:R0:W3:Y:S04]  /*67f0*/  @!P2 LDG.E.U16 R5, [R22.64] ;  /* 0x000000041605a981 */ /* 0x0000e8000c1e1500 */
[----:B0-----:R-:W3:Y:S01]  /*6800*/  LDL.LU R23, [R1+0x102c] ;  /* 0x00102c0001177983 */ /* 0x001ee20000300800 */
[----:B------:R-:W-:Y:S02]  /*6810*/  LOP3.LUT R2, R2, 0x10, RZ, 0x3c, !PT ;  /* 0x0000001002027812 */ /* 0x000fe400078e3cff */
[----:B------:R-:W-:-:S03]  /*6820*/  LOP3.LUT R28, R28, 0xff, RZ, 0xc0, !PT ;  /* 0x000000ff1c1c7812 */ /* 0x000fc600078ec0ff */
[----:B------:R-:W-:Y:S04]  /*6830*/  STS.U16 [R2+0x400], R25 ;  /* 0x0004001902007388 */ /* 0x000fe80000000400 */
[----:B------:R-:W-:Y:S04]  /*6840*/  STS.U16 [R2+0x600], R3 ;  /* 0x0006000302007388 */ /* 0x000fe80000000400 */
[----:B------:R-:W-:Y:S01]  /*6850*/  STS.U16 [R2+0x2400], R16 ;  /* 0x0024001002007388 */ /* 0x000fe20000000400 */
[----:B------:R-:W-:Y:S01]  /*6860*/  PRMT R4, RZ, 0x7610, R4 ;  /* 0x00007610ff047816 */ /* 0x000fe20000000004 */
[----:B----4-:R-:W-:-:S02]  /*6870*/  IMAD.MOV.U32 R11, RZ, RZ, R10 ;  /* 0x000000ffff0b7224 */ /* 0x010fc400078e000a */
[----:B--2---:R-:W-:-:S05]  /*6880*/  IMAD.MOV.U32 R10, RZ, RZ, R9 ;  /* 0x000000ffff0a7224 */ /* 0x004fca00078e0009 */
[----:B------:R0:W-:Y:S04]  /*6890*/  STL.64 [R1+0x490], R10 ;  /* 0x0004900a01007387 */ /* 0x0001e80000100a00 */
[----:B------:R-:W2:Y:S01]  /*68a0*/  LDL.LU R22, [R1+0xc] ;  /* 0x00000c0001167983 */ /* 0x000ea20000300800 */
[----:B0-----:R-:W-:-:S03]  /*68b0*/  IMAD.WIDE R10, R24, 0x2, R10 ;  /* 0x00000002180a7825 */ /* 0x001fc600078e020a */
[----:B------:R-:W4:Y:S04]  /*68c0*/  LDL.LU R24, [R1+0x8] ;  /* 0x0000080001187983 */ /* 0x000f280000300800 */
[----:B------:R-:W4:Y:S04]  /*68d0*/  LDL.LU R25, [R1+0x564] ;  /* 0x0005640001197983 */ /* 0x000f280000300800 */
[----:B------:R0:W4:Y:S04]  /*68e0*/  @!P2 LDG.E.U16 R4, [R10.64] ;  /* 0x000000040a04a981 */ /* 0x000128000c1e1500 */
[----:B---3--:R1:W-:Y:S04]  /*68f0*/  STS.U16 [R2+0x2600], R23 ;  /* 0x0026001702007388 */ /* 0x0083e80000000400 */
[----:B------:R3:W-:Y:S04]  /*6900*/  STS.U16 [R2+0x4400], R27 ;  /* 0x0044001b02007388 */ /* 0x0007e80000000400 */
[----:B-1----:R-:W4:Y:S01]  /*6910*/  LDL.LU R23, [R1+0x560] ;  /* 0x0005600001177983 */ /* 0x002f220000300800 */
[----:B---3--:R-:W-:-:S03]  /*6920*/  IMAD.SHL.U32 R27, R28, 0x2, RZ ;  /* 0x000000021c1b7824 */ /* 0x008fc600078e00ff */
[----:B------:R1:W-:Y:S02]  /*6930*/  STS.U16 [R2+0x4600], R29 ;  /* 0x0046001d02007388 */ /* 0x0003e40000000400 */
[C---:B------:R-:W-:Y:S02]  /*6940*/  LOP3.LUT R16, R27.reuse, 0x20, RZ, 0x3c, !PT ;  /* 0x000000201b107812 */ /* 0x040fe400078e3cff */
[----:B------:R-:W3:Y:S04]  /*6950*/  LDL.LU R28, [R1+0x52c] ;  /* 0x00052c00011c7983 */ /* 0x000ee80000300800 */
[----:B------:R-:W-:Y:S04]  /*6960*/  STS.U16 [R2+0x6400], R13 ;  /* 0x0064000d02007388 */ /* 0x000fe80000000400 */
[----:B-1----:R-:W3:Y:S04]  /*6970*/  LDL.LU R29, [R1+0x528] ;  /* 0x00052800011d7983 */ /* 0x002ee80000300800 */
[----:B------:R1:W-:Y:S04]  /*6980*/  STS.U16 [R2+0x6600], R14 ;  /* 0x0066000e02007388 */ /* 0x0003e80000000400 */
[----:B------:R-:W3:Y:S04]  /*6990*/  LDL.LU R3, [R1+0x44] ;  /* 0x0000440001037983 */ /* 0x000ee80000300800 */
[----:B------:R0:W-:Y:S04]  /*69a0*/  STS.U16 [R16+0x800], R15 ;  /* 0x0008000f10007388 */ /* 0x0001e80000000400 */
[----:B-1----:R-:W3:Y:S04]  /*69b0*/  LDL.LU R2, [R1+0x40] ;  /* 0x0000400001027983 */ /* 0x002ee80000300800 */
[----:B0-----:R-:W3:Y:S04]  /*69c0*/  LDL.LU R15, [R1+0x4] ;  /* 0x00000400010f7983 */ /* 0x001ee80000300800 */
[----:B------:R-:W3:Y:S04]  /*69d0*/  LDL.LU R10, [R1] ;  /* 0x00000000010a7983 */ /* 0x000ee80000300800 */
[----:B------:R-:W-:Y:S04]  /*69e0*/  STS.U16 [R16+0xa00], R17 ;  /* 0x000a001110007388 */ /* 0x000fe80000000400 */
[----:B------:R-:W-:Y:S04]  /*69f0*/  STS.U16 [R16+0x2800], R18 ;  /* 0x0028001210007388 */ /* 0x000fe80000000400 */
[----:B------:R-:W3:Y:S01]  /*6a00*/  LDL.LU R11, [R1+0x55c] ;  /* 0x00055c00010b7983 */ /* 0x000ee20000300800 */
[----:B------:R-:W-:-:S03]  /*6a10*/  LOP3.LUT R9, R27, 0x30, RZ, 0x3c, !PT ;  /* 0x000000301b097812 */ /* 0x000fc600078e3cff */
[----:B------:R-:W-:Y:S04]  /*6a20*/  STS.U16 [R16+0x2a00], R19 ;  /* 0x002a001310007388 */ /* 0x000fe80000000400 */
[----:B------:R-:W3:Y:S04]  /*6a30*/  LDL.LU R12, [R1+0x558] ;  /* 0x00055800010c7983 */ /* 0x000ee80000300800 */
[----:B------:R-:W-:Y:S04]  /*6a40*/  STS.U16 [R16+0x4800], R21 ;  /* 0x0048001510007388 */ /* 0x000fe80000000400 */
[----:B------:R-:W3:Y:S04]  /*6a50*/  LDL.LU R13, [R1+0x524] ;  /* 0x00052400010d7983 */ /* 0x000ee80000300800 */
[----:B------:R0:W-:Y:S04]  /*6a60*/  STS.U16 [R16+0x4a00], R26 ;  /* 0x004a001a10007388 */ /* 0x0001e80000000400 */
[----:B------:R-:W3:Y:S04]  /*6a70*/  LDL.LU R14, [R1+0x520] ;  /* 0x00052000010e7983 */ /* 0x000ee80000300800 */
[----:B0-----:R-:W3:Y:S04]  /*6a80*/  LDL.LU R26, [R1+0x38] ;  /* 0x00003800011a7983 */ /* 0x001ee80000300800 */
[----:B------:R-:W3:Y:S01]  /*6a90*/  LDL.LU R27, [R1+0x34] ;  /* 0x00003400011b7983 */ /* 0x000ee20000300800 */
[----:B------:R-:W-:-:S03]  /*6aa0*/  IMAD.SHL.U32 R20, R20, 0x2, RZ ;  /* 0x0000000214147824 */ /* 0x000fc600078e00ff */
[----:B--2---:R-:W-:Y:S04]  /*6ab0*/  STS.U16 [R16+0x6800], R22 ;  /* 0x0068001610007388 */ /* 0x004fe80000000400 */
[----:B----4-:R0:W-:Y:S04]  /*6ac0*/  STS.U16 [R16+0x6a00], R24 ;  /* 0x006a001810007388 */ /* 0x0101e80000000400 */
[----:B------:R1:W-:Y:S04]  /*6ad0*/  STS.U16 [R9+0xc00], R25 ;  /* 0x000c001909007388 */ /* 0x0003e80000000400 */
[----:B0-----:R-:W2:Y:S04]  /*6ae0*/  LDL.LU R16, [R1+0x554] ;  /* 0x0005540001107983 */ /* 0x001ea80000300800 */
[----:B------:R-:W4:Y:S04]  /*6af0*/  LDL.LU R17, [R1+0x550] ;  /* 0x0005500001117983 */ /* 0x000f280000300800 */
[----:B------:R-:W2:Y:S04]  /*6b00*/  LDL.LU R18, [R1+0x51c] ;  /* 0x00051c0001127983 */ /* 0x000ea80000300800 */
[----:B------:R-:W2:Y:S04]  /*6b10*/  LDL.LU R19, [R1+0x518] ;  /* 0x0005180001137983 */ /* 0x000ea80000300800 */
[----:B------:R-:W2:Y:S04]  /*6b20*/  LDL.LU R24, [R1+0x30] ;  /* 0x0000300001187983 */ /* 0x000ea80000300800 */
[----:B-1----:R-:W2:Y:S04]  /*6b30*/  LDL.LU R25, [R1+0x2c] ;  /* 0x00002c0001197983 */ /* 0x002ea80000300800 */
[----:B------:R-:W2:Y:S04]  /*6b40*/  LDL.LU R21, [R1+0x54c] ;  /* 0x00054c0001157983 */ /* 0x000ea80000300800 */
[----:B------:R-:W2:Y:S04]  /*6b50*/  LDL.LU R22, [R1+0x548] ;  /* 0x0005480001167983 */ /* 0x000ea80000300800 */
[----:B------:R0:W-:Y:S04]  /*6b60*/  STS.U16 [R9+0xe00], R23 ;  /* 0x000e001709007388 */ /* 0x0001e80000000400 */
[----:B---3--:R1:W-:Y:S04]  /*6b70*/  STS.U16 [R9+0x2c00], R28 ;  /* 0x002c001c09007388 */ /* 0x0083e80000000400 */
[----:B0-----:R-:W3:Y:S04]  /*6b80*/  LDL.LU R23, [R1+0x4e4] ;  /* 0x0004e40001177983 */ /* 0x001ee80000300800 */
[----:B------:R0:W-:Y:S04]  /*6b90*/  STS.U16 [R9+0x2e00], R29 ;  /* 0x002e001d09007388 */ /* 0x0001e80000000400 */
[----:B-1----:R-:W2:Y:S04]  /*6ba0*/  LDL.LU R28, [R1+0x6c] ;  /* 0x00006c00011c7983 */ /* 0x002ea80000300800 */
[----:B------:R1:W-:Y:S04]  /*6bb0*/  STS.U16 [R9+0x4c00], R3 ;  /* 0x004c000309007388 */ /* 0x0003e80000000400 */
[----:B0-----:R-:W2:Y:S04]  /*6bc0*/  LDL.LU R29, [R1+0x28] ;  /* 0x00002800011d7983 */ /* 0x001ea80000300800 */
[----:B------:R0:W-:Y:S04]  /*6bd0*/  STS.U16 [R9+0x4e00], R2 ;  /* 0x004e000209007388 */ /* 0x0001e80000000400 */
[----:B-1----:R-:W2:Y:S04]  /*6be0*/  LDL.LU R3, [R1+0x5c] ;  /* 0x00005c0001037983 */ /* 0x002ea80000300800 */
[----:B------:R1:W-:Y:S04]  /*6bf0*/  STS.U16 [R9+0x6c00], R15 ;  /* 0x006c000f09007388 */ /* 0x0003e80000000400 */
[----:B0-----:R-:W2:Y:S01]  /*6c00*/  LDL.LU R2, [R1+0x20] ;  /* 0x0000200001027983 */ /* 0x001ea20000300800 */
[----:B-1----:R-:W-:-:S03]  /*6c10*/  LOP3.LUT R15, R20, 0x40, RZ, 0x3c, !PT ;  /* 0x00000040140f7812 */ /* 0x002fc600078e3cff */
[----:B------:R0:W-:Y:S04]  /*6c20*/  STS.U16 [R9+0x6e00], R10 ;  /* 0x006e000a09007388 */ /* 0x0001e80000000400 */
[----:B------:R1:W-:Y:S04]  /*6c30*/  STS.U16 [R15+0x1000], R11 ;  /* 0x0010000b0f007388 */ /* 0x0003e80000000400 */
[----:B0-----:R-:W2:Y:S04]  /*6c40*/  LDL.LU R9, [R1+0x1028] ;  /* 0x0010280001097983 */ /* 0x001ea80000300800 */
[----:B------:R-:W2:Y:S04]  /*6c50*/  LDL.LU R10, [R1+0x1024] ;  /* 0x00102400010a7983 */ /* 0x000ea80000300800 */
[----:B-1----:R-:W2:Y:S04]  /*6c60*/  LDL.LU R11, [R1+0x1020] ;  /* 0x00102000010b7983 */ /* 0x002ea80000300800 */
[----:B------:R0:W-:Y:S04]  /*6c70*/  STS.U16 [R15+0x1200], R12 ;  /* 0x0012000c0f007388 */ /* 0x0001e80000000400 */
[----:B------:R1:W-:Y:S04]  /*6c80*/  STS.U16 [R15+0x3000], R13 ;  /* 0x0030000d0f007388 */ /* 0x0003e80000000400 */
[----:B------:R1:W-:Y:S04]  /*6c90*/  STS.U16 [R15+0x3200], R14 ;  /* 0x0032000e0f007388 */ /* 0x0003e80000000400 */
[----:B0-----:R-:W2:Y:S04]  /*6ca0*/  LDL.LU R12, [R1+0x101c] ;  /* 0x00101c00010c7983 */ /* 0x001ea80000300800 */
[----:B-1----:R-:W2:Y:S04]  /*6cb0*/  LDL.LU R13, [R1+0x1018] ;  /* 0x00101800010d7983 */ /* 0x002ea80000300800 */
[----:B------:R-:W2:Y:S04]  /*6cc0*/  LDL.LU R14, [R1+0x1014] ;  /* 0x00101400010e7983 */ /* 0x000ea80000300800 */
[----:B------:R0:W-:Y:S04]  /*6cd0*/  STS.U16 [R15+0x5000], R26 ;  /* 0x0050001a0f007388 */ /* 0x0001e80000000400 */
[----:B------:R1:W-:Y:S04]  /*6ce0*/  STS.U16 [R15+0x5200], R27 ;  /* 0x0052001b0f007388 */ /* 0x0003e80000000400 */
[----:B0-----:R-:W2:Y:S04]  /*6cf0*/  LDL.LU R26, [R1+0x1010] ;  /* 0x00101000011a7983 */ /* 0x001ea80000300800 */
[----:B-1----:R-:W2:Y:S01]  /*6d00*/  LDL.LU R27, [R1+0x100c] ;  /* 0x00100c00011b7983 */ /* 0x002ea20000300800 */
[----:B------:R-:W-:-:S03]  /*6d10*/  LOP3.LUT R20, R20, 0x50, RZ, 0x3c, !PT ;  /* 0x0000005014147812 */ /* 0x000fc600078e3cff */
[----:B--2---:R0:W-:Y:S04]  /*6d20*/  STS.U16 [R15+0x7000], R27 ;  /* 0x0070001b0f007388 */ /* 0x0041e80000000400 */
[----:B------:R1:W-:Y:S04]  /*6d30*/  STS.U16 [R15+0x7200], R26 ;  /* 0x0072001a0f007388 */ /* 0x0003e80000000400 */
[----:B------:R2:W-:Y:S04]  /*6d40*/  STS.U16 [R20+0x1400], R16 ;  /* 0x0014001014007388 */ /* 0x0005e80000000400 */
[----:B0-----:R-:W3:Y:S04]  /*6d50*/  LDL.LU R27, [R1+0x68] ;  /* 0x00006800011b7983 */ /* 0x001ee80000300800 */
[----:B-1----:R-:W3:Y:S04]  /*6d60*/  LDL.LU R15, [R1+0x1008] ;  /* 0x00100800010f7983 */ /* 0x002ee80000300800 */
[----:B------:R-:W3:Y:S04]  /*6d70*/  LDL.LU R26, [R1+0x540] ;  /* 0x00054000011a7983 */ /* 0x000ee80000300800 */
[----:B--2---:R-:W2:Y:S04]  /*6d80*/  LDL.LU R16, [R1+0x1004] ;  /* 0x0010040001107983 */ /* 0x004ea80000300800 */
[----:B----4-:R0:W-:Y:S04]  /*6d90*/  STS.U16 [R20+0x1600], R17 ;  /* 0x0016001114007388 */ /* 0x0101e80000000400 */
[----:B------:R1:W-:Y:S04]  /*6da0*/  STS.U16 [R20+0x3400], R18 ;  /* 0x0034001214007388 */ /* 0x0003e80000000400 */
[----:B------:R4:W-:Y:S04]  /*6db0*/  STS.U16 [R20+0x3600], R19 ;  /* 0x0036001314007388 */ /* 0x0009e80000000400 */
[----:B0-----:R-:W2:Y:S04]  /*6dc0*/  LDL.LU R17, [R1+0x1000] ;  /* 0x0010000001117983 */ /* 0x001ea80000300800 */
[----:B-1----:R-:W2:Y:S04]  /*6dd0*/  LDL.LU R18, [R1+0xffc] ;  /* 0x000ffc0001127983 */ /* 0x002ea80000300800 */
[----:B----4-:R-:W4:Y:S04]  /*6de0*/  LDL.LU R19, [R1+0xff8] ;  /* 0x000ff80001137983 */ /* 0x010f280000300800 */
[----:B------:R0:W-:Y:S04]  /*6df0*/  STS.U16 [R20+0x5400], R24 ;  /* 0x0054001814007388 */ /* 0x0001e80000000400 */
[----:B------:R1:W-:Y:S04]  /*6e00*/  STS.U16 [R20+0x5600], R25 ;  /* 0x0056001914007388 */ /* 0x0003e80000000400 */
[----:B0-----:R-:W2:Y:S04]  /*6e10*/  LDL.LU R24, [R1+0xff4] ;  /* 0x000ff40001187983 */ /* 0x001ea80000300800 */
[----:B-1----:R-:W2:Y:S04]  /*6e20*/  LDL.LU R25, [R1+0xff0] ;  /* 0x000ff00001197983 */ /* 0x002ea80000300800 */
[----:B--2---:R0:W-:Y:S04]  /*6e30*/  STS.U16 [R20+0x7400], R25 ;  /* 0x0074001914007388 */ /* 0x0041e80000000400 */
[----:B------:R1:W-:Y:S04]  /*6e40*/  STS.U16 [R20+0x7600], R24 ;  /* 0x0076001814007388 */ /* 0x0003e80000000400 */
[----:B0-----:R-:W2:Y:S01]  /*6e50*/  LDL.LU R25, [R1+0x544] ;  /* 0x0005440001197983 */ /* 0x001ea20000300800 */
[----:B-1----:R-:W-:-:S03]  /*6e60*/  LOP3.LUT R24, R0, 0x60, RZ, 0x3c, !PT ;  /* 0x0000006000187812 */ /* 0x002fc600078e3cff */
[----:B------:R-:W2:Y:S04]  /*6e70*/  LDL.LU R20, [R1+0xfec] ;  /* 0x000fec0001147983 */ /* 0x000ea80000300800 */
[----:B------:R0:W-:Y:S04]  /*6e80*/  STS.U16 [R24+0x1800], R21 ;  /* 0x0018001518007388 */ /* 0x0001e80000000400 */
[----:B------:R1:W-:Y:S04]  /*6e90*/  STS.U16 [R24+0x1a00], R22 ;  /* 0x001a001618007388 */ /* 0x0003e80000000400 */
[----:B---3--:R3:W-:Y:S04]  /*6ea0*/  STS.U16 [R24+0x3800], R23 ;  /* 0x0038001718007388 */ /* 0x0087e80000000400 */
[----:B0-----:R-:W2:Y:S04]  /*6eb0*/  LDL.LU R21, [R1+0xfe8] ;  /* 0x000fe80001157983 */ /* 0x001ea80000300800 */
[----:B-1----:R-:W2:Y:S04]  /*6ec0*/  LDL.LU R22, [R1+0xfe4] ;  /* 0x000fe40001167983 */ /* 0x002ea80000300800 */
[----:B---3--:R-:W3:Y:S04]  /*6ed0*/  LDL.LU R23, [R1+0xfe0] ;  /* 0x000fe00001177983 */ /* 0x008ee80000300800 */
[----:B------:R0:W-:Y:S04]  /*6ee0*/  STS.U16 [R24+0x3a00], R28 ;  /* 0x003a001c18007388 */ /* 0x0001e80000000400 */
[----:B------:R1:W-:Y:S04]  /*6ef0*/  STS.U16 [R24+0x5800], R29 ;  /* 0x0058001d18007388 */ /* 0x0003e80000000400 */
[----:B0-----:R-:W2:Y:S04]  /*6f00*/  LDL.LU R28, [R1+0xfdc] ;  /* 0x000fdc00011c7983 */ /* 0x001ea80000300800 */
[----:B-1----:R-:W2:Y:S01]  /*6f10*/  LDL.LU R29, [R1+0xfd8] ;  /* 0x000fd800011d7983 */ /* 0x002ea20000300800 */
[----:B------:R-:W-:-:S03]  /*6f20*/  LOP3.LUT R0, R0, 0x70, RZ, 0x3c, !PT ;  /* 0x0000007000007812 */ /* 0x000fc600078e3cff */
[----:B--2---:R0:W-:Y:S04]  /*6f30*/  STS.U16 [R24+0x5a00], R29 ;  /* 0x005a001d18007388 */ /* 0x0041e80000000400 */
[----:B0-----:R-:W4:Y:S04]  /*6f40*/  LDL.LU R29, [R1+0xfd4] ;  /* 0x000fd400011d7983 */ /* 0x001f280000300800 */
[----:B---3--:R-:W-:Y:S04]  /*6f50*/  STS.U16 [R24+0x7800], R23 ;  /* 0x0078001718007388 */ /* 0x008fe80000000400 */
[----:B------:R-:W-:Y:S04]  /*6f60*/  STS.U16 [R24+0x7a00], R22 ;  /* 0x007a001618007388 */ /* 0x000fe80000000400 */
[----:B------:R-:W-:Y:S04]  /*6f70*/  STS.U16 [R0+0x1c00], R25 ;  /* 0x001c001900007388 */ /* 0x000fe80000000400 */
[----:B------:R-:W-:Y:S04]  /*6f80*/  STS.U16 [R0+0x1e00], R26 ;  /* 0x001e001a00007388 */ /* 0x000fe80000000400 */
[----:B------:R-:W-:Y:S04]  /*6f90*/  STS.U16 [R0+0x3c00], R27 ;  /* 0x003c001b00007388 */ /* 0x000fe80000000400 */
[----:B------:R-:W-:Y:S04]  /*6fa0*/  STS.U16 [R0+0x3e00], R3 ;  /* 0x003e000300007388 */ /* 0x000fe80000000400 */
[----:B------:R-:W-:Y:S04]  /*6fb0*/  STS.U16 [R0+0x5c00], R2 ;  /* 0x005c000200007388 */ /* 0x000fe80000000400 */
[----:B------:R0:W-:Y:S04]  /*6fc0*/  STS.U16 [R0+0x5e00], R28 ;  /* 0x005e001c00007388 */ /* 0x0001e80000000400 */
[----:B0-----:R-:W2:Y:S04]  /*6fd0*/  LDL.LU R28, [R1+0xfd0] ;  /* 0x000fd000011c7983 */ /* 0x001ea80000300800 */
[----:B------:R-:W3:Y:S04]  /*6fe0*/  LDL R3, [R1+0x474] ;  /* 0x0004740001037983 */ /* 0x000ee80000100800 */
[----:B------:R-:W-:Y:S04]  /*6ff0*/  STS.U16 [R0+0x7c00], R21 ;  /* 0x007c001500007388 */ /* 0x000fe80000000400 */
[----:B------:R-:W-:Y:S04]  /*7000*/  STS.U16 [R0+0x7e00], R20 ;  /* 0x007e001400007388 */ /* 0x000fe80000000400 */
[----:B----4-:R-:W-:Y:S04]  /*7010*/  STS.U16 [R29+0x8000], R19 ;  /* 0x008000131d007388 */ /* 0x010fe80000000400 */
[----:B------:R-:W-:Y:S04]  /*7020*/  STS.U16 [R29+0x8200], R18 ;  /* 0x008200121d007388 */ /* 0x000fe80000000400 */
        /* <DEDUP_REMOVED lines=14> */
[----:B------:R-:W-:Y:S06]  /*7110*/  BAR.SYNC.DEFER_BLOCKING 0x0 ;  /* 0x0000000000007b1d */ /* 0x000fec0000010000 */
[----:B---3--:R-:W0:Y:S04]  /*7120*/  LDSM.16.M88.4 R20, [R3+0x8400] ;  /* 0x008400000314783b */ /* 0x008e280000000200 */
[----:B------:R-:W1:Y:S04]  /*7130*/  LDSM.16.M88.4 R12, [R3+0x8800] ;  /* 0x00880000030c783b */ /* 0x000e680000000200 */
[----:B------:R-:W-:Y:S04]  /*7140*/  STL [R1+0x834], R29 ;  /* 0x0008341d01007387 */ /* 0x000fe80000100800 */
[----:B------:R-:W3:Y:S04]  /*7150*/  LDSM.16.M88.4 R24, [R3+0x8000] ;  /* 0x008000000318783b */ /* 0x000ee80000000200 */
[----:B--2---:R-:W-:Y:S04]  /*7160*/  LDSM.16.MT88.4 R8, [R28] ;  /* 0x000000001c08783b */ /* 0x004fe80000004200 */
[----:B------:R-:W-:Y:S04]  /*7170*/  LDSM.16.M88.4 R16, [R3+0x9800] ;  /* 0x009800000310783b */ /* 0x000fe80000000200 */
[----:B0-----:R-:W-:Y:S01]  /*7180*/  STL.64 [R1+0x50], R20 ;  /* 0x0000501401007387 */ /* 0x001fe20000100a00 */
[----:B------:R-:W-:-:S02]  /*7190*/  IMAD.MOV.U32 R5, RZ, RZ, R20 ;  /* 0x000000ffff057224 */ /* 0x000fc400078e0014 */
[----:B------:R-:W-:Y:S01]  /*71a0*/  IMAD.MOV.U32 R4, RZ, RZ, R21 ;  /* 0x000000ffff047224 */ /* 0x000fe200078e0015 */
[----:B------:R-:W-:Y:S01]  /*71b0*/  STL.64 [R1+0x58], R22 ;  /* 0x0000581601007387 */ /* 0x000fe20000100a00 */
[----:B-1----:R-:W-:Y:S02]  /*71c0*/  IMAD.MOV.U32 R2, RZ, RZ, R12 ;  /* 0x000000ffff027224 */ /* 0x002fe400078e000c */
[----:B------:R-:W-:Y:S01]  /*71d0*/  IMAD.MOV.U32 R0, RZ, RZ, R13 ;  /* 0x000000ffff007224 */ /* 0x000fe200078e000d */
[----:B------:R-:W-:Y:S04]  /*71e0*/  STL.64 [R1+0x40], R12 ;  /* 0x0000400c01007387 */ /* 0x000fe80000100a00 */
[----:B------:R-:W0:Y:S04]  /*71f0*/  LDSM.16.M88.4 R20, [R3+0x8c00] ;  /* 0x008c00000314783b */ /* 0x000e280000000200 */
[----:B------:R-:W-:Y:S04]  /*7200*/  STL.64 [R1+0x48], R14 ;  /* 0x0000480e01007387 */ /* 0x000fe80000100a00 */
[----:B------:R-:W1:Y:S04]  /*7210*/  LDSM.16.M88.4 R12, [R3+0x9000] ;  /* 0x00900000030c783b */ /* 0x000e680000000200 */
[----:B---3--:R-:W-:Y:S04]  /*7220*/  STL.64 [R1+0x60], R24 ;  /* 0x0000601801007387 */ /* 0x008fe80000100a00 */
[----:B------:R-:W-:Y:S04]  /*7230*/  STL.64 [R1+0x68], R26 ;  /* 0x0000681a01007387 */ /* 0x000fe80000100a00 */
[----:B0-----:R-:W-:Y:S04]  /*7240*/  STL.64 [R1+0x30], R20 ;  /* 0x0000301401007387 */ /* 0x001fe80000100a00 */
[----:B------:R-:W-:Y:S04]  /*7250*/  STL.64 [R1+0x38], R22 ;  /* 0x0000381601007387 */ /* 0x000fe80000100a00 */
[----:B-1----:R-:W-:Y:S04]  /*7260*/  STL.64 [R1+0x20], R12 ;  /* 0x0000200c01007387 */ /* 0x002fe80000100a00 */
[----:B------:R-:W-:Y:S04]  /*7270*/  STL.64 [R1+0x28], R14 ;  /* 0x0000280e01007387 */ /* 0x000fe80000100a00 */
[----:B------:R0:W-:Y:S02]  /*7280*/  STL.64 [R1+0xfb0], R20 ;  /* 0x000fb01401007387 */ /* 0x0001e40000100a00 */
[----:B0-----:R-:W-:-:S02]  /*7290*/  IMAD.MOV.U32 R20, RZ, RZ, R5 ;  /* 0x000000ffff147224 */ /* 0x001fc400078e0005 */
[----:B------:R-:W-:Y:S02]  /*72a0*/  IMAD.MOV.U32 R21, RZ, RZ, R4 ;  /* 0x000000ffff157224 */ /* 0x000fe400078e0004 */
[----:B------:R-:W0:Y:S04]  /*72b0*/  LDSM.16.M88.4 R4, [R3+0x9400] ;  /* 0x009400000304783b */ /* 0x000e280000000200 */
[----:B------:R1:W-:Y:S04]  /*72c0*/  STL.64 [R1+0xfc8], R20 ;  /* 0x000fc81401007387 */ /* 0x0003e80000100a00 */
[----:B-1----:R-:W2:Y:S04]  /*72d0*/  LDL.LU.64 R20, [R1+0x340] ;  /* 0x0003400001147983 */ /* 0x002ea80000300a00 */
[----:B------:R-:W2:Y:S04]  /*72e0*/  LDL.LU.64 R22, [R1+0x348] ;  /* 0x0003480001167983 */ /* 0x000ea80000300a00 */
[----:B0-----:R-:W-:Y:S04]  /*72f0*/  STL.64 [R1+0x10], R4 ;  /* 0x0000100401007387 */ /* 0x001fe80000100a00 */
[----:B------:R-:W-:Y:S04]  /*7300*/  STL.64 [R1+0x18], R6 ;  /* 0x0000180601007387 */ /* 0x000fe80000100a00 */
[----:B------:R-:W3:Y:S04]  /*7310*/  LDL.LU.64 R12, [R1+0x310] ;  /* 0x00031000010c7983 */ /* 0x000ee80000300a00 */
[----:B------:R-:W4:Y:S04]  /*7320*/  LDL.LU.64 R14, [R1+0x318] ;  /* 0x00031800010e7983 */ /* 0x000f280000300a00 */
[----:B------:R-:W0:Y:S04]  /*7330*/  LDSM.16.M88.4 R4, [R3+0x9c00] ;  /* 0x009c00000304783b */ /* 0x000e280000000200 */
[----:B----4-:R-:W-:Y:S04]  /*7340*/  STL.64 [R1+0xfc0], R14 ;  /* 0x000fc00e01007387 */ /* 0x010fe80000100a00 */
[----:B---3--:R1:W-:Y:S04]  /*7350*/  STL.64 [R1+0xfb8], R12 ;  /* 0x000fb80c01007387 */ /* 0x0083e80000100a00 */
[----:B-1----:R-:W3:Y:S04]  /*7360*/  LDL.LU.64 R12, [R1+0x330] ;  /* 0x00033000010c7983 */ /* 0x002ee80000300a00 */
[----:B------:R-:W3:Y:S04]  /*7370*/  LDL.LU.64 R14, [R1+0x338] ;  /* 0x00033800010e7983 */ /* 0x000ee80000300a00 */
[----:B0-----:R-:W-:Y:S04]  /*7380*/  STL [R1+0xc3c], R6 ;  /* 0x000c3c0601007387 */ /* 0x001fe80000100800 */
[----:B------:R-:W-:Y:S04]  /*7390*/  STL [R1+0xc38], R7 ;  /* 0x000c380701007387 */ /* 0x000fe80000100800 */
[----:B------:R0:W-:Y:S04]  /*73a0*/  STL.64 [R1+0xf98], R4 ;  /* 0x000f980401007387 */ /* 0x0001e80000100a00 */
[----:B0-----:R-:W4:Y:S01]  /*73b0*/  LDL.64 R4, [R1+0x10] ;  /* 0x0000100001047983 */ /* 0x001f220000100a00 */
[C---:B--2---:R-:W-:Y:S03]  /*73c0*/  HMMA.16816.F32.BF16 R20, R8.reuse, R24, R20 ;  /* 0x000000180814723c */ /* 0x044fe60000041814 */
[----:B----4-:R0:W-:Y:S04]  /*73d0*/  STL.64 [R1+0xfa0], R4 ;  /* 0x000fa00401007387 */ /* 0x0101e80000100a00 */
[----:B0-----:R-:W2:Y:S04]  /*73e0*/  LDL.64 R4, [R1+0x20] ;  /* 0x0000200001047983 */ /* 0x001ea80000100a00 */
[----:B------:R-:W-:Y:S04]  /*73f0*/  STL.64 [R1], R16 ;  /* 0x0000001001007387 */ /* 0x000fe80000100a00 */
[----:B------:R-:W-:Y:S04]  /*7400*/  STL.64 [R1+0x8], R18 ;  /* 0x0000081201007387 */ /* 0x000fe80000100a00 */
[----:B------:R-:W-:Y:S04]  /*7410*/  STL.64 [R1+0xfa8], R16 ;  /* 0x000fa81001007387 */ /* 0x000fe80000100a00 */
[----:B------:R0:W-:Y:S04]  /*7420*/  STL.64 [R1+0x340], R20 ;  /* 0x0003401401007387 */ /* 0x0001e80000100a00 */
[----:B------:R-:W-:Y:S04]  /*7430*/  STL.64 [R1+0x348], R22 ;  /* 0x0003481601007387 */ /* 0x000fe80000100a00 */
[----:B0-----:R-:W3:Y:S04]  /*7440*/  LDL.LU.64 R20, [R1+0xfc8] ;  /* 0x000fc80001147983 */ /* 0x001ee80000300a00 */
[----:B------:R-:W-:Y:S04]  /*7450*/  STL [R1+0xf84], R24 ;  /* 0x000f841801007387 */ /* 0x000fe80000100800 */
[----:B------:R0:W-:Y:S04]  /*7460*/  STL [R1+0xf80], R25 ;  /* 0x000f801901007387 */ /* 0x0001e80000100800 */
[----:B0-----:R-:W4:Y:S04]  /*7470*/  LDL.LU.64 R24, [R1+0x320] ;  /* 0x0003200001187983 */ /* 0x001f280000300a00 */
[----:B------:R-:W4:Y:S01]  /*7480*/  LDL.LU.64 R26, [R1+0x328] ;  /* 0x00032800011a7983 */ /* 0x000f220000300a00 */
[----:B---3--:R-:W-:Y:S03]  /*7490*/  HMMA.16816.F32.BF16 R20, R8, R20, R12 ;  /* 0x000000140814723c */ /* 0x008fe6000004180c */
[----:B------:R-:W3:Y:S04]  /*74a0*/  LDL.LU.64 R14, [R1+0xfc0] ;  /* 0x000fc000010e7983 */ /* 0x000ee80000300a00 */
[----:B------:R-:W3:Y:S11]  /*74b0*/  LDL.LU.64 R12, [R1+0xfb8] ;  /* 0x000fb800010c7983 */ /* 0x000ef60000300a00 */
[----:B------:R-:W-:Y:S05]  /*74c0*/  @!UPT UIADD3 URZ, URZ, URZ, URZ ;  /* 0x0000003f3f3ff290 */ /* 0x000fea000fffe03f */
[----:B------:R0:W-:Y:S04]  /*74d0*/  STL.64 [R1+0x330], R20 ;  /* 0x0003301401007387 */ /* 0x0001e80000100a00 */
[----:B------:R-:W-:Y:S04]  /*74e0*/  STL.64 [R1+0x338], R22 ;  /* 0x0003381601007387 */ /* 0x000fe80000100a00 */
[----:B0-----:R-:W3:Y:S01]  /*74f0*/  LDL.LU.64 R20, [R1+0xfb0] ;  /* 0x000fb00001147983 */ /* 0x001ee20000300a00 */
[----:B------:R-:W-:Y:S02]  /*7500*/  IMAD.MOV.U32 R16, RZ, RZ, R2 ;  /* 0x000000ffff107224 */ /* 0x000fe400078e0002 */
[----:B------:R-:W-:-:S07]  /*7510*/  IMAD.MOV.U32 R17, RZ, RZ, R0 ;  /* 0x000000ffff117224 */ /* 0x000fce00078e0000 */
[C---:B----4-:R-:W-:Y:S11]  /*7520*/  HMMA.16816.F32.BF16 R16, R8.reuse, R16, R24 ;  /* 0x000000100810723c */ /* 0x050ff60000041818 */
[----:B------:R-:W-:Y:S11]  /*7530*/  @!UPT UIADD3 URZ, URZ, URZ, URZ ;  /* 0x0000003f3f3ff290 */ /* 0x000ff6000fffe03f */
[----:B------:R-:W-:Y:S01]  /*7540*/  @!UPT UIADD3 URZ, URZ, URZ, URZ ;  /* 0x0000003f3f3ff290 */ /* 0x000fe2000fffe03f */
[----:B------:R0:W-:Y:S04]  /*7550*/  STL.64 [R1+0x320], R16 ;  /* 0x0003201001007387 */ /* 0x0001e80000100a00 */
[----:B------:R1:W-:Y:S04]  /*7560*/  STL.64 [R1+0x328], R18 ;  /* 0x0003281201007387 */ /* 0x0003e80000100a00 */
[----:B0-----:R-:W2:Y:S04]  /*7570*/  LDL.LU.64 R16, [R1+0x300] ;  /* 0x0003000001107983 */ /* 0x001ea80000300a00 */
[----:B-1----:R-:W2:Y:S01]  /*7580*/  LDL.LU.64 R18, [R1+0x308] ;  /* 0x0003080001127983 */ /* 0x002ea20000300a00 */
[----:B---3--:R-:W-:Y:S01]  /*7590*/  HMMA.16816.F32.BF16 R12, R8, R20, R12 ;  /* 0x00000014080c723c */ /* 0x008fe2000004180c */
[----:B------:R-:W-:-:S02]  /*75a0*/  IMAD.MOV.U32 R27, RZ, RZ, R20 ;  /* 0x000000ffff1b7224 */ /* 0x000fc400078e0014 */
[----:B------:R-:W-:Y:S11]  /*75b0*/  IMAD.MOV.U32 R26, RZ, RZ, R21 ;  /* 0x000000ffff1a7224 */ /* 0x000ff600078e0015 */
[----:B------:R-:W-:Y:S10]  /*75c0*/  @!UPT UIADD3 URZ, URZ, URZ, URZ ;  /* 0x0000003f3f3ff290 */ /* 0x000ff4000fffe03f */
[----:B------:R-:W-:Y:S02]  /*75d0*/  IMAD.MOV.U32 R29, RZ, RZ, R12 ;  /* 0x000000ffff1d7224 */ /* 0x000fe400078e000c */
[----:B------:R-:W-:Y:S02]  /*75e0*/  IMAD.MOV.U32 R3, RZ, RZ, R13 ;  /* 0x000000ffff037224 */ /* 0x000fe400078e000d */
[----:B------:R-:W-:Y:S01]  /*75f0*/  IMAD.MOV.U32 R2, RZ, RZ, R14 ;  /* 0x000000ffff027224 */ /* 0x000fe200078e000e */
[----:B------:R-:W3:Y:S01]  /*7600*/  LDL.LU.64 R12, [R1+0x2f0] ;  /* 0x0002f000010c7983 */ /* 0x000ee20000300a00 */
[----:B------:R-:W-:-:S03]  /*7610*/  IMAD.MOV.U32 R0, RZ, RZ, R15 ;  /* 0x000000ffff007224 */ /* 0x000fc600078e000f */
[----:B------:R-:W3:Y:S04]  /*7620*/  LDL.LU.64 R14, [R1+0x2f8] ;  /* 0x0002f800010e7983 */ /* 0x000ee80000300a00 */
[----:B------:R-:W4:Y:S04]  /*7630*/  LDL.LU.64 R20, [R1+0x240] ;  /* 0x0002400001147983 */ /* 0x000f280000300a00 */
[----:B------:R-:W3:Y:S01]  /*7640*/  LDL.LU.64 R22, [R1+0x248] ;  /* 0x0002480001167983 */ /* 0x000ee20000300a00 */
[----:B--2---:R-:W-:Y:S03]  /*7650*/  HMMA.16816.F32.BF16 R16, R8, R4, R16 ;  /* 0x000000040810723c */ /* 0x004fe60000041810 */
[----:B---3--:R-:W-:Y:S04]  /*7660*/  STL.64 [R1+0xf90], R22 ;  /* 0x000f901601007387 */ /* 0x008fe80000100a00 */
[----:B----4-:R0:W-:Y:S04]  /*7670*/  STL.64 [R1+0xf88], R20 ;  /* 0x000f881401007387 */ /* 0x0101e80000100a00 */
[----:B0-----:R-:W2:Y:S04]  /*7680*/  LDL.LU.64 R20, [R1+0x2e0] ;  /* 0x0002e00001147983 */ /* 0x001ea80000300a00 */
[----:B------:R-:W2:Y:S04]  /*7690*/  LDL.LU.64 R22, [R1+0x2e8] ;  /* 0x0002e80001167983 */ /* 0x000ea80000300a00 */
[----:B------:R-:W-:Y:S04]  /*76a0*/  STL [R1+0xca4], R0 ;  /* 0x000ca40001007387 */ /* 0x000fe80000100800 */
[----:B------:R-:W-:Y:S04]  /*76b0*/  STL [R1+0xca0], R2 ;  /* 0x000ca00201007387 */ /* 0x000fe80000100800 */
[----:B------:R0:W-:Y:S04]  /*76c0*/  STL [R1+0xc9c], R3 ;  /* 0x000c9c0301007387 */ /* 0x0001e80000100800 */
[----:B------:R1:W-:Y:S04]  /*76d0*/  STL [R1+0xc98], R29 ;  /* 0x000c981d01007387 */ /* 0x0003e80000100800 */
[----:B------:R3:W-:Y:S01]  /*76e0*/  STL.64 [R1+0x300], R16 ;  /* 0x0003001001007387 */ /* 0x0007e20000100a00 */
[----:B0-----:R-:W-:-:S03]  /*76f0*/  IMAD.MOV.U32 R3, RZ, RZ, R5 ;  /* 0x000000ffff037224 */ /* 0x001fc600078e0005 */
[----:B------:R2:W-:Y:S01]  /*7700*/  STL.64 [R1+0x308], R18 ;  /* 0x0003081201007387 */ /* 0x0005e20000100a00 */
[----:B-1----:R-:W-:-:S03]  /*7710*/  IMAD.MOV.U32 R29, RZ, RZ, R4 ;  /* 0x000000ffff1d7224 */ /* 0x002fc600078e0004 */
[----:B---3--:R-:W2:Y:S04]  /*7720*/  LDL.LU.64 R16, [R1+0xfa8] ;  /* 0x000fa80001107983 */ /* 0x008ea80000300a00 */
[----:B------:R-:W3:Y:S02]  /*7730*/  LDL.LU.64 R4, [R1+0xfa0] ;  /* 0x000fa00001047983 */ /* 0x000ee40000300a00 */
[C---:B---3--:R-:W-:Y:S01]  /*7740*/  HMMA.16816.F32.BF16 R12, R8.reuse, R4, R12 ;  /* 0x00000004080c723c */ /* 0x048fe2000004180c */
[----:B------:R-:W-:Y:S02]  /*7750*/  IMAD.MOV.U32 R24, RZ, RZ, R4 ;  /* 0x000000ffff187224 */ /* 0x000fe400078e0004 */
[----:B------:R-:W-:Y:S02]  /*7760*/  IMAD.MOV.U32 R25, RZ, RZ, R5 ;  /* 0x000000ffff197224 */ /* 0x000fe400078e0005 */
[----:B------:R-:W3:Y:S03]  /*7770*/  LDL.LU.64 R4, [R1+0xf98] ;  /* 0x000f980001047983 */ /* 0x000ee60000300a00 */
[C---:B--2---:R-:W-:Y:S11]  /*7780*/  HMMA.16816.F32.BF16 R16, R8.reuse, R16, R20 ;  /* 0x000000100810723c */ /* 0x044ff60000041814 */
[----:B------:R-:W-:Y:S05]  /*7790*/  @!UPT UIADD3 URZ, URZ, URZ, URZ ;  /* 0x0000003f3f3ff290 */ /* 0x000fea000fffe03f */
[----:B------:R-:W-:Y:S02]  /*77a0*/  IMAD.MOV.U32 R7, RZ, RZ, R15 ;  /* 0x000000ffff077224 */ /* 0x000fe400078e000f */
[----:B------:R-:W-:Y:S01]  /*77b0*/  IMAD.MOV.U32 R6, RZ, RZ, R14 ;  /* 0x000000ffff067224 */ /* 0x000fe200078e000e */
[----:B------:R-:W-:Y:S04]  /*77c0*/  STL.64 [R1+0x2f0], R12 ;  /* 0x0002f00c01007387 */ /* 0x000fe80000100a00 */
[----:B------:R-:W-:Y:S04]  /*77d0*/  STL [R1+0xc6c], R7 ;  /* 0x000c6c0701007387 */ /* 0x000fe80000100800 */
[----:B------:R-:W-:Y:S04]  /*77e0*/  STL [R1+0xc68], R6 ;  /* 0x000c680601007387 */ /* 0x000fe80000100800 */
[----:B------:R-:W3:Y:S04]  /*77f0*/  LDL.LU.64 R22, [R1+0xf90] ;  /* 0x000f900001167983 */ /* 0x000ee80000300a00 */
[----:B------:R-:W3:Y:S04]  /*7800*/  LDL.LU.64 R20, [R1+0xf88] ;  /* 0x000f880001147983 */ /* 0x000ee80000300a00 */
[----:B------:R-:W-:Y:S04]  /*7810*/  STL.64 [R1+0x2e0], R16 ;  /* 0x0002e01001007387 */ /* 0x000fe80000100a00 */
[----:B------:R-:W-:Y:S04]  /*7820*/  STL.64 [R1+0x2e8], R18 ;  /* 0x0002e81201007387 */ /* 0x000fe80000100a00 */
[----:B------:R-:W0:Y:S04]  /*7830*/  LDSM.16.MT88.4 R16, [R28+0x100] ;  /* 0x000100001c10783b */ /* 0x000e280000004200 */
[----:B------:R-:W-:Y:S04]  /*7840*/  LDSM.16.MT88.4 R12, [R28+0x80] ;  /* 0x000080001c0c783b */ /* 0x000fe80000004200 */
[----:B0-----:R-:W-:Y:S04]  /*7850*/  STL.64 [R1+0xef8], R18 ;  /* 0x000ef81201007387 */ /* 0x001fe80000100a00 */
[----:B------:R-:W-:Y:S01]  /*7860*/  STL.64 [R1+0xef0], R16 ;  /* 0x000ef01001007387 */ /* 0x000fe20000100a00 */
[----:B---3--:R-:W-:Y:S03]  /*7870*/  HMMA.16816.F32.BF16 R20, R8, R4, R20 ;  /* 0x000000040814723c */ /* 0x008fe60000041814 */
[----:B------:R-:W-:Y:S11]  /*7880*/  LDSM.16.MT88.4 R8, [R28+0x200] ;  /* 0x000200001c08783b */ /* 0x000ff60000004200 */
[----:B------:R-:W-:Y:S09]  /*7890*/  @!UPT UIADD3 URZ, URZ, URZ, URZ ;  /* 0x0000003f3f3ff290 */ /* 0x000ff2000fffe03f */
[----:B------:R-:W-:Y:S01]  /*78a0*/  STL.64 [R1+0x240], R20 ;  /* 0x0002401401007387 */ /* 0x000fe20000100a00 */
[----:B------:R-:W-:Y:S02]  /*78b0*/  IMAD.MOV.U32 R0, RZ, RZ, R22 ;  /* 0x000000ffff007224 */ /* 0x000fe400078e0016 */
[----:B------:R-:W-:Y:S02]  /*78c0*/  IMAD.MOV.U32 R2, RZ, RZ, R23 ;  /* 0x000000ffff027224 */ /* 0x000fe400078e0017 */
[----:B------:R-:W0:Y:S04]  /*78d0*/  LDSM.16.MT88.4 R20, [R28+0x180] ;  /* 0x000180001c14783b */ /* 0x000e280000004200 */
[----:B------:R-:W-:Y:S04]  /*78e0*/  STL.64 [R1+0xf00], R4 ;  /* 0x000f000401007387 */ /* 0x000fe80000100a00 */
[----:B------:R-:W-:Y:S04]  /*78f0*/  STL [R1+0xcb4], R2 ;  /* 0x000cb40201007387 */ /* 0x000fe80000100800 */
[----:B------:R-:W-:Y:S04]  /*7900*/  STL [R1+0xcb0], R0 ;  /* 0x000cb00001007387 */ /* 0x000fe80000100800 */
[----:B0-----:R-:W-:Y:S04]  /*7910*/  STL.64 [R1+0xea8], R22 ;  /* 0x000ea81601007387 */ /* 0x001fe80000100a00 */
[----:B------:R0:W-:Y:S04]  /*7920*/  STL.64 [R1+0xea0], R20 ;  /* 0x000ea01401007387 */ /* 0x0001e80000100a00 */
[----:B0-----:R-:W2:Y:S04]  /*7930*/  LDL R20, [R1+0x40] ;  /* 0x0000400001147983 */ /* 0x001ea80000100800 */
[----:B------:R-:W2:Y:S04]  /*7940*/  LDL R21, [R1+0x44] ;  /* 0x0000440001157983 */ /* 0x000ea80000100800 */
[----:B--2---:R0:W-:Y:S04]  /*7950*/  STL.64 [R1+0xf60], R20 ;  /* 0x000f601401007387 */ /* 0x0041e80000100a00 */
[----:B0-----:R-:W2:Y:S04]  /*7960*/  LDL.64 R20, [R1+0x50] ;  /* 0x0000500001147983 */ /* 0x001ea80000100a00 */
[----:B--2---:R-:W-:Y:S04]  /*7970*/  STL.64 [R1+0xf78], R20 ;  /* 0x000f781401007387 */ /* 0x004fe80000100a00 */
[----:B------:R-:W2:Y:S04]  /*7980*/  LDL.LU.64 R4, [R1+0x1d0] ;  /* 0x0001d00001047983 */ /* 0x000ea80000300a00 */
[----:B------:R-:W3:Y:S04]  /*7990*/  LDL.LU.64 R6, [R1+0x1d8] ;  /* 0x0001d80001067983 */ /* 0x000ee80000300a00 */
[----:B---3--:R-:W-:Y:S04]  /*79a0*/  STL.64 [R1+0xf10], R6 ;  /* 0x000f100601007387 */ /* 0x008fe80000100a00 */
[----:B--2---:R0:W-:Y:S02]  /*79b0*/  STL.64 [R1+0xf08], R4 ;  /* 0x000f080401007387 */ /* 0x0041e40000100a00 */
[----:B0-----:R-:W-:-:S02]  /*79c0*/  IMAD.MOV.U32 R4, RZ, RZ, R24 ;  /* 0x000000ffff047224 */ /* 0x001fc400078e0018 */
[----:B------:R-:W-:Y:S01]  /*79d0*/  IMAD.MOV.U32 R5, RZ, RZ, R25 ;  /* 0x000000ffff057224 */ /* 0x000fe200078e0019 */
[----:B------:R-:W2:Y:S04]  /*79e0*/  LDL.LU R24, [R1+0xf84] ;  /* 0x000f840001187983 */ /* 0x000ea80000300800 */
[----:B------:R-:W2:Y:S04]  /*79f0*/  LDL.LU R25, [R1+0xf80] ;  /* 0x000f800001197983 */ /* 0x000ea80000300800 */
[----:B------:R-:W2:Y:S04]  /*7a00*/  LDL.LU.64 R20, [R1+0x230] ;  /* 0x0002300001147983 */ /* 0x000ea80000300a00 */
[----:B------:R-:W2:Y:S04]  /*7a10*/  LDL.LU.64 R22, [R1+0x238] ;  /* 0x0002380001167983 */ /* 0x000ea80000300a00 */
[----:B------:R0:W-:Y:S02]  /*7a20*/  STL.64 [R1+0xf28], R4 ;  /* 0x000f280401007387 */ /* 0x0001e40000100a00 */
[----:B0-----:R-:W-:-:S02]  /*7a30*/  IMAD.MOV.U32 R4, RZ, RZ, R29 ;  /* 0x000000ffff047224 */ /* 0x001fc400078e001d */
[----:B------:R-:W-:-:S05]  /*7a40*/  IMAD.MOV.U32 R5, RZ, RZ, R3 ;  /* 0x000000ffff057224 */ /* 0x000fca00078e0003 */
[----:B------:R0:W-:Y:S02]  /*7a50*/  STL.64 [R1+0xf40], R4 ;  /* 0x000f400401007387 */ /* 0x0001e40000100a00 */
[----:B0-----:R-:W-:Y:S02]  /*7a60*/  IMAD.MOV.U32 R4, RZ, RZ, R27 ;  /* 0x000000ffff047224 */ /* 0x001fe400078e001b */
[----:B------:R-:W-:-:S05]  /*7a70*/  IMAD.MOV.U32 R5, RZ, RZ, R26 ;  /* 0x000000ffff057224 */ /* 0x000fca00078e001a */
[----:B------:R0:W-:Y:S04]  /*7a80*/  STL.64 [R1+0xf58], R4 ;  /* 0x000f580401007387 */ /* 0x0001e80000100a00 */
[----:B0-----:R-:W3:Y:S04]  /*7a90*/  LDL.LU.64 R4, [R1+0x210] ;  /* 0x0002100001047983 */ /* 0x001ee80000300a00 */
[----:B------:R-:W4:Y:S04]  /*7aa0*/  LDL.LU.64 R6, [R1+0x218] ;  /* 0x0002180001067983 */ /* 0x000f280000300a00 */
[----:B----4-:R-:W-:Y:S04]  /*7ab0*/  STL.64 [R1+0xf70], R6 ;  /* 0x000f700601007387 */ /* 0x010fe80000100a00 */
[----:B---3--:R0:W-:Y:S04]  /*7ac0*/  STL.64 [R1+0xf68], R4 ;  /* 0x000f680401007387 */ /* 0x0081e80000100a00 */
[----:B0-----:R-:W3:Y:S04]  /*7ad0*/  LDL.LU.64 R4, [R1+0x220] ;  /* 0x0002200001047983 */ /* 0x001ee80000300a00 */
[----:B------:R-:W3:Y:S04]  /*7ae0*/  LDL.LU.64 R6, [R1+0x228] ;  /* 0x0002280001067983 */ /* 0x000ee80000300a00 */
[----:B------:R-:W4:Y:S04]  /*7af0*/  LDL.LU.64 R16, [R1+0x100] ;  /* 0x0001000001107983 */ /* 0x000f280000300a00 */
[----:B------:R-:W2:Y:S04]  /*7b00*/  LDL.LU.64 R18, [R1+0x108] ;  /* 0x0001080001127983 */ /* 0x000ea80000300a00 */
[----:B--2---:R-:W-:Y:S04]  /*7b10*/  STL.64 [R1+0xf20], R18 ;  /* 0x000f201201007387 */ /* 0x004fe80000100a00 */
[----:B----4-:R0:W-:Y:S04]  /*7b20*/  STL.64 [R1+0xf18], R16 ;  /* 0x000f181001007387 */ /* 0x0101e80000100a00 */
[----:B0-----:R-:W2:Y:S04]  /*7b30*/  LDL.LU.64 R16, [R1+0x1e0] ;  /* 0x0001e00001107983 */ /* 0x001ea80000300a00 */
[----:B------:R-:W4:Y:S01]  /*7b40*/  LDL.LU.64 R18, [R1+0x1e8] ;  /* 0x0001e80001127983 */ /* 0x000f220000300a00 */
[C---:B------:R-:W-:Y:S03]  /*7b50*/  HMMA.16816.F32.BF16 R20, R12.reuse, R24, R20 ;  /* 0x000000180c14723c */ /* 0x040fe60000041814 */
[----:B----4-:R-:W-:Y:S04]  /*7b60*/  STL.64 [R1+0xf38], R18 ;  /* 0x000f381201007387 */ /* 0x010fe80000100a00 */
[----:B--2---:R0:W-:Y:S04]  /*7b70*/  STL.64 [R1+0xf30], R16 ;  /* 0x000f301001007387 */ /* 0x0041e80000100a00 */
[----:B0-----:R-:W2:Y:S04]  /*7b80*/  LDL.LU.64 R16, [R1+0x1f0] ;  /* 0x0001f00001107983 */ /* 0x001ea80000300a00 */
[----:B------:R-:W4:Y:S04]  /*7b90*/  LDL.LU.64 R18, [R1+0x1f8] ;  /* 0x0001f80001127983 */ /* 0x000f280000300a00 */
[----:B----4-:R-:W-:Y:S04]  /*7ba0*/  STL.64 [R1+0xf50], R18 ;  /* 0x000f501201007387 */ /* 0x010fe80000100a00 */
[----:B--2---:R0:W-:Y:S04]  /*7bb0*/  STL.64 [R1+0xf48], R16 ;  /* 0x000f481001007387 */ /* 0x0041e80000100a00 */
[----:B0-----:R-:W2:Y:S04]  /*7bc0*/  LDL.LU.64 R16, [R1+0x200] ;  /* 0x0002000001107983 */ /* 0x001ea80000300a00 */
[----:B------:R-:W2:Y:S04]  /*7bd0*/  LDL.LU.64 R18, [R1+0x208] ;  /* 0x0002080001127983 */ /* 0x000ea80000300a00 */
[----:B------:R-:W-:Y:S04]  /*7be0*/  STL.64 [R1+0xe28], R10 ;  /* 0x000e280a01007387 */ /* 0x000fe80000100a00 */
[----:B------:R0:W-:Y:S04]  /*7bf0*/  STL.64 [R1+0xe20], R8 ;  /* 0x000e200801007387 */ /* 0x0001e80000100a00 */
[----:B0-----:R-:W4:Y:S04]  /*7c00*/  LDL.64 R8, [R1] ;  /* 0x0000000001087983 */ /* 0x001f280000100a00 */
[----:B------:R0:W-:Y:S04]  /*7c10*/  STL.64 [R1+0x230], R20 ;  /* 0x0002301401007387 */ /* 0x0001e80000100a00 */
[----:B------:R-:W-:Y:S04]  /*7c20*/  STL.64 [R1+0x238], R22 ;  /* 0x0002381601007387 */ /* 0x000fe80000100a00 */
[----:B0-----:R-:W3:Y:S02]  /*7c30*/  LDL.LU.64 R20, [R1+0xf78] ;  /* 0x000f780001147983 */ /* 0x001ee40000300a00 */
[----:B---3--:R-:W-:Y:S01]  /*7c40*/  HMMA.16816.F32.BF16 R4, R12, R20, R4 ;  /* 0x000000140c04723c */ /* 0x008fe20000041804 */
[----:B------:R-:W-:-:S02]  /*7c50*/  IMAD.MOV.U32 R2, RZ, RZ, R20 ;  /* 0x000000ffff027224 */ /* 0x000fc400078e0014 */
[----:B------:R-:W-:Y:S11]  /*7c60*/  IMAD.MOV.U32 R0, RZ, RZ, R21 ;  /* 0x000000ffff007224 */ /* 0x000ff600078e0015 */
[----:B------:R-:W-:Y:S09]  /*7c70*/  @!UPT UIADD3 URZ, URZ, URZ, URZ ;  /* 0x0000003f3f3ff290 */ /* 0x000ff2000fffe03f */
[----:B------:R-:W-:Y:S04]  /*7c80*/  STL.64 [R1+0x220], R4 ;  /* 0x0002200401007387 */ /* 0x000fe80000100a00 */
[----:B------:R0:W-:Y:S04]  /*7c90*/  STL.64 [R1+0x228], R6 ;  /* 0x0002280601007387 */ /* 0x0001e80000100a00 */
[----:B0-----:R-:W3:Y:S04]  /*7ca0*/  LDL.LU.64 R6, [R1+0xf70] ;  /* 0x000f700001067983 */ /* 0x001ee80000300a00 */
[----:B------:R-:W3:Y:S04]  /*7cb0*/  LDL.LU.64 R4, [R1+0xf68] ;  /* 0x000f680001047983 */ /* 0x000ee80000300a00 */
[----:B------:R-:W3:Y:S02]  /*7cc0*/  LDL.LU.64 R20, [R1+0xf60] ;  /* 0x000f600001147983 */ /* 0x000ee40000300a00 */
[----:B---3--:R-:W-:Y:S11]  /*7cd0*/  HMMA.16816.F32.BF16 R4, R12, R20, R4 ;  /* 0x000000140c04723c */ /* 0x008ff60000041804 */
[----:B------:R-:W-:Y:S11]  /*7ce0*/  @!UPT UIADD3 URZ, URZ, URZ, URZ ;  /* 0x0000003f3f3ff290 */ /* 0x000ff6000fffe03f */
[----:B------:R-:W-:Y:S01]  /*7cf0*/  @!UPT UIADD3 URZ, URZ, URZ, URZ ;  /* 0x0000003f3f3ff290 */ /* 0x000fe2000fffe03f */
[----:B------:R0:W-:Y:S04]  /*7d00*/  STL.64 [R1+0x210], R4 ;  /* 0x0002100401007387 */ /* 0x0001e80000100a00 */
[----:B------:R-:W-:Y:S04]  /*7d10*/  STL.64 [R1+0x218], R6 ;  /* 0x0002180601007387 */ /* 0x000fe80000100a00 */
[----:B0-----:R-:W2:Y:S04]  /*7d20*/  LDL.LU.64 R4, [R1+0xf58] ;  /* 0x000f580001047983 */ /* 0x001ea80000300a00 */
[----:B------:R0:W-:Y:S02]  /*7d30*/  STL.64 [R1+0xed8], R20 ;  /* 0x000ed81401007387 */ /* 0x0001e40000100a00 */
[----:B0-----:R-:W-:-:S02]  /*7d40*/  IMAD.MOV.U32 R20, RZ, RZ, R2 ;  /* 0x000000ffff147224 */ /* 0x001fc400078e0002 */
[----:B------:R-:W-:-:S05]  /*7d50*/  IMAD.MOV.U32 R21, RZ, RZ, R0 ;  /* 0x000000ffff157224 */ /* 0x000fca00078e0000 */
[----:B------:R0:W-:Y:S04]  /*7d60*/  STL.64 [R1+0xee8], R20 ;  /* 0x000ee81401007387 */ /* 0x0001e80000100a00 */
[----:B0-----:R-:W3:Y:S04]  /*7d70*/  LDL.LU.64 R20, [R1+0xf0] ;  /* 0x0000f00001147983 */ /* 0x001ee80000300a00 */
[----:B------:R-:W3:Y:S01]  /*7d80*/  LDL.LU.64 R22, [R1+0xf8] ;  /* 0x0000f80001167983 */ /* 0x000ee20000300a00 */
[C---:B--2---:R-:W-:Y:S03]  /*7d90*/  HMMA.16816.F32.BF16 R4, R12.reuse, R4, R16 ;  /* 0x000000040c04723c */ /* 0x044fe60000041810 */
[----:B------:R-:W2:Y:S04]  /*7da0*/  LDL.LU.64 R18, [R1+0xf50] ;  /* 0x000f500001127983 */ /* 0x000ea80000300a00 */
[----:B------:R-:W2:Y:S11]  /*7db0*/  LDL.LU.64 R16, [R1+0xf48] ;  /* 0x000f480001107983 */ /* 0x000eb60000300a00 */
[----:B------:R-:W-:Y:S05]  /*7dc0*/  @!UPT UIADD3 URZ, URZ, URZ, URZ ;  /* 0x0000003f3f3ff290 */ /* 0x000fea000fffe03f */
[----:B------:R0:W-:Y:S04]  /*7dd0*/  STL.64 [R1+0x200], R4 ;  /* 0x0002000401007387 */ /* 0x0001e80000100a00 */
[----:B------:R2:W-:Y:S04]  /*7de0*/  STL.64 [R1+0x208], R6 ;  /* 0x0002080601007387 */ /* 0x0005e80000100a00 */
[----:B0-----:R-:W2:Y:S02]  /*7df0*/  LDL.LU.64 R4, [R1+0xf40] ;  /* 0x000f400001047983 */ /* 0x001ea40000300a00 */
[C---:B--2---:R-:W-:Y:S02]  /*7e00*/  HMMA.16816.F32.BF16 R4, R12.reuse, R4, R16 ;  /* 0x000000040c04723c */ /* 0x044fe40000041810 */
[----:B------:R-:W2:Y:S04]  /*7e10*/  LDL.LU.64 R18, [R1+0xf38] ;  /* 0x000f380001127983 */ /* 0x000ea80000300a00 */
[----:B------:R-:W2:Y:S11]  /*7e20*/  LDL.LU.64 R16, [R1+0xf30] ;  /* 0x000f300001107983 */ /* 0x000eb60000300a00 */
[----:B------:R-:W-:Y:S06]  /*7e30*/  @!UPT UIADD3 URZ, URZ, URZ, URZ ;  /* 0x0000003f3f3ff290 */ /* 0x000fec000fffe03f */
[----:B------:R0:W-:Y:S04]  /*7e40*/  STL.64 [R1+0x1f0], R4 ;  /* 0x0001f00401007387 */ /* 0x0001e80000100a00 */
[----:B------:R2:W-:Y:S04]  /*7e50*/  STL.64 [R1+0x1f8], R6 ;  /* 0x0001f80601007387 */ /* 0x0005e80000100a00 */
[----:B0-----:R-:W2:Y:S02]  /*7e60*/  LDL.LU.64 R4, [R1+0xf28] ;  /* 0x000f280001047983 */ /* 0x001ea40000300a00 */
[C---:B--2---:R-:W-:Y:S02]  /*7e70*/  HMMA.16816.F32.BF16 R4, R12.reuse, R4, R16 ;  /* 0x000000040c04723c */ /* 0x044fe40000041810 */
[----:B------:R-:W2:Y:S04]  /*7e80*/  LDL.LU.64 R18, [R1+0xf20] ;  /* 0x000f200001127983 */ /* 0x000ea80000300a00 */
[----:B------:R-:W2:Y:S11]  /*7e90*/  LDL.LU.64 R16, [R1+0xf18] ;  /* 0x000f180001107983 */ /* 0x000eb60000300a00 */
[----:B------:R-:W-:Y:S06]  /*7ea0*/  @!UPT UIADD3 URZ, URZ, URZ, URZ ;  /* 0x0000003f3f3ff290 */ /* 0x000fec000fffe03f */
[----:B------:R-:W-:Y:S04]  /*7eb0*/  STL.64 [R1+0x1e0], R4 ;  /* 0x0001e00401007387 */ /* 0x000fe80000100a00 */
[----:B------:R0:W-:Y:S04]  /*7ec0*/  STL.64 [R1+0x1e8], R6 ;  /* 0x0001e80601007387 */ /* 0x0001e80000100a00 */
[----:B0-----:R-:W4:Y:S04]  /*7ed0*/  LDL.LU.64 R6, [R1+0xf10] ;  /* 0x000f100001067983 */ /* 0x001f280000300a00 */
[----:B------:R-:W4:Y:S02]  /*7ee0*/  LDL.LU.64 R4, [R1+0xf08] ;  /* 0x000f080001047983 */ /* 0x000f240000300a00 */
[C---:B----4-:R-:W-:Y:S11]  /*7ef0*/  HMMA.16816.F32.BF16 R4, R12.reuse, R8, R4 ;  /* 0x000000080c04723c */ /* 0x050ff60000041804 */
[----:B------:R-:W-:Y:S11]  /*7f00*/  @!UPT UIADD3 URZ, URZ, URZ, URZ ;  /* 0x0000003f3f3ff290 */ /* 0x000ff6000fffe03f */
[----:B------:R-:W-:Y:S01]  /*7f10*/  @!UPT UIADD3 URZ, URZ, URZ, URZ ;  /* 0x0000003f3f3ff290 */ /* 0x000fe2000fffe03f */
[----:B------:R0:W-:Y:S04]  /*7f20*/  STL.64 [R1+0x1d0], R4 ;  /* 0x0001d00401007387 */ /* 0x0001e80000100a00 */
[----:B------:R-:W-:Y:S04]  /*7f30*/  STL.64 [R1+0x1d8], R6 ;  /* 0x0001d80601007387 */ /* 0x000fe80000100a00 */
[----:B0-----:R-:W2:Y:S04]  /*7f40*/  LDL.LU.64 R4, [R1+0xf00] ;  /* 0x000f000001047983 */ /* 0x001ea80000300a00 */
[----:B------:R0:W-:Y:S04]  /*7f50*/  STL.64 [R1+0xee0], R8 ;  /* 0x000ee00801007387 */ /* 0x0001e80000100a00 */
[----:B0-----:R-:W4:Y:S04]  /*7f60*/  LDL.LU.64 R8, [R1+0xe0] ;  /* 0x0000e00001087983 */ /* 0x001f280000300a00 */
[----:B------:R-:W4:Y:S01]  /*7f70*/  LDL.LU.64 R10, [R1+0xe8] ;  /* 0x0000e800010a7983 */ /* 0x000f220000300a00 */
[----:B--2---:R-:W-:Y:S03]  /*7f80*/  HMMA.16816.F32.BF16 R12, R12, R4, R16 ;  /* 0x000000040c0c723c */ /* 0x004fe60000041810 */
[----:B------:R-:W3:Y:S04]  /*7f90*/  LDL.LU.64 R18, [R1+0xef8] ;  /* 0x000ef80001127983 */ /* 0x000ee80000300a00 */
[----:B------:R-:W3:Y:S11]  /*7fa0*/  LDL.LU.64 R16, [R1+0xef0] ;  /* 0x000ef00001107983 */ /* 0x000ef60000300a00 */
[----:B------:R-:W-:Y:S05]  /*7fb0*/  @!UPT UIADD3 URZ, URZ, URZ, URZ ;  /* 0x0000003f3f3ff290 */ /* 0x000fea000fffe03f */
[----:B------:R0:W-:Y:S04]  /*7fc0*/  STL.64 [R1+0x100], R12 ;  /* 0x0001000c01007387 */ /* 0x0001e80000100a00 */
[----:B------:R-:W-:Y:S04]  /*7fd0*/  STL.64 [R1+0x108], R14 ;  /* 0x0001080e01007387 */ /* 0x000fe80000100a00 */
[----:B0-----:R-:W2:Y:S01]  /*7fe0*/  LDL.64 R12, [R1+0x10] ;  /* 0x00001000010c7983 */ /* 0x001ea20000100a00 */
[----:B---3--:R-:W-:Y:S03]  /*7ff0*/  HMMA.16816.F32.BF16 R20, R16, R24, R20 ;  /* 0x000000181014723c */ /* 0x008fe60000041814 */
[----:B--2---:R0:W-:Y:S04]  /*8000*/  STL.64 [R1+0xec0], R12 ;  /* 0x000ec00c01007387 */ /* 0x0041e80000100a00 */
[----:B0-----:R-:W2:Y:S04]  /*8010*/  LDL.LU.64 R12, [R1+0xd0] ;  /* 0x0000d000010c7983 */ /* 0x001ea80000300a00 */
[----:B------:R-:W2:Y:S11]  /*8020*/  LDL.LU.64 R14, [R1+0xd8] ;  /* 0x0000d800010e7983 */ /* 0x000eb60000300a00 */
[----:B------:R-:W-:Y:S01]  /*8030*/  @!UPT UIADD3 URZ, URZ, URZ, URZ ;  /* 0x0000003f3f3ff290 */ /* 0x000fe2000fffe03f */
[----:B------:R0:W-:Y:S04]  /*8040*/  STL.64 [R1+0xf0], R20 ;  /* 0x0000f01401007387 */ /* 0x0001e80000100a00 */
[----:B------:R4:W-:Y:S04]  /*8050*/  STL.64 [R1+0xf8], R22 ;  /* 0x0000f81601007387 */ /* 0x0009e80000100a00 */
[----:B0-----:R-:W4:Y:S01]  /*8060*/  LDL.LU.64 R20, [R1+0xee8] ;  /* 0x000ee80001147983 */ /* 0x001f220000300a00 */
[----:B------:R-:W-:Y:S02]  /*8070*/  IMAD.MOV.U32 R2, RZ, RZ, R24 ;  /* 0x000000ffff027224 */ /* 0x000fe400078e0018 */
[----:B------:R-:W-:-:S02]  /*8080*/  IMAD.MOV.U32 R0, RZ, RZ, R25 ;  /* 0x000000ffff007224 */ /* 0x000fc400078e0019 */
[----:B------:R-:W3:Y:S04]  /*8090*/  LDL.LU.64 R24, [R1+0x460] ;  /* 0x0004600001187983 */ /* 0x000ee80000300a00 */
[----:B------:R-:W3:Y:S01]  /*80a0*/  LDL.LU.64 R26, [R1+0x468] ;  /* 0x00046800011a7983 */ /* 0x000ee20000300a00 */
[C---:B----4-:R-:W-:Y:S03]  /*80b0*/  HMMA.16816.F32.BF16 R20, R16.reuse, R20, R8 ;  /* 0x000000141014723c */ /* 0x050fe60000041808 */
[----:B------:R-:W4:Y:S11]  /*80c0*/  LDL.LU.64 R8, [R1+0xee0] ;  /* 0x000ee00001087983 */ /* 0x000f360000300a00 */
[----:B------:R-:W-:Y:S09]  /*80d0*/  @!UPT UIADD3 URZ, URZ, URZ, URZ ;  /* 0x0000003f3f3ff290 */ /* 0x000ff2000fffe03f */
[----:B------:R0:W-:Y:S04]  /*80e0*/  STL.64 [R1+0xe0], R20 ;  /* 0x0000e01401007387 */ /* 0x0001e80000100a00 */
[----:B------:R-:W-:Y:S04]  /*80f0*/  STL.64 [R1+0xe8], R22 ;  /* 0x0000e81601007387 */ /* 0x000fe80000100a00 */
[----:B0-----:R-:W2:Y:S02]  /*8100*/  LDL.LU.64 R20, [R1+0xed8] ;  /* 0x000ed80001147983 */ /* 0x001ea40000300a00 */
[C---:B--2---:R-:W-:Y:S11]  /*8110*/  HMMA.16816.F32.BF16 R12, R16.reuse, R20, R12 ;  /* 0x00000014100c723c */ /* 0x044ff6000004180c */
[----:B------:R-:W-:Y:S11]  /*8120*/  @!UPT UIADD3 URZ, URZ, URZ, URZ ;  /* 0x0000003f3f3ff290 */ /* 0x000ff6000fffe03f */
[----:B------:R-:W-:Y:S01]  /*8130*/  @!UPT UIADD3 URZ, URZ, URZ, URZ ;  /* 0x0000003f3f3ff290 */ /* 0x000fe2000fffe03f */
[----:B------:R0:W-:Y:S01]  /*8140*/  STL.64 [R1+0xd0], R12 ;  /* 0x0000d00c01007387 */ /* 0x0001e20000100a00 */
[----:B------:R-:W-:Y:S02]  /*8150*/  IMAD.MOV.U32 R7, RZ, RZ, R14 ;  /* 0x000000ffff077224 */ /* 0x000fe400078e000e */
[----:B------:R-:W-:Y:S01]  /*8160*/  IMAD.MOV.U32 R6, RZ, RZ, R15 ;  /* 0x000000ffff067224 */ /* 0x000fe200078e000f */
[----:B0-----:R-:W2:Y:S04]  /*8170*/  LDL.LU.64 R12, [R1+0x1c0] ;  /* 0x0001c000010c7983 */ /* 0x001ea80000300a00 */
[----:B------:R-:W2:Y:S04]  /*8180*/  LDL.LU.64 R14, [R1+0x1c8] ;  /* 0x0001c800010e7983 */ /* 0x000ea80000300a00 */
[----:B--2---:R-:W-:Y:S04]  /*8190*/  STL.64 [R1+0xed0], R14 ;  /* 0x000ed00e01007387 */ /* 0x004fe80000100a00 */
[----:B------:R0:W-:Y:S04]  /*81a0*/  STL.64 [R1+0xec8], R12 ;  /* 0x000ec80c01007387 */ /* 0x0001e80000100a00 */
[----:B0-----:R-:W3:Y:S04]  /*81b0*/  LDL.64 R12, [R1+0x30] ;  /* 0x00003000010c7983 */ /* 0x001ee80000100a00 */
[----:B------:R-:W-:Y:S04]  /*81c0*/  STL.64 [R1+0xeb8], R6 ;  /* 0x000eb80601007387 */ /* 0x000fe80000100a00 */
[----:B------:R0:W-:Y:S04]  /*81d0*/  STL.64 [R1+0xeb0], R4 ;  /* 0x000eb00401007387 */ /* 0x0001e80000100a00 */
[----:B0-----:R-:W2:Y:S04]  /*81e0*/  LDL.64 R4, [R1+0x20] ;  /* 0x0000200001047983 */ /* 0x001ea80000100a00 */
[----:B------:R-:W4:Y:S04]  /*81f0*/  LDL.LU.64 R20, [R1+0x3e0] ;  /* 0x0003e00001147983 */ /* 0x000f280000300a00 */
[----:B------:R-:W4:Y:S04]  /*8200*/  LDL.LU.64 R22, [R1+0x3e8] ;  /* 0x0003e80001167983 */ /* 0x000f280000300a00 */
[----:B------:R-:W2:Y:S01]  /*8210*/  LDL.LU.64 R14, [R1+0xed0] ;  /* 0x000ed000010e7983 */ /* 0x000ea20000300a00 */
[----:B---3--:R-:W-:Y:S01]  /*8220*/  HMMA.16816.F32.BF16 R24, R16, R12, R24 ;  /* 0x0000000c1018723c */ /* 0x008fe20000041818 */
[----:B------:R-:W-:-:S02]  /*8230*/  IMAD.MOV.U32 R10, RZ, RZ, R12 ;  /* 0x000000ffff0a7224 */ /* 0x000fc400078e000c */
[----:B------:R-:W-:Y:S02]  /*8240*/  IMAD.MOV.U32 R3, RZ, RZ, R13 ;  /* 0x000000ffff037224 */ /* 0x000fe400078e000d */
[----:B------:R-:W2:Y:S11]  /*8250*/  LDL.LU.64 R12, [R1+0xec8] ;  /* 0x000ec800010c7983 */ /* 0x000eb60000300a00 */
[----:B------:R-:W-:Y:S07]  /*8260*/  @!UPT UIADD3 URZ, URZ, URZ, URZ ;  /* 0x0000003f3f3ff290 */ /* 0x000fee000fffe03f */
[----:B------:R-:W-:Y:S04]  /*8270*/  STL.64 [R1+0xb18], R26 ;  /* 0x000b181a01007387 */ /* 0x000fe80000100a00 */
[----:B------:R0:W-:Y:S04]  /*8280*/  STL.64 [R1+0xb10], R24 ;  /* 0x000b101801007387 */ /* 0x0001e80000100a00 */
[----:B0-----:R-:W3:Y:S04]  /*8290*/  LDL.LU.64 R24, [R1+0x40] ;  /* 0x0000400001187983 */ /* 0x001ee80000300a00 */
[----:B------:R-:W3:Y:S01]  /*82a0*/  LDL.64 R26, [R1+0x48] ;  /* 0x00004800011a7983 */ /* 0x000ee20000100a00 */
[----:B--2---:R-:W-:Y:S03]  /*82b0*/  HMMA.16816.F32.BF16 R12, R16, R4, R12 ;  /* 0x00000004100c723c */ /* 0x004fe6000004180c */
[----:B---3--:R-:W-:Y:S04]  /*82c0*/  STL.64 [R1+0xe78], R26 ;  /* 0x000e781a01007387 */ /* 0x008fe80000100a00 */
[----:B------:R0:W-:Y:S04]  /*82d0*/  STL.64 [R1+0xe70], R24 ;  /* 0x000e701801007387 */ /* 0x0001e80000100a00 */
[----:B0-----:R-:W2:Y:S04]  /*82e0*/  LDL.LU.64 R24, [R1+0x2d0] ;  /* 0x0002d00001187983 */ /* 0x001ea80000300a00 */
[----:B------:R-:W2:Y:S08]  /*82f0*/  LDL.LU.64 R26, [R1+0x2d8] ;  /* 0x0002d800011a7983 */ /* 0x000eb00000300a00 */
[----:B------:R0:W-:Y:S04]  /*8300*/  STL.64 [R1+0x1c0], R12 ;  /* 0x0001c00c01007387 */ /* 0x0001e80000100a00 */
[----:B------:R1:W-:Y:S04]  /*8310*/  STL.64 [R1+0x1c8], R14 ;  /* 0x0001c80e01007387 */ /* 0x0003e80000100a00 */
[----:B0-----:R-:W2:Y:S01]  /*8320*/  LDL.LU.64 R12, [R1+0xec0] ;  /* 0x000ec000010c7983 */ /* 0x001ea20000300a00 */
[----:B------:R-:W-:-:S02]  /*8330*/  IMAD.MOV.U32 R11, RZ, RZ, R5 ;  /* 0x000000ffff0b7224 */ /* 0x000fc400078e0005 */
[----:B-1----:R-:W-:Y:S01]  /*8340*/  IMAD.MOV.U32 R14, RZ, RZ, R4 ;  /* 0x000000ffff0e7224 */ /* 0x002fe200078e0004 */
[----:B------:R-:W3:Y:S04]  /*8350*/  LDL.LU.64 R6, [R1+0xeb8] ;  /* 0x000eb80001067983 */ /* 0x000ee80000300a00 */
[----:B------:R-:W3:Y:S01]  /*8360*/  LDL.LU.64 R4, [R1+0xeb0] ;  /* 0x000eb00001047983 */ /* 0x000ee20000300a00 */
[----:B--2---:R-:W-:Y:S03]  /*8370*/  HMMA.16816.F32.BF16 R24, R16, R12, R24 ;  /* 0x0000000c1018723c */ /* 0x004fe60000041818 */
[----:B------:R0:W-:Y:S04]  /*8380*/  STL.64 [R1+0xe38], R12 ;  /* 0x000e380c01007387 */ /* 0x0001e80000100a00 */
[----:B0-----:R-:W-:-:S02]  /*8390*/  IMAD.MOV.U32 R12, RZ, RZ, R14 ;  /* 0x000000ffff0c7224 */ /* 0x001fc400078e000e */
[----:B------:R-:W-:Y:S11]  /*83a0*/  IMAD.MOV.U32 R13, RZ, RZ, R11 ;  /* 0x000000ffff0d7224 */ /* 0x000ff600078e000b */
[----:B------:R-:W-:Y:S03]  /*83b0*/  @!UPT UIADD3 URZ, URZ, URZ, URZ ;  /* 0x0000003f3f3ff290 */ /* 0x000fe6000fffe03f */
[----:B------:R-:W-:Y:S04]  /*83c0*/  STL.64 [R1+0x2d0], R24 ;  /* 0x0002d01801007387 */ /* 0x000fe80000100a00 */
[----:B------:R-:W-:Y:S04]  /*83d0*/  STL.64 [R1+0x2d8], R26 ;  /* 0x0002d81a01007387 */ /* 0x000fe80000100a00 */
[----:B------:R0:W-:Y:S02]  /*83e0*/  STL.64 [R1+0xe50], R12 ;  /* 0x000e500c01007387 */ /* 0x0001e40000100a00 */
[----:B0-----:R-:W-:-:S02]  /*83f0*/  IMAD.MOV.U32 R12, RZ, RZ, R10 ;  /* 0x000000ffff0c7224 */ /* 0x001fc400078e000a */
[----:B------:R-:W-:-:S05]  /*8400*/  IMAD.MOV.U32 R13, RZ, RZ, R3 ;  /* 0x000000ffff0d7224 */ /* 0x000fca00078e0003 */
[----:B------:R4:W-:Y:S02]  /*8410*/  STL.64 [R1+0xe68], R12 ;  /* 0x000e680c01007387 */ /* 0x0009e40000100a00 */
[C---:B----4-:R-:W-:Y:S02]  /*8420*/  HMMA.16816.F32.BF16 R12, R16.reuse, R8, R20 ;  /* 0x00000008100c723c */ /* 0x050fe40000041814 */
[----:B------:R-:W3:Y:S04]  /*8430*/  LDL.LU.64 R20, [R1+0x3d0] ;  /* 0x0003d00001147983 */ /* 0x000ee80000300a00 */
[----:B------:R-:W3:Y:S11]  /*8440*/  LDL.LU.64 R22, [R1+0x3d8] ;  /* 0x0003d80001167983 */ /* 0x000ef60000300a00 */
[----:B------:R-:W-:Y:S06]  /*8450*/  @!UPT UIADD3 URZ, URZ, URZ, URZ ;  /* 0x0000003f3f3ff290 */ /* 0x000fec000fffe03f */
[----:B------:R0:W-:Y:S04]  /*8460*/  STL.64 [R1+0x3e0], R12 ;  /* 0x0003e00c01007387 */ /* 0x0001e80000100a00 */
[----:B------:R1:W-:Y:S04]  /*8470*/  STL.64 [R1+0x3e8], R14 ;  /* 0x0003e80e01007387 */ /* 0x0003e80000100a00 */
[----:B------:R-:W2:Y:S04]  /*8480*/  LDL.LU.64 R24, [R1+0x440] ;  /* 0x0004400001187983 */ /* 0x000ea80000300a00 */
[----:B------:R-:W4:Y:S04]  /*8490*/  LDL.LU.64 R26, [R1+0x448] ;  /* 0x00044800011a7983 */ /* 0x000f280000300a00 */
[----:B----4-:R-:W-:Y:S04]  /*84a0*/  STL.64 [R1+0xe88], R26 ;  /* 0x000e881a01007387 */ /* 0x010fe80000100a00 */
[----:B--2---:R-:W-:Y:S04]  /*84b0*/  STL.64 [R1+0xe80], R24 ;  /* 0x000e801801007387 */ /* 0x004fe80000100a00 */
[----:B0-----:R-:W2:Y:S04]  /*84c0*/  LDL.LU.64 R12, [R1+0x430] ;  /* 0x00043000010c7983 */ /* 0x001ea80000300a00 */
[----:B-1----:R-:W4:Y:S04]  /*84d0*/  LDL.LU.64 R14, [R1+0x438] ;  /* 0x00043800010e7983 */ /* 0x002f280000300a00 */
[----:B----4-:R-:W-:Y:S04]  /*84e0*/  STL.64 [R1+0xe98], R14 ;  /* 0x000e980e01007387 */ /* 0x010fe80000100a00 */
[----:B--2---:R0:W-:Y:S04]  /*84f0*/  STL.64 [R1+0xe90], R12 ;  /* 0x000e900c01007387 */ /* 0x0041e80000100a00 */
[----:B0-----:R-:W2:Y:S04]  /*8500*/  LDL.LU.64 R12, [R1+0x450] ;  /* 0x00045000010c7983 */ /* 0x001ea80000300a00 */
[----:B------:R-:W2:Y:S04]  /*8510*/  LDL.LU.64 R14, [R1+0x458] ;  /* 0x00045800010e7983 */ /* 0x000ea80000300a00 */
[----:B------:R0:W-:Y:S04]  /*8520*/  STL.64 [R1+0xe30], R8 ;  /* 0x000e300801007387 */ /* 0x0001e80000100a00 */
[----:B0-----:R-:W4:Y:S04]  /*8530*/  LDL.LU.64 R8, [R1+0x400] ;  /* 0x0004000001087983 */ /* 0x001f280000300a00 */
[----:B------:R-:W2:Y:S04]  /*8540*/  LDL.LU.64 R10, [R1+0x408] ;  /* 0x00040800010a7983 */ /* 0x000ea80000300a00 */
[----:B--2---:R-:W-:Y:S04]  /*8550*/  STL.64 [R1+0xe48], R10 ;  /* 0x000e480a01007387 */ /* 0x004fe80000100a00 */
[----:B----4-:R0:W-:Y:S04]  /*8560*/  STL.64 [R1+0xe40], R8 ;  /* 0x000e400801007387 */ /* 0x0101e80000100a00 */
[----:B0-----:R-:W2:Y:S04]  /*8570*/  LDL.LU.64 R8, [R1+0x410] ;  /* 0x0004100001087983 */ /* 0x001ea80000300a00 */
[----:B------:R-:W4:Y:S01]  /*8580*/  LDL.LU.64 R10, [R1+0x418] ;  /* 0x00041800010a7983 */ /* 0x000f220000300a00 */
[----:B---3--:R-:W-:Y:S01]  /*8590*/  HMMA.16816.F32.BF16 R16, R16, R4, R20 ;  /* 0x000000041010723c */ /* 0x008fe20000041814 */
[----:B------:R-:W-:-:S02]  /*85a0*/  IMAD.MOV.U32 R24, RZ, RZ, R2 ;  /* 0x000000ffff187224 */ /* 0x000fc400078e0002 */
[----:B----4-:R-:W-:Y:S04]  /*85b0*/  STL.64 [R1+0xe60], R10 ;  /* 0x000e600a01007387 */ /* 0x010fe80000100a00 */
[----:B--2---:R0:W-:Y:S04]  /*85c0*/  STL.64 [R1+0xe58], R8 ;  /* 0x000e580801007387 */ /* 0x0041e80000100a00 */
[----:B0-----:R-:W2:Y:S04]  /*85d0*/  LDL.LU.64 R8, [R1+0x420] ;  /* 0x0004200001087983 */ /* 0x001ea80000300a00 */
[----:B------:R-:W2:Y:S04]  /*85e0*/  LDL.LU.64 R10, [R1+0x428] ;  /* 0x00042800010a7983 */ /* 0x000ea80000300a00 */
[----:B------:R-:W3:Y:S04]  /*85f0*/  LDL.LU.64 R22, [R1+0xea8] ;  /* 0x000ea80001167983 */ /* 0x000ee80000300a00 */
[----:B------:R-:W3:Y:S01]  /*8600*/  LDL.LU.64 R20, [R1+0xea0] ;  /* 0x000ea00001147983 */ /* 0x000ee20000300a00 */
[----:B------:R-:W-:-:S03]  /*8610*/  IMAD.MOV.U32 R25, RZ, RZ, R0 ;  /* 0x000000ffff197224 */ /* 0x000fc600078e0000 */
[----:B------:R0:W-:Y:S04]  /*8620*/  STL.64 [R1+0x3d0], R16 ;  /* 0x0003d01001007387 */ /* 0x0001e80000100a00 */
[----:B------:R-:W-:Y:S04]  /*8630*/  STL.64 [R1+0x3d8], R18 ;  /* 0x0003d81201007387 */ /* 0x000fe80000100a00 */
[----:B0-----:R-:W4:Y:S01]  /*8640*/  LDL.LU.64 R16, [R1+0x50] ;  /* 0x0000500001107983 */ /* 0x001f220000300a00 */
[C---:B---3--:R-:W-:Y:S03]  /*8650*/  HMMA.16816.F32.BF16 R24, R20.reuse, R24, R12 ;  /* 0x000000181418723c */ /* 0x048fe6000004180c */
[----:B------:R-:W3:Y:S04]  /*8660*/  LDL.LU.64 R14, [R1+0xe98] ;  /* 0x000e9800010e7983 */ /* 0x000ee80000300a00 */
[----:B------:R-:W3:Y:S11]  /*8670*/  LDL.LU.64 R12, [R1+0xe90] ;  /* 0x000e9000010c7983 */ /* 0x000ef60000300a00 */
[----:B------:R-:W-:Y:S05]  /*8680*/  @!UPT UIADD3 URZ, URZ, URZ, URZ ;  /* 0x0000003f3f3ff290 */ /* 0x000fea000fffe03f */
[----:B------:R-:W-:Y:S04]  /*8690*/  STL.64 [R1+0x450], R24 ;  /* 0x0004501801007387 */ /* 0x000fe80000100a00 */
[----:B------:R0:W-:Y:S04]  /*86a0*/  STL.64 [R1+0x458], R26 ;  /* 0x0004581a01007387 */ /* 0x0001e80000100a00 */
[----:B0-----:R-:W4:Y:S04]  /*86b0*/  LDL.LU.64 R26, [R1+0xe88] ;  /* 0x000e8800011a7983 */ /* 0x001f280000300a00 */
[----:B------:R-:W4:Y:S02]  /*86c0*/  LDL.LU.64 R24, [R1+0xe80] ;  /* 0x000e800001187983 */ /* 0x000f240000300a00 */
[----:B----4-:R-:W-:Y:S11]  /*86d0*/  HMMA.16816.F32.BF16 R24, R20, R16, R24 ;  /* 0x000000101418723c */ /* 0x010ff60000041818 */
[----:B------:R-:W-:Y:S11]  /*86e0*/  @!UPT UIADD3 URZ, URZ, URZ, URZ ;  /* 0x0000003f3f3ff290 */ /* 0x000ff6000fffe03f */
[----:B------:R-:W-:Y:S01]  /*86f0*/  @!UPT UIADD3 URZ, URZ, URZ, URZ ;  /* 0x0000003f3f3ff290 */ /* 0x000fe2000fffe03f */
[----:B------:R-:W-:Y:S04]  /*8700*/  STL.64 [R1+0x440], R24 ;  /* 0x0004401801007387 */ /* 0x000fe80000100a00 */
[----:B------:R0:W-:Y:S04]  /*8710*/  STL.64 [R1+0x448], R26 ;  /* 0x0004481a01007387 */ /* 0x0001e80000100a00 */
[----:B0-----:R-:W4:Y:S04]  /*8720*/  LDL.LU.64 R26, [R1+0xe78] ;  /* 0x000e7800011a7983 */ /* 0x001f280000300a00 */
[----:B------:R-:W3:Y:S01]  /*8730*/  LDL.LU.64 R24, [R1+0xe70] ;  /* 0x000e700001187983 */ /* 0x000ee20000300a00 */
[----:B------:R-:W-:-:S02]  /*8740*/  IMAD.MOV.U32 R2, RZ, RZ, R16 ;  /* 0x000000ffff027224 */ /* 0x000fc400078e0010 */
[----:B------:R-:W-:Y:S02]  /*8750*/  IMAD.MOV.U32 R0, RZ, RZ, R17 ;  /* 0x000000ffff007224 */ /* 0x000fe400078e0011 */
[----:B------:R-:W2:Y:S04]  /*8760*/  LDL.LU.64 R16, [R1+0x3c0] ;  /* 0x0003c00001107983 */ /* 0x000ea80000300a00 */
[----:B------:R-:W2:Y:S01]  /*8770*/  LDL.LU.64 R18, [R1+0x3c8] ;  /* 0x0003c80001127983 */ /* 0x000ea20000300a00 */
[C---:B---3--:R-:W-:Y:S11]  /*8780*/  HMMA.16816.F32.BF16 R12, R20.reuse, R24, R12 ;  /* 0x00000018140c723c */ /* 0x048ff6000004180c */
[----:B------:R-:W-:Y:S11]  /*8790*/  @!UPT UIADD3 URZ, URZ, URZ, URZ ;  /* 0x0000003f3f3ff290 */ /* 0x000ff6000fffe03f */
[----:B------:R-:W-:Y:S01]  /*87a0*/  @!UPT UIADD3 URZ, URZ, URZ, URZ ;  /* 0x0000003f3f3ff290 */ /* 0x000fe2000fffe03f */
[----:B------:R0:W-:Y:S04]  /*87b0*/  STL.64 [R1+0x430], R12 ;  /* 0x0004300c01007387 */ /* 0x0001e80000100a00 */
[----:B------:R-:W-:Y:S04]  /*87c0*/  STL.64 [R1+0x438], R14 ;  /* 0x0004380e01007387 */ /* 0x000fe80000100a00 */
[----:B0-----:R-:W2:Y:S04]  /*87d0*/  LDL.LU.64 R12, [R1+0xe68] ;  /* 0x000e6800010c7983 */ /* 0x001ea80000300a00 */
[----:B----4-:R-:W-:Y:S04]  /*87e0*/  STL.64 [R1+0xe08], R26 ;  /* 0x000e081a01007387 */ /* 0x010fe80000100a00 */
        /* <DEDUP_REMOVED lines=15> */
[----:B------:R-:W-:Y:S04]  /*88e0*/  STL.64 [R1+0x418], R14 ;  /* 0x0004180e01007387 */ /* 0x000fe80000100a00 */
[----:B0-----:R-:W2:Y:S02]  /*88f0*/  LDL.LU.64 R12, [R1+0xe38] ;  /* 0x000e3800010c7983 */ /* 0x001ea40000300a00 */
[----:B--2---:R-:W-:Y:S11]  /*8900*/  HMMA.16816.F32.BF16 R8, R20, R12, R8 ;  /* 0x0000000c1408723c */ /* 0x004ff60000041808 */
[----:B------:R-:W-:Y:S11]  /*8910*/  @!UPT UIADD3 URZ, URZ, URZ, URZ ;  /* 0x0000003f3f3ff290 */ /* 0x000ff6000fffe03f */
[----:B------:R-:W-:Y:S01]  /*8920*/  @!UPT UIADD3 URZ, URZ, URZ, URZ ;  /* 0x0000003f3f3ff290 */ /* 0x000fe2000fffe03f */
[----:B------:R0:W-:Y:S04]  /*8930*/  STL.64 [R1+0x400], R8 ;  /* 0x0004000801007387 */ /* 0x0001e80000100a00 */
[----:B------:R-:W-:Y:S04]  /*8940*/  STL.64 [R1+0x408], R10 ;  /* 0x0004080a01007387 */ /* 0x000fe80000100a00 */
[----:B0-----:R-:W2:Y:S04]  /*8950*/  LDL.LU.64 R8, [R1+0xe30] ;  /* 0x000e300001087983 */ /* 0x001ea80000300a00 */
[----:B------:R0:W-:Y:S04]  /*8960*/  STL.64 [R1+0xde0], R12 ;  /* 0x000de00c01007387 */ /* 0x0001e80000100a00 */
[----:B0-----:R-:W4:Y:S04]  /*8970*/  LDL.64 R12, [R1+0x20] ;  /* 0x00002000010c7983 */ /* 0x001f280000100a00 */
[----:B----4-:R0:W-:Y:S04]  /*8980*/  STL.64 [R1+0xde8], R12 ;  /* 0x000de80c01007387 */ /* 0x0101e80000100a00 */
[----:B0-----:R-:W4:Y:S01]  /*8990*/  LDL.64 R12, [R1+0x30] ;  /* 0x00003000010c7983 */ /* 0x001f220000100a00 */
[----:B--2---:R-:W-:-:S02]  /*89a0*/  IMAD.MOV.U32 R29, RZ, RZ, R8 ;  /* 0x000000ffff1d7224 */ /* 0x004fc400078e0008 */
[----:B------:R-:W-:Y:S01]  /*89b0*/  IMAD.MOV.U32 R3, RZ, RZ, R9 ;  /* 0x000000ffff037224 */ /* 0x000fe200078e0009 */
[----:B----4-:R3:W-:Y:S02]  /*89c0*/  STL.64 [R1+0xdf8], R12 ;  /* 0x000df80c01007387 */ /* 0x0107e40000100a00 */
[C---:B---3--:R-:W-:Y:S11]  /*89d0*/  HMMA.16816.F32.BF16 R12, R20.reuse, R8, R24 ;  /* 0x00000008140c723c */ /* 0x048ff60000041818 */
[----:B------:R-:W-:Y:S11]  /*89e0*/  @!UPT UIADD3 URZ, URZ, URZ, URZ ;  /* 0x0000003f3f3ff290 */ /* 0x000ff6000fffe03f */
[----:B------:R-:W-:Y:S01]  /*89f0*/  @!UPT UIADD3 URZ, URZ, URZ, URZ ;  /* 0x0000003f3f3ff290 */ /* 0x000fe2000fffe03f */
[----:B------:R-:W-:Y:S04]  /*8a00*/  STL.64 [R1+0x3f0], R12 ;  /* 0x0003f00c01007387 */ /* 0x000fe80000100a00 */
[----:B------:R0:W-:Y:S04]  /*8a10*/  STL.64 [R1+0x3f8], R14 ;  /* 0x0003f80e01007387 */ /* 0x0001e80000100a00 */
[----:B------:R-:W2:Y:S04]  /*8a20*/  LDL.LU.64 R10, [R1+0xe28] ;  /* 0x000e2800010a7983 */ /* 0x000ea80000300a00 */
[----:B------:R-:W2:Y:S01]  /*8a30*/  LDL.LU.64 R8, [R1+0xe20] ;  /* 0x000e200001087983 */ /* 0x000ea20000300a00 */
[----:B0-----:R-:W-:Y:S03]  /*8a40*/  HMMA.16816.F32.BF16 R12, R20, R4, R16 ;  /* 0x00000004140c723c */ /* 0x001fe60000041810 */
[----:B------:R-:W2:Y:S04]  /*8a50*/  LDL.LU.64 R16, [R1+0x3b0] ;  /* 0x0003b00001107983 */ /* 0x000ea80000300a00 */
[----:B------:R-:W2:Y:S11]  /*8a60*/  LDL.LU.64 R18, [R1+0x3b8] ;  /* 0x0003b80001127983 */ /* 0x000eb60000300a00 */
[----:B------:R-:W-:Y:S05]  /*8a70*/  @!UPT UIADD3 URZ, URZ, URZ, URZ ;  /* 0x0000003f3f3ff290 */ /* 0x000fea000fffe03f */
[----:B------:R-:W-:Y:S04]  /*8a80*/  STL.64 [R1+0x3c0], R12 ;  /* 0x0003c00c01007387 */ /* 0x000fe80000100a00 */
[----:B------:R-:W-:Y:S04]  /*8a90*/  STL.64 [R1+0x3c8], R14 ;  /* 0x0003c80e01007387 */ /* 0x000fe80000100a00 */
[----:B------:R-:W3:Y:S04]  /*8aa0*/  LDL.LU.64 R24, [R1+0x3a0] ;  /* 0x0003a00001187983 */ /* 0x000ee80000300a00 */
[----:B------:R-:W4:Y:S04]  /*8ab0*/  LDL.LU.64 R26, [R1+0x3a8] ;  /* 0x0003a800011a7983 */ /* 0x000f280000300a00 */
[----:B----4-:R-:W-:Y:S04]  /*8ac0*/  STL.64 [R1+0xe18], R26 ;  /* 0x000e181a01007387 */ /* 0x010fe80000100a00 */
[----:B---3--:R0:W-:Y:S04]  /*8ad0*/  STL.64 [R1+0xe10], R24 ;  /* 0x000e101801007387 */ /* 0x0081e80000100a00 */
[----:B0-----:R-:W2:Y:S04]  /*8ae0*/  LDL.64 R24, [R1+0x60] ;  /* 0x0000600001187983 */ /* 0x001ea80000100a00 */
[----:B------:R-:W3:Y:S04]  /*8af0*/  LDL.LU.64 R12, [R1+0x390] ;  /* 0x00039000010c7983 */ /* 0x000ee80000300a00 */
[----:B------:R-:W3:Y:S04]  /*8b00*/  LDL.LU.64 R14, [R1+0x398] ;  /* 0x00039800010e7983 */ /* 0x000ee80000300a00 */
[----:B------:R-:W-:Y:S04]  /*8b10*/  STL.64 [R1+0xdd0], R6 ;  /* 0x000dd00601007387 */ /* 0x000fe80000100a00 */
[----:B------:R0:W-:Y:S02]  /*8b20*/  STL.64 [R1+0xdc8], R4 ;  /* 0x000dc80401007387 */ /* 0x0001e40000100a00 */
[----:B0-----:R-:W-:-:S02]  /*8b30*/  IMAD.MOV.U32 R4, RZ, RZ, R29 ;  /* 0x000000ffff047224 */ /* 0x001fc400078e001d */
[----:B------:R-:W-:-:S05]  /*8b40*/  IMAD.MOV.U32 R5, RZ, RZ, R3 ;  /* 0x000000ffff057224 */ /* 0x000fca00078e0003 */
[----:B------:R0:W-:Y:S04]  /*8b50*/  STL.64 [R1+0xdf0], R4 ;  /* 0x000df00401007387 */ /* 0x0001e80000100a00 */
[----:B0-----:R-:W4:Y:S04]  /*8b60*/  LDL.LU.64 R4, [R1+0x380] ;  /* 0x0003800001047983 */ /* 0x001f280000300a00 */
[----:B------:R-:W4:Y:S01]  /*8b70*/  LDL.LU.64 R6, [R1+0x388] ;  /* 0x0003880001067983 */ /* 0x000f220000300a00 */
[----:B--2---:R-:W-:Y:S11]  /*8b80*/  HMMA.16816.F32.BF16 R16, R8, R24, R16 ;  /* 0x000000180810723c */ /* 0x004ff60000041810 */
[----:B------:R-:W-:Y:S11]  /*8b90*/  @!UPT UIADD3 URZ, URZ, URZ, URZ ;  /* 0x0000003f3f3ff290 */ /* 0x000ff6000fffe03f */
[----:B------:R-:W-:Y:S01]  /*8ba0*/  @!UPT UIADD3 URZ, URZ, URZ, URZ ;  /* 0x0000003f3f3ff290 */ /* 0x000fe2000fffe03f */
[----:B------:R0:W-:Y:S04]  /*8bb0*/  STL.64 [R1+0x3b0], R16 ;  /* 0x0003b01001007387 */ /* 0x0001e80000100a00 */
[----:B------:R-:W-:Y:S04]  /*8bc0*/  STL.64 [R1+0x3b8], R18 ;  /* 0x0003b81201007387 */ /* 0x000fe80000100a00 */
[----:B------:R-:W2:Y:S01]  /*8bd0*/  LDL.LU.64 R26, [R1+0xe18] ;  /* 0x000e1800011a7983 */ /* 0x000ea20000300a00 */
[----:B0-----:R-:W-:Y:S02]  /*8be0*/  IMAD.MOV.U32 R17, RZ, RZ, R24 ;  /* 0x000000ffff117224 */ /* 0x001fe400078e0018 */
[----:B------:R-:W-:-:S02]  /*8bf0*/  IMAD.MOV.U32 R16, RZ, RZ, R25 ;  /* 0x000000ffff107224 */ /* 0x000fc400078e0019 */
[----:B------:R-:W2:Y:S01]  /*8c00*/  LDL.LU.64 R24, [R1+0xe10] ;  /* 0x000e100001187983 */ /* 0x000ea20000300a00 */
[----:B------:R-:W-:Y:S02]  /*8c10*/  IMAD.MOV.U32 R20, RZ, RZ, R2 ;  /* 0x000000ffff147224 */ /* 0x000fe400078e0002 */
[----:B------:R-:W-:Y:S01]  /*8c20*/  IMAD.MOV.U32 R21, RZ, RZ, R0 ;  /* 0x000000ffff157224 */ /* 0x000fe200078e0000 */
[----:B------:R0:W-:Y:S04]  /*8c30*/  STL.64 [R1+0xdd8], R16 ;  /* 0x000dd81001007387 */ /* 0x0001e80000100a00 */
[----:B0-----:R-:W3:Y:S04]  /*8c40*/  LDL.LU.64 R16, [R1+0x350] ;  /* 0x0003500001107983 */ /* 0x001ee80000300a00 */
[----:B------:R-:W3:Y:S01]  /*8c50*/  LDL.LU.64 R18, [R1+0x358] ;  /* 0x0003580001127983 */ /* 0x000ee20000300a00 */
[C---:B--2---:R-:W-:Y:S11]  /*8c60*/  HMMA.16816.F32.BF16 R24, R8.reuse, R20, R24 ;  /* 0x000000140818723c */ /* 0x044ff60000041818 */
[----:B------:R-:W-:Y:S11]  /*8c70*/  @!UPT UIADD3 URZ, URZ, URZ, URZ ;  /* 0x0000003f3f3ff290 */ /* 0x000ff6000fffe03f */
[----:B------:R-:W-:Y:S01]  /*8c80*/  @!UPT UIADD3 URZ, URZ, URZ, URZ ;  /* 0x0000003f3f3ff290 */ /* 0x000fe2000fffe03f */
[----:B------:R-:W-:Y:S04]  /*8c90*/  STL.64 [R1+0x3a0], R24 ;  /* 0x0003a01801007387 */ /* 0x000fe80000100a00 */
[----:B------:R0:W-:Y:S04]  /*8ca0*/  STL.64 [R1+0x3a8], R26 ;  /* 0x0003a81a01007387 */ /* 0x0001e80000100a00 */
[----:B0-----:R-:W2:Y:S04]  /*8cb0*/  LDL.LU.64 R26, [R1+0xe08] ;  /* 0x000e0800011a7983 */ /* 0x001ea80000300a00 */
[----:B------:R-:W3:Y:S04]  /*8cc0*/  LDL.LU.64 R24, [R1+0xe00] ;  /* 0x000e000001187983 */ /* 0x000ee80000300a00 */
[----:B------:R0:W-:Y:S04]  /*8cd0*/  STL.64 [R1+0xdb8], R20 ;  /* 0x000db81401007387 */ /* 0x0001e80000100a00 */
[----:B0-----:R-:W2:Y:S04]  /*8ce0*/  LDL.LU.64 R20, [R1+0x370] ;  /* 0x0003700001147983 */ /* 0x001ea80000300a00 */
[----:B------:R-:W2:Y:S01]  /*8cf0*/  LDL.LU.64 R22, [R1+0x378] ;  /* 0x0003780001167983 */ /* 0x000ea20000300a00 */
[C---:B---3--:R-:W-:Y:S11]  /*8d00*/  HMMA.16816.F32.BF16 R12, R8.reuse, R24, R12 ;  /* 0x00000018080c723c */ /* 0x048ff6000004180c */
[----:B------:R-:W-:Y:S11]  /*8d10*/  @!UPT UIADD3 URZ, URZ, URZ, URZ ;  /* 0x0000003f3f3ff290 */ /* 0x000ff6000fffe03f */
[----:B------:R-:W-:Y:S01]  /*8d20*/  @!UPT UIADD3 URZ, URZ, URZ, URZ ;  /* 0x0000003f3f3ff290 */ /* 0x000fe2000fffe03f */
[----:B------:R0:W-:Y:S04]  /*8d30*/  STL.64 [R1+0x390], R12 ;  /* 0x0003900c01007387 */ /* 0x0001e80000100a00 */
[----:B------:R-:W-:Y:S04]  /*8d40*/  STL.64 [R1+0x398], R14 ;  /* 0x0003980e01007387 */ /* 0x000fe80000100a00 */
[----:B0-----:R-:W4:Y:S04]  /*8d50*/  LDL.LU.64 R12, [R1+0xdf8] ;  /* 0x000df800010c7983 */ /* 0x001f280000300a00 */
[----:B--2---:R-:W-:Y:S04]  /*8d60*/  STL.64 [R1+0xdb0], R26 ;  /* 0x000db01a01007387 */ /* 0x004fe80000100a00 */
[----:B------:R0:W-:Y:S04]  /*8d70*/  STL.64 [R1+0xda8], R24 ;  /* 0x000da81801007387 */ /* 0x0001e80000100a00 */
[----:B0-----:R-:W2:Y:S04]  /*8d80*/  LDL.LU.64 R24, [R1+0x360] ;  /* 0x0003600001187983 */ /* 0x001ea80000300a00 */
[----:B------:R-:W2:Y:S01]  /*8d90*/  LDL.LU.64 R26, [R1+0x368] ;  /* 0x00036800011a7983 */ /* 0x000ea20000300a00 */
[----:B----4-:R-:W-:Y:S01]  /*8da0*/  HMMA.16816.F32.BF16 R4, R8, R12, R4 ;  /* 0x0000000c0804723c */ /* 0x010fe20000041804 */
[----:B------:R-:W-:-:S02]  /*8db0*/  IMAD.MOV.U32 R2, RZ, RZ, R12 ;  /* 0x000000ffff027224 */ /* 0x000fc400078e000c */
[----:B------:R-:W-:Y:S11]  /*8dc0*/  IMAD.MOV.U32 R0, RZ, RZ, R13 ;  /* 0x000000ffff007224 */ /* 0x000ff600078e000d */
[----:B------:R-:W-:Y:S09]  /*8dd0*/  @!UPT UIADD3 URZ, URZ, URZ, URZ ;  /* 0x0000003f3f3ff290 */ /* 0x000ff2000fffe03f */
[----:B------:R0:W-:Y:S04]  /*8de0*/  STL.64 [R1+0x380], R4 ;  /* 0x0003800401007387 */ /* 0x0001e80000100a00 */
[----:B------:R-:W-:Y:S04]  /*8df0*/  STL.64 [R1+0x388], R6 ;  /* 0x0003880601007387 */ /* 0x000fe80000100a00 */
[----:B0-----:R-:W3:Y:S04]  /*8e00*/  LDL.LU.64 R4, [R1+0xdf0] ;  /* 0x000df00001047983 */ /* 0x001ee80000300a00 */
[----:B------:R-:W4:Y:S02]  /*8e10*/  LDL.LU.64 R12, [R1+0xde8] ;  /* 0x000de800010c7983 */ /* 0x000f240000300a00 */
[C---:B----4-:R-:W-:Y:S01]  /*8e20*/  HMMA.16816.F32.BF16 R20, R8.reuse, R12, R20 ;  /* 0x0000000c0814723c */ /* 0x050fe20000041814 */
[----:B------:R-:W-:Y:S11]  /*8e30*/  IMAD.MOV.U32 R3, RZ, RZ, R13 ;  /* 0x000000ffff037224 */ /* 0x000ff600078e000d */
[----:B------:R-:W-:Y:S11]  /*8e40*/  @!UPT UIADD3 URZ, URZ, URZ, URZ ;  /* 0x0000003f3f3ff290 */ /* 0x000ff6000fffe03f */
[----:B------:R-:W-:Y:S04]  /*8e50*/  STL.64 [R1+0x370], R20 ;  /* 0x0003701401007387 */ /* 0x000fe80000100a00 */
[----:B------:R0:W-:Y:S02]  /*8e60*/  STL.64 [R1+0x378], R22 ;  /* 0x0003781601007387 */ /* 0x0001e40000100a00 */
[----:B0-----:R-:W-:Y:S02]  /*8e70*/  IMAD.MOV.U32 R22, RZ, RZ, R12 ;  /* 0x000000ffff167224 */ /* 0x001fe400078e000c */
[----:B------:R-:W2:Y:S01]  /*8e80*/  LDL.LU.64 R12, [R1+0xde0] ;  /* 0x000de000010c7983 */ /* 0x000ea20000300a00 */
[C---:B---3--:R-:W-:Y:S08]  /*8e90*/  HMMA.16816.F32.BF16 R4, R8.reuse, R4, R16 ;  /* 0x000000040804723c */ /* 0x048ff00000041810 */
[----:B--2---:R-:W-:Y:S11]  /*8ea0*/  HMMA.16816.F32.BF16 R24, R8, R12, R24 ;  /* 0x0000000c0818723c */ /* 0x004ff60000041818 */
[----:B------:R-:W-:Y:S11]  /*8eb0*/  @!UPT UIADD3 URZ, URZ, URZ, URZ ;  /* 0x0000003f3f3ff290 */ /* 0x000ff6000fffe03f */
[----:B------:R-:W-:Y:S01]  /*8ec0*/  @!UPT UIADD3 URZ, URZ, URZ, URZ ;  /* 0x0000003f3f3ff290 */ /* 0x000fe2000fffe03f */
[----:B------:R-:W-:Y:S04]  /*8ed0*/  STL.64 [R1+0x360], R24 ;  /* 0x0003601801007387 */ /* 0x000fe80000100a00 */
[----:B------:R-:W-:Y:S04]  /*8ee0*/  STL.64 [R1+0x368], R26 ;  /* 0x0003681a01007387 */ /* 0x000fe80000100a00 */
[----:B------:R-:W2:Y:S04]  /*8ef0*/  LDL.LU.64 R16, [R1+0xdd8] ;  /* 0x000dd80001107983 */ /* 0x000ea80000300a00 */
[----:B------:R-:W-:Y:S04]  /*8f00*/  STL.64 [R1+0x350], R4 ;  /* 0x0003500401007387 */ /* 0x000fe80000100a00 */
[----:B------:R0:W-:Y:S04]  /*8f10*/  STL.64 [R1+0x358], R6 ;  /* 0x0003580601007387 */ /* 0x0001e80000100a00 */
[----:B0-----:R-:W3:Y:S04]  /*8f20*/  LDL.LU.64 R6, [R1+0xdd0] ;  /* 0x000dd00001067983 */ /* 0x001ee80000300a00 */
[----:B------:R-:W4:Y:S01]  /*8f30*/  LDL.LU.64 R4, [R1+0xdc8] ;  /* 0x000dc80001047983 */ /* 0x000f220000300a00 */
[----:B--2---:R-:W-:-:S02]  /*8f40*/  IMAD.MOV.U32 R20, RZ, RZ, R17 ;  /* 0x000000ffff147224 */ /* 0x004fc400078e0011 */
[----:B------:R-:W-:Y:S02]  /*8f50*/  IMAD.MOV.U32 R21, RZ, RZ, R16 ;  /* 0x000000ffff157224 */ /* 0x000fe400078e0010 */
[----:B------:R-:W0:Y:S04]  /*8f60*/  LDSM.16.MT88.4 R16, [R28+0x300] ;  /* 0x000300001c10783b */ /* 0x000e280000004200 */
[----:B0-----:R-:W-:Y:S04]  /*8f70*/  STL.64 [R1+0xd58], R18 ;  /* 0x000d581201007387 */ /* 0x001fe80000100a00 */
[----:B------:R0:W-:Y:S04]  /*8f80*/  STL.64 [R1+0xd50], R16 ;  /* 0x000d501001007387 */ /* 0x0001e80000100a00 */
[----:B0-----:R-:W2:Y:S04]  /*8f90*/  LDL.LU.64 R16, [R1+0x2c0] ;  /* 0x0002c00001107983 */ /* 0x001ea80000300a00 */
[----:B------:R-:W2:Y:S04]  /*8fa0*/  LDL.LU.64 R18, [R1+0x2c8] ;  /* 0x0002c80001127983 */ /* 0x000ea80000300a00 */
[----:B---3--:R-:W-:Y:S04]  /*8fb0*/  STL.64 [R1+0xd68], R6 ;  /* 0x000d680601007387 */ /* 0x008fe80000100a00 */
[----:B----4-:R0:W-:Y:S01]  /*8fc0*/  STL.64 [R1+0xd60], R4 ;  /* 0x000d600401007387 */ /* 0x0101e20000100a00 */
[----:B------:R-:W-:-:S02]  /*8fd0*/  IMAD.MOV.U32 R24, RZ, RZ, R12 ;  /* 0x000000ffff187224 */ /* 0x000fc400078e000c */
[----:B------:R-:W-:Y:S02]  /*8fe0*/  IMAD.MOV.U32 R23, RZ, RZ, R13 ;  /* 0x000000ffff177224 */ /* 0x000fe400078e000d */
[----:B------:R-:W-:Y:S01]  /*8ff0*/  LDSM.16.MT88.4 R12, [R28+0x280] ;  /* 0x000280001c0c783b */ /* 0x000fe20000004200 */
[----:B--2---:R-:W-:Y:S11]  /*9000*/  HMMA.16816.F32.BF16 R8, R8, R4, R16 ;  /* 0x000000040808723c */ /* 0x004ff60000041810 */
[----:B------:R-:W-:Y:S11]  /*9010*/  @!UPT UIADD3 URZ, URZ, URZ, URZ ;  /* 0x0000003f3f3ff290 */ /* 0x000ff6000fffe03f */
[----:B------:R-:W-:Y:S01]  /*9020*/  @!UPT UIADD3 URZ, URZ, URZ, URZ ;  /* 0x0000003f3f3ff290 */ /* 0x000fe2000fffe03f */
[----:B------:R-:W-:Y:S04]  /*9030*/  STL.64 [R1+0x2c0], R8 ;  /* 0x0002c00801007387 */ /* 0x000fe80000100a00 */
[----:B------:R-:W-:Y:S04]  /*9040*/  STL.64 [R1+0x2c8], R10 ;  /* 0x0002c80a01007387 */ /* 0x000fe80000100a00 */
[----:B------:R-:W1:Y:S01]  /*9050*/  LDSM.16.MT88.4 R8, [R28+0x380] ;  /* 0x000380001c08783b */ /* 0x000e620000004200 */
[----:B0-----:R-:W-:Y:S02]  /*9060*/  IMAD.MOV.U32 R4, RZ, RZ, R24 ;  /* 0x000000ffff047224 */ /* 0x001fe400078e0018 */
[----:B------:R-:W-:-:S05]  /*9070*/  IMAD.MOV.U32 R5, RZ, RZ, R23 ;  /* 0x000000ffff057224 */ /* 0x000fca00078e0017 */
[----:B------:R0:W-:Y:S02]  /*9080*/  STL.64 [R1+0xd78], R4 ;  /* 0x000d780401007387 */ /* 0x0001e40000100a00 */
[----:B0-----:R-:W-:Y:S02]  /*9090*/  IMAD.MOV.U32 R4, RZ, RZ, R22 ;  /* 0x000000ffff047224 */ /* 0x001fe400078e0016 */
[----:B------:R-:W-:-:S05]  /*90a0*/  IMAD.MOV.U32 R5, RZ, RZ, R3 ;  /* 0x000000ffff057224 */ /* 0x000fca00078e0003 */
[----:B------:R0:W-:Y:S02]  /*90b0*/  STL.64 [R1+0xd90], R4 ;  /* 0x000d900401007387 */ /* 0x0001e40000100a00 */
[----:B0-----:R-:W-:Y:S02]  /*90c0*/  IMAD.MOV.U32 R4, RZ, RZ, R2 ;  /* 0x000000ffff047224 */ /* 0x001fe400078e0002 */
[----:B------:R-:W-:-:S05]  /*90d0*/  IMAD.MOV.U32 R5, RZ, RZ, R0 ;  /* 0x000000ffff057224 */ /* 0x000fca00078e0000 */
[----:B------:R0:W-:Y:S04]  /*90e0*/  STL.64 [R1+0xdc0], R4 ;  /* 0x000dc00401007387 */ /* 0x0001e80000100a00 */
[----:B0-----:R-:W2:Y:S04]  /*90f0*/  LDL.LU.64 R4, [R1+0x2b0] ;  /* 0x0002b00001047983 */ /* 0x001ea80000300a00 */
[----:B------:R-:W2:Y:S04]  /*9100*/  LDL.LU.64 R6, [R1+0x2b8] ;  /* 0x0002b80001067983 */ /* 0x000ea80000300a00 */
[----:B------:R-:W3:Y:S04]  /*9110*/  LDL.LU.64 R24, [R1+0x2a0] ;  /* 0x0002a00001187983 */ /* 0x000ee80000300a00 */
[----:B------:R-:W3:Y:S04]  /*9120*/  LDL.LU.64 R26, [R1+0x2a8] ;  /* 0x0002a800011a7983 */ /* 0x000ee80000300a00 */
[----:B------:R-:W4:Y:S04]  /*9130*/  LDL.LU.64 R16, [R1+0x290] ;  /* 0x0002900001107983 */ /* 0x000f280000300a00 */
[----:B------:R-:W4:Y:S04]  /*9140*/  LDL.LU.64 R18, [R1+0x298] ;  /* 0x0002980001127983 */ /* 0x000f280000300a00 */
[----:B-1----:R-:W-:Y:S04]  /*9150*/  STL.64 [R1+0xcf0], R10 ;  /* 0x000cf00a01007387 */ /* 0x002fe80000100a00 */
[----:B------:R0:W-:Y:S04]  /*9160*/  STL.64 [R1+0xce8], R8 ;  /* 0x000ce80801007387 */ /* 0x0001e80000100a00 */
[----:B0-----:R-:W2:Y:S04]  /*9170*/  LDL.LU.64 R8, [R1] ;  /* 0x0000000001087983 */ /* 0x001ea80000300a00 */
[----:B--2---:R0:W-:Y:S04]  /*9180*/  STL.64 [R1+0xd70], R8 ;  /* 0x000d700801007387 */ /* 0x0041e80000100a00 */
[----:B0-----:R-:W2:Y:S04]  /*9190*/  LDL.LU.64 R8, [R1+0x260] ;  /* 0x0002600001087983 */ /* 0x001ea80000300a00 */
[----:B------:R-:W2:Y:S01]  /*91a0*/  LDL.LU.64 R10, [R1+0x268] ;  /* 0x00026800010a7983 */ /* 0x000ea20000300a00 */
[C---:B------:R-:W-:Y:S03]  /*91b0*/  HMMA.16816.F32.BF16 R20, R12.reuse, R20, R4 ;  /* 0x000000140c14723c */ /* 0x040fe60000041804 */
[----:B--2---:R-:W-:Y:S04]  /*91c0*/  STL.64 [R1+0xd88], R10 ;  /* 0x000d880a01007387 */ /* 0x004fe80000100a00 */
[----:B------:R0:W-:Y:S04]  /*91d0*/  STL.64 [R1+0xd80], R8 ;  /* 0x000d800801007387 */ /* 0x0001e80000100a00 */
[----:B0-----:R-:W2:Y:S04]  /*91e0*/  LDL.LU.64 R8, [R1+0x270] ;  /* 0x0002700001087983 */ /* 0x001ea80000300a00 */
[----:B------:R-:W2:Y:S04]  /*91f0*/  LDL.LU.64 R10, [R1+0x278] ;  /* 0x00027800010a7983 */ /* 0x000ea80000300a00 */
[----:B--2---:R-:W-:Y:S04]  /*9200*/  STL.64 [R1+0xda0], R10 ;  /* 0x000da00a01007387 */ /* 0x004fe80000100a00 */
[----:B------:R0:W-:Y:S04]  /*9210*/  STL.64 [R1+0xd98], R8 ;  /* 0x000d980801007387 */ /* 0x0001e80000100a00 */
[----:B0-----:R-:W2:Y:S04]  /*9220*/  LDL.LU.64 R8, [R1+0x280] ;  /* 0x0002800001087983 */ /* 0x001ea80000300a00 */
[----:B------:R-:W2:Y:S04]  /*9230*/  LDL.LU.64 R10, [R1+0x288] ;  /* 0x00028800010a7983 */ /* 0x000ea80000300a00 */
[----:B------:R-:W2:Y:S04]  /*9240*/  LDL.LU.64 R4, [R1+0xdc0] ;  /* 0x000dc00001047983 */ /* 0x000ea80000300a00 */
[----:B------:R0:W-:Y:S04]  /*9250*/  STL.64 [R1+0x2b0], R20 ;  /* 0x0002b01401007387 */ /* 0x0001e80000100a00 */
[----:B------:R-:W-:Y:S04]  /*9260*/  STL.64 [R1+0x2b8], R22 ;  /* 0x0002b81601007387 */ /* 0x000fe80000100a00 */
[----:B0-----:R-:W3:Y:S02]  /*9270*/  LDL.LU.64 R20, [R1+0xdb8] ;  /* 0x000db80001147983 */ /* 0x001ee40000300a00 */
[C---:B---3--:R-:W-:Y:S11]  /*9280*/  HMMA.16816.F32.BF16 R24, R12.reuse, R20, R24 ;  /* 0x000000140c18723c */ /* 0x048ff60000041818 */
[----:B------:R-:W-:Y:S11]  /*9290*/  @!UPT UIADD3 URZ, URZ, URZ, URZ ;  /* 0x0000003f3f3ff290 */ /* 0x000ff6000fffe03f */
[----:B------:R-:W-:Y:S01]  /*92a0*/  @!UPT UIADD3 URZ, URZ, URZ, URZ ;  /* 0x0000003f3f3ff290 */ /* 0x000fe2000fffe03f */
[----:B------:R-:W-:Y:S04]  /*92b0*/  STL.64 [R1+0x2a0], R24 ;  /* 0x0002a01801007387 */ /* 0x000fe80000100a00 */
[----:B------:R0:W-:Y:S04]  /*92c0*/  STL.64 [R1+0x2a8], R26 ;  /* 0x0002a81a01007387 */ /* 0x0001e80000100a00 */
[----:B0-----:R-:W3:Y:S04]  /*92d0*/  LDL.LU.64 R26, [R1+0xdb0] ;  /* 0x000db000011a7983 */ /* 0x001ee80000300a00 */
[----:B------:R-:W4:Y:S01]  /*92e0*/  LDL.LU.64 R24, [R1+0xda8] ;  /* 0x000da80001187983 */ /* 0x000f220000300a00 */
[C---:B--2---:R-:W-:Y:S08]  /*92f0*/  HMMA.16816.F32.BF16 R4, R12.reuse, R4, R8 ;  /* 0x000000040c04723c */ /* 0x044ff00000041808 */
[C---:B----4-:R-:W-:Y:S11]  /*9300*/  HMMA.16816.F32.BF16 R16, R12.reuse, R24, R16 ;  /* 0x000000180c10723c */ /* 0x050ff60000041810 */
[----:B------:R-:W-:Y:S11]  /*9310*/  @!UPT UIADD3 URZ, URZ, URZ, URZ ;  /* 0x0000003f3f3ff290 */ /* 0x000ff6000fffe03f */
[----:B------:R-:W-:Y:S01]  /*9320*/  @!UPT UIADD3 URZ, URZ, URZ, URZ ;  /* 0x0000003f3f3ff290 */ /* 0x000fe2000fffe03f */
[----:B------:R0:W-:Y:S04]  /*9330*/  STL.64 [R1+0x290], R16 ;  /* 0x0002901001007387 */ /* 0x0001e80000100a00 */
[----:B------:R1:W-:Y:S04]  /*9340*/  STL.64 [R1+0x298], R18 ;  /* 0x0002981201007387 */ /* 0x0003e80000100a00 */
[----:B0-----:R-:W2:Y:S04]  /*9350*/  LDL.LU.64 R16, [R1+0x1b0] ;  /* 0x0001b00001107983 */ /* 0x001ea80000300a00 */
[----:B-1----:R-:W2:Y:S04]  /*9360*/  LDL.LU.64 R18, [R1+0x1b8] ;  /* 0x0001b80001127983 */ /* 0x002ea80000300a00 */
[----:B---3--:R-:W-:Y:S04]  /*9370*/  STL.64 [R1+0xd48], R26 ;  /* 0x000d481a01007387 */ /* 0x008fe80000100a00 */
[----:B------:R0:W-:Y:S04]  /*9380*/  STL.64 [R1+0xd40], R24 ;  /* 0x000d401801007387 */ /* 0x0001e80000100a00 */
[----:B0-----:R-:W3:Y:S04]  /*9390*/  LDL.LU.64 R24, [R1+0x250] ;  /* 0x0002500001187983 */ /* 0x001ee80000300a00 */
[----:B------:R-:W3:Y:S04]  /*93a0*/  LDL.LU.64 R26, [R1+0x258] ;  /* 0x00025800011a7983 */ /* 0x000ee80000300a00 */
[----:B------:R-:W4:Y:S04]  /*93b0*/  LDL.LU.64 R10, [R1+0xda0] ;  /* 0x000da000010a7983 */ /* 0x000f280000300a00 */
[----:B------:R-:W4:Y:S04]  /*93c0*/  LDL.LU.64 R8, [R1+0xd98] ;  /* 0x000d980001087983 */ /* 0x000f280000300a00 */
[----:B------:R0:W-:Y:S04]  /*93d0*/  STL.64 [R1+0x280], R4 ;  /* 0x0002800401007387 */ /* 0x0001e80000100a00 */
[----:B------:R4:W-:Y:S04]  /*93e0*/  STL.64 [R1+0x288], R6 ;  /* 0x0002880601007387 */ /* 0x0009e80000100a00 */
[----:B0-----:R-:W4:Y:S02]  /*93f0*/  LDL.LU.64 R4, [R1+0xd90] ;  /* 0x000d900001047983 */ /* 0x001f240000300a00 */
[C---:B----4-:R-:W-:Y:S02]  /*9400*/  HMMA.16816.F32.BF16 R4, R12.reuse, R4, R8 ;  /* 0x000000040c04723c */ /* 0x050fe40000041808 */
[----:B------:R-:W4:Y:S04]  /*9410*/  LDL.LU.64 R10, [R1+0xd88] ;  /* 0x000d8800010a7983 */ /* 0x000f280000300a00 */
[----:B------:R-:W4:Y:S11]  /*9420*/  LDL.LU.64 R8, [R1+0xd80] ;  /* 0x000d800001087983 */ /* 0x000f360000300a00 */
[----:B------:R-:W-:Y:S06]  /*9430*/  @!UPT UIADD3 URZ, URZ, URZ, URZ ;  /* 0x0000003f3f3ff290 */ /* 0x000fec000fffe03f */
[----:B------:R0:W-:Y:S04]  /*9440*/  STL.64 [R1+0x270], R4 ;  /* 0x0002700401007387 */ /* 0x0001e80000100a00 */
[----:B------:R4:W-:Y:S04]  /*9450*/  STL.64 [R1+0x278], R6 ;  /* 0x0002780601007387 */ /* 0x0009e80000100a00 */
[----:B0-----:R-:W4:Y:S02]  /*9460*/  LDL.LU.64 R4, [R1+0xd78] ;  /* 0x000d780001047983 */ /* 0x001f240000300a00 */
[C---:B----4-:R-:W-:Y:S02]  /*9470*/  HMMA.16816.F32.BF16 R4, R12.reuse, R4, R8 ;  /* 0x000000040c04723c */ /* 0x050fe40000041808 */
[----:B------:R-:W3:Y:S11]  /*9480*/  LDL.LU.64 R8, [R1+0xd70] ;  /* 0x000d700001087983 */ /* 0x000ef60000300a00 */
[----:B------:R-:W-:Y:S10]  /*9490*/  @!UPT UIADD3 URZ, URZ, URZ, URZ ;  /* 0x0000003f3f3ff290 */ /* 0x000ff4000fffe03f */
[----:B------:R-:W-:Y:S04]  /*94a0*/  STL.64 [R1+0x260], R4 ;  /* 0x0002600401007387 */ /* 0x000fe80000100a00 */
[----:B------:R0:W-:Y:S04]  /*94b0*/  STL.64 [R1+0x268], R6 ;  /* 0x0002680601007387 */ /* 0x0001e80000100a00 */
[----:B0-----:R-:W4:Y:S04]  /*94c0*/  LDL.LU.64 R6, [R1+0xd68] ;  /* 0x000d680001067983 */ /* 0x001f280000300a00 */
[----:B------:R-:W2:Y:S01]  /*94d0*/  LDL.LU.64 R4, [R1+0xd60] ;  /* 0x000d600001047983 */ /* 0x000ea20000300a00 */
[C---:B---3--:R-:W-:Y:S11]  /*94e0*/  HMMA.16816.F32.BF16 R24, R12.reuse, R8, R24 ;  /* 0x000000080c18723c */ /* 0x048ff60000041818 */
[----:B------:R-:W-:Y:S11]  /*94f0*/  @!UPT UIADD3 URZ, URZ, URZ, URZ ;  /* 0x0000003f3f3ff290 */ /* 0x000ff6000fffe03f */
[----:B------:R-:W-:Y:S01]  /*9500*/  @!UPT UIADD3 URZ, URZ, URZ, URZ ;  /* 0x0000003f3f3ff290 */ /* 0x000fe2000fffe03f */
[----:B------:R0:W-:Y:S04]  /*9510*/  STL.64 [R1+0x250], R24 ;  /* 0x0002501801007387 */ /* 0x0001e80000100a00 */
[----:B------:R1:W-:Y:S04]  /*9520*/  STL.64 [R1+0x258], R26 ;  /* 0x0002581a01007387 */ /* 0x0003e80000100a00 */
[----:B0-----:R-:W3:Y:S04]  /*9530*/  LDL.LU.64 R24, [R1+0x190] ;  /* 0x0001900001187983 */ /* 0x001ee80000300a00 */
[----:B-1----:R-:W3:Y:S04]  /*9540*/  LDL.LU.64 R26, [R1+0x198] ;  /* 0x00019800011a7983 */ /* 0x002ee80000300a00 */
[----:B------:R0:W-:Y:S04]  /*9550*/  STL.64 [R1+0xcf8], R8 ;  /* 0x000cf80801007387 */ /* 0x0001e80000100a00 */
[----:B0-----:R-:W2:Y:S04]  /*9560*/  LDL.LU.64 R8, [R1+0x10] ;  /* 0x0000100001087983 */ /* 0x001ea80000300a00 */
[----:B--2---:R0:W-:Y:S04]  /*9570*/  STL.64 [R1+0xd10], R8 ;  /* 0x000d100801007387 */ /* 0x0041e80000100a00 */
[----:B0-----:R-:W2:Y:S01]  /*9580*/  LDL.LU.64 R8, [R1+0x20] ;  /* 0x0000200001087983 */ /* 0x001ea20000300a00 */
[----:B------:R-:W-:Y:S03]  /*9590*/  HMMA.16816.F32.BF16 R12, R12, R4, R16 ;  /* 0x000000040c0c723c */ /* 0x000fe60000041810 */
[----:B--2---:R0:W-:Y:S04]  /*95a0*/  STL.64 [R1+0xd20], R8 ;  /* 0x000d200801007387 */ /* 0x0041e80000100a00 */
[----:B0-----:R-:W2:Y:S04]  /*95b0*/  LDL.LU.64 R8, [R1+0x30] ;  /* 0x0000300001087983 */ /* 0x001ea80000300a00 */
[----:B--2---:R0:W-:Y:S04]  /*95c0*/  STL.64 [R1+0xd38], R8 ;  /* 0x000d380801007387 */ /* 0x0041e80000100a00 */
[----:B0-----:R-:W2:Y:S04]  /*95d0*/  LDL.LU.64 R8, [R1+0x180] ;  /* 0x0001800001087983 */ /* 0x001ea80000300a00 */
[----:B------:R-:W2:Y:S04]  /*95e0*/  LDL.LU.64 R10, [R1+0x188] ;  /* 0x00018800010a7983 */ /* 0x000ea80000300a00 */
[----:B------:R-:W2:Y:S04]  /*95f0*/  LDL.LU.64 R18, [R1+0xd58] ;  /* 0x000d580001127983 */ /* 0x000ea80000300a00 */
[----:B------:R-:W2:Y:S04]  /*9600*/  LDL.LU.64 R16, [R1+0xd50] ;  /* 0x000d500001107983 */ /* 0x000ea80000300a00 */
[----:B------:R0:W-:Y:S04]  /*9610*/  STL.64 [R1+0x1b0], R12 ;  /* 0x0001b00c01007387 */ /* 0x0001e80000100a00 */
[----:B------:R1:W-:Y:S04]  /*9620*/  STL.64 [R1+0x1b8], R14 ;  /* 0x0001b80e01007387 */ /* 0x0003e80000100a00 */
[----:B0-----:R-:W2:Y:S04]  /*9630*/  LDL.LU.64 R12, [R1+0x1a0] ;  /* 0x0001a000010c7983 */ /* 0x001ea80000300a00 */
[----:B-1----:R-:W2:Y:S04]  /*9640*/  LDL.LU.64 R14, [R1+0x1a8] ;  /* 0x0001a800010e7983 */ /* 0x002ea80000300a00 */
[----:B----4-:R-:W-:Y:S04]  /*9650*/  STL.64 [R1+0xd08], R6 ;  /* 0x000d080601007387 */ /* 0x010fe80000100a00 */
[----:B------:R0:W-:Y:S04]  /*9660*/  STL.64 [R1+0xd00], R4 ;  /* 0x000d000401007387 */ /* 0x0001e80000100a00 */
[----:B0-----:R-:W2:Y:S02]  /*9670*/  LDL.LU.64 R4, [R1+0x60] ;  /* 0x0000600001047983 */ /* 0x001ea40000300a00 */
[----:B--2---:R-:W-:Y:S11]  /*9680*/  HMMA.16816.F32.BF16 R12, R16, R4, R12 ;  /* 0x00000004100c723c */ /* 0x004ff6000004180c */
[----:B------:R-:W-:Y:S11]  /*9690*/  @!UPT UIADD3 URZ, URZ, URZ, URZ ;  /* 0x0000003f3f3ff290 */ /* 0x000ff6000fffe03f */
[----:B------:R-:W-:Y:S01]  /*96a0*/  @!UPT UIADD3 URZ, URZ, URZ, URZ ;  /* 0x0000003f3f3ff290 */ /* 0x000fe2000fffe03f */
[----:B------:R-:W-:Y:S04]  /*96b0*/  STL.64 [R1+0x1a0], R12 ;  /* 0x0001a00c01007387 */ /* 0x000fe80000100a00 */
[----:B------:R0:W-:Y:S02]  /*96c0*/  STL.64 [R1+0x1a8], R14 ;  /* 0x0001a80e01007387 */ /* 0x0001e40000100a00 */
[----:B0-----:R-:W-:Y:S02]  /*96d0*/  IMAD.MOV.U32 R15, RZ, RZ, R4 ;  /* 0x000000ffff0f7224 */ /* 0x001fe400078e0004 */
[----:B------:R-:W-:-:S05]  /*96e0*/  IMAD.MOV.U32 R14, RZ, RZ, R5 ;  /* 0x000000ffff0e7224 */ /* 0x000fca00078e0005 */
[----:B------:R0:W-:Y:S04]  /*96f0*/  STL.64 [R1+0xd18], R14 ;  /* 0x000d180e01007387 */ /* 0x0001e80000100a00 */
[----:B------:R-:W2:Y:S04]  /*9700*/  LDL.LU.64 R12, [R1+0x160] ;  /* 0x00016000010c7983 */ /* 0x000ea80000300a00 */
[----:B0-----:R-:W4:Y:S01]  /*9710*/  LDL.LU.64 R14, [R1+0x168] ;  /* 0x00016800010e7983 */ /* 0x001f220000300a00 */
[C---:B---3--:R-:W-:Y:S03]  /*9720*/  HMMA.16816.F32.BF16 R24, R16.reuse, R20, R24 ;  /* 0x000000141018723c */ /* 0x048fe60000041818 */
[----:B----4-:R-:W-:Y:S04]  /*9730*/  STL.64 [R1+0xd30], R14 ;  /* 0x000d300e01007387 */ /* 0x010fe80000100a00 */
[----:B--2---:R0:W-:Y:S04]  /*9740*/  STL.64 [R1+0xd28], R12 ;  /* 0x000d280c01007387 */ /* 0x0041e80000100a00 */
[----:B0-----:R-:W2:Y:S04]  /*9750*/  LDL.LU.64 R12, [R1+0x170] ;  /* 0x00017000010c7983 */ /* 0x001ea80000300a00 */
[----:B------:R-:W2:Y:S04]  /*9760*/  LDL.LU.64 R14, [R1+0x178] ;  /* 0x00017800010e7983 */ /* 0x000ea80000300a00 */
[----:B------:R-:W3:Y:S04]  /*9770*/  LDL.LU.64 R4, [R1+0x150] ;  /* 0x0001500001047983 */ /* 0x000ee80000300a00 */
[----:B------:R-:W3:Y:S04]  /*9780*/  LDL.LU.64 R6, [R1+0x158] ;  /* 0x0001580001067983 */ /* 0x000ee80000300a00 */
[----:B------:R-:W-:Y:S04]  /*9790*/  STL.64 [R1+0x190], R24 ;  /* 0x0001901801007387 */ /* 0x000fe80000100a00 */
[----:B------:R0:W-:Y:S04]  /*97a0*/  STL.64 [R1+0x198], R26 ;  /* 0x0001981a01007387 */ /* 0x0001e80000100a00 */
[----:B0-----:R-:W4:Y:S04]  /*97b0*/  LDL.LU.64 R26, [R1+0xd48] ;  /* 0x000d4800011a7983 */ /* 0x001f280000300a00 */
[----:B------:R-:W2:Y:S02]  /*97c0*/  LDL.LU.64 R24, [R1+0xd40] ;  /* 0x000d400001187983 */ /* 0x000ea40000300a00 */
[C---:B--2---:R-:W-:Y:S11]  /*97d0*/  HMMA.16816.F32.BF16 R8, R16.reuse, R24, R8 ;  /* 0x000000181008723c */ /* 0x044ff60000041808 */
[----:B------:R-:W-:Y:S11]  /*97e0*/  @!UPT UIADD3 URZ, URZ, URZ, URZ ;  /* 0x0000003f3f3ff290 */ /* 0x000ff6000fffe03f */
[----:B------:R-:W-:Y:S01]  /*97f0*/  @!UPT UIADD3 URZ, URZ, URZ, URZ ;  /* 0x0000003f3f3ff290 */ /* 0x000fe2000fffe03f */
[----:B------:R0:W-:Y:S04]  /*9800*/  STL.64 [R1+0x180], R8 ;  /* 0x0001800801007387 */ /* 0x0001e80000100a00 */
[----:B------:R-:W-:Y:S04]  /*9810*/  STL.64 [R1+0x188], R10 ;  /* 0x0001880a01007387 */ /* 0x000fe80000100a00 */
[----:B0-----:R-:W2:Y:S04]  /*9820*/  LDL.LU.64 R8, [R1+0xd38] ;  /* 0x000d380001087983 */ /* 0x001ea80000300a00 */
[----:B----4-:R-:W-:Y:S04]  /*9830*/  STL.64 [R1+0xcd0], R26 ;  /* 0x000cd01a01007387 */ /* 0x010fe80000100a00 */
[----:B------:R0:W-:Y:S04]  /*9840*/  STL.64 [R1+0xcc8], R24 ;  /* 0x000cc81801007387 */ /* 0x0001e80000100a00 */
[----:B0-----:R-:W4:Y:S04]  /*9850*/  LDL.LU.64 R24, [R1+0xc0] ;  /* 0x0000c00001187983 */ /* 0x001f280000300a00 */
[----:B------:R-:W4:Y:S01]  /*9860*/  LDL.LU.64 R26, [R1+0xc8] ;  /* 0x0000c800011a7983 */ /* 0x000f220000300a00 */
[----:B--2---:R-:W-:Y:S01]  /*9870*/  HMMA.16816.F32.BF16 R12, R16, R8, R12 ;  /* 0x00000008100c723c */ /* 0x004fe2000004180c */
[----:B------:R-:W-:-:S02]  /*9880*/  IMAD.MOV.U32 R2, RZ, RZ, R8 ;  /* 0x000000ffff027224 */ /* 0x000fc400078e0008 */
[----:B------:R-:W-:Y:S11]  /*9890*/  IMAD.MOV.U32 R0, RZ, RZ, R9 ;  /* 0x000000ffff007224 */ /* 0x000ff600078e0009 */
[----:B------:R-:W-:Y:S09]  /*98a0*/  @!UPT UIADD3 URZ, URZ, URZ, URZ ;  /* 0x0000003f3f3ff290 */ /* 0x000ff2000fffe03f */
[----:B------:R-:W-:Y:S04]  /*98b0*/  STL.64 [R1+0x170], R12 ;  /* 0x0001700c01007387 */ /* 0x000fe80000100a00 */
[----:B------:R0:W-:Y:S04]  /*98c0*/  STL.64 [R1+0x178], R14 ;  /* 0x0001780e01007387 */ /* 0x0001e80000100a00 */
[----:B0-----:R-:W2:Y:S04]  /*98d0*/  LDL.LU.64 R14, [R1+0xd30] ;  /* 0x000d3000010e7983 */ /* 0x001ea80000300a00 */
[----:B------:R-:W2:Y:S04]  /*98e0*/  LDL.LU.64 R12, [R1+0xd28] ;  /* 0x000d2800010c7983 */ /* 0x000ea80000300a00 */
[----:B------:R-:W2:Y:S02]  /*98f0*/  LDL.LU.64 R8, [R1+0xd20] ;  /* 0x000d200001087983 */ /* 0x000ea40000300a00 */
[----:B--2---:R-:W-:Y:S01]  /*9900*/  HMMA.16816.F32.BF16 R12, R16, R8, R12 ;  /* 0x00000008100c723c */ /* 0x004fe2000004180c */
[----:B------:R-:W-:-:S02]  /*9910*/  IMAD.MOV.U32 R23, RZ, RZ, R8 ;  /* 0x000000ffff177224 */ /* 0x000fc400078e0008 */
[----:B------:R-:W-:Y:S11]  /*9920*/  IMAD.MOV.U32 R22, RZ, RZ, R9 ;  /* 0x000000ffff167224 */ /* 0x000ff600078e0009 */
[----:B------:R-:W-:Y:S09]  /*9930*/  @!UPT UIADD3 URZ, URZ, URZ, URZ ;  /* 0x0000003f3f3ff290 */ /* 0x000ff2000fffe03f */
[----:B------:R-:W-:Y:S04]  /*9940*/  STL.64 [R1+0x160], R12 ;  /* 0x0001600c01007387 */ /* 0x000fe80000100a00 */
[----:B------:R0:W-:Y:S04]  /*9950*/  STL.64 [R1+0x168], R14 ;  /* 0x0001680e01007387 */ /* 0x0001e80000100a00 */
[----:B0-----:R-:W2:Y:S04]  /*9960*/  LDL.LU.64 R14, [R1+0xd18] ;  /* 0x000d1800010e7983 */ /* 0x001ea80000300a00 */
[----:B------:R-:W3:Y:S04]  /*9970*/  LDL.LU.64 R8, [R1+0xd10] ;  /* 0x000d100001087983 */ /* 0x000ee80000300a00 */
[----:B------:R-:W-:Y:S04]  /*9980*/  STL.64 [R1+0xce0], R22 ;  /* 0x000ce01601007387 */ /* 0x000fe80000100a00 */
[----:B------:R0:W-:Y:S04]  /*9990*/  STL.64 [R1+0xcd8], R20 ;  /* 0x000cd81401007387 */ /* 0x0001e80000100a00 */
[----:B0-----:R-:W2:Y:S04]  /*99a0*/  LDL.LU.64 R20, [R1+0x140] ;  /* 0x0001400001147983 */ /* 0x001ea80000300a00 */
[----:B------:R-:W2:Y:S01]  /*99b0*/  LDL.LU.64 R22, [R1+0x148] ;  /* 0x0001480001167983 */ /* 0x000ea20000300a00 */
[----:B---3--:R-:W-:Y:S01]  /*99c0*/  HMMA.16816.F32.BF16 R4, R16, R8, R4 ;  /* 0x000000081004723c */ /* 0x008fe20000041804 */
[----:B------:R-:W-:-:S02]  /*99d0*/  IMAD.MOV.U32 R13, RZ, RZ, R8 ;  /* 0x000000ffff0d7224 */ /* 0x000fc400078e0008 */
[----:B------:R-:W-:Y:S11]  /*99e0*/  IMAD.MOV.U32 R12, RZ, RZ, R9 ;  /* 0x000000ffff0c7224 */ /* 0x000ff600078e0009 */
[----:B------:R-:W-:Y:S09]  /*99f0*/  @!UPT UIADD3 URZ, URZ, URZ, URZ ;  /* 0x0000003f3f3ff290 */ /* 0x000ff2000fffe03f */
[----:B------:R-:W-:Y:S04]  /*9a00*/  STL.64 [R1+0x150], R4 ;  /* 0x0001500401007387 */ /* 0x000fe80000100a00 */
[----:B------:R0:W-:Y:S04]  /*9a10*/  STL.64 [R1+0x158], R6 ;  /* 0x0001580601007387 */ /* 0x0001e80000100a00 */
[----:B0-----:R-:W3:Y:S04]  /*9a20*/  LDL.LU.64 R6, [R1+0xd08] ;  /* 0x000d080001067983 */ /* 0x001ee80000300a00 */
[----:B------:R-:W4:Y:S04]  /*9a30*/  LDL.LU.64 R4, [R1+0xd00] ;  /* 0x000d000001047983 */ /* 0x000f280000300a00 */
[----:B------:R-:W2:Y:S02]  /*9a40*/  LDL.LU.64 R8, [R1+0xcf8] ;  /* 0x000cf80001087983 */ /* 0x000ea40000300a00 */
[C---:B--2---:R-:W-:Y:S08]  /*9a50*/  HMMA.16816.F32.BF16 R20, R16.reuse, R8, R20 ;  /* 0x000000081014723c */ /* 0x044ff00000041814 */
[----:B----4-:R-:W-:Y:S01]  /*9a60*/  HMMA.16816.F32.BF16 R16, R16, R4, R24 ;  /* 0x000000041010723c */ /* 0x010fe20000041818 */
[----:B------:R-:W-:-:S02]  /*9a70*/  IMAD.MOV.U32 R3, RZ, RZ, R8 ;  /* 0x000000ffff037224 */ /* 0x000fc400078e0008 */
[----:B------:R-:W-:Y:S11]  /*9a80*/  IMAD.MOV.U32 R29, RZ, RZ, R9 ;  /* 0x000000ffff1d7224 */ /* 0x000ff600078e0009 */
[----:B------:R-:W-:Y:S01]  /*9a90*/  @!UPT UIADD3 URZ, URZ, URZ, URZ ;  /* 0x0000003f3f3ff290 */ /* 0x000fe2000fffe03f */
[----:B------:R0:W-:Y:S04]  /*9aa0*/  STL.64 [R1+0x140], R20 ;  /* 0x0001401401007387 */ /* 0x0001e80000100a00 */
[----:B------:R1:W-:Y:S04]  /*9ab0*/  STL.64 [R1+0x148], R22 ;  /* 0x0001481601007387 */ /* 0x0003e80000100a00 */
[----:B------:R-:W2:Y:S04]  /*9ac0*/  LDL.LU.64 R10, [R1+0xcf0] ;  /* 0x000cf000010a7983 */ /* 0x000ea80000300a00 */
[----:B------:R-:W2:Y:S04]  /*9ad0*/  LDL.LU.64 R8, [R1+0xce8] ;  /* 0x000ce80001087983 */ /* 0x000ea80000300a00 */
[----:B0-----:R-:W2:Y:S04]  /*9ae0*/  LDL.LU.64 R20, [R1+0xb0] ;  /* 0x0000b00001147983 */ /* 0x001ea80000300a00 */
[----:B-1----:R-:W2:Y:S04]  /*9af0*/  LDL.LU.64 R22, [R1+0xb8] ;  /* 0x0000b80001167983 */ /* 0x002ea80000300a00 */
[----:B------:R-:W-:Y:S04]  /*9b00*/  STL.64 [R1+0xc0], R16 ;  /* 0x0000c01001007387 */ /* 0x000fe80000100a00 */
[----:B------:R-:W-:Y:S04]  /*9b10*/  STL.64 [R1+0xc8], R18 ;  /* 0x0000c81201007387 */ /* 0x000fe80000100a00 */
[----:B---3--:R-:W-:Y:S04]  /*9b20*/  STL.64 [R1+0xc88], R6 ;  /* 0x000c880601007387 */ /* 0x008fe80000100a00 */
[----:B------:R0:W-:Y:S04]  /*9b30*/  STL.64 [R1+0xc80], R4 ;  /* 0x000c800401007387 */ /* 0x0001e80000100a00 */
[----:B------:R-:W3:Y:S04]  /*9b40*/  LDL.LU.64 R24, [R1+0xa0] ;  /* 0x0000a00001187983 */ /* 0x000ee80000300a00 */
[----:B------:R-:W3:Y:S01]  /*9b50*/  LDL.LU.64 R26, [R1+0xa8] ;  /* 0x0000a800011a7983 */ /* 0x000ee20000300a00 */
[----:B0-----:R-:W-:-:S02]  /*9b60*/  IMAD.MOV.U32 R4, RZ, RZ, R13 ;  /* 0x000000ffff047224 */ /* 0x001fc400078e000d */
[----:B------:R-:W-:-:S05]  /*9b70*/  IMAD.MOV.U32 R5, RZ, RZ, R12 ;  /* 0x000000ffff057224 */ /* 0x000fca00078e000c */
[----:B------:R0:W-:Y:S04]  /*9b80*/  STL.64 [R1+0xca8], R4 ;  /* 0x000ca80401007387 */ /* 0x0001e80000100a00 */
[----:B0-----:R-:W4:Y:S04]  /*9b90*/  LDL.LU.64 R4, [R1+0x130] ;  /* 0x0001300001047983 */ /* 0x001f280000300a00 */
[----:B------:R-:W3:Y:S01]  /*9ba0*/  LDL.LU.64 R6, [R1+0x138] ;  /* 0x0001380001067983 */ /* 0x000ee20000300a00 */
[----:B------:R-:W-:Y:S02]  /*9bb0*/  IMAD.MOV.U32 R16, RZ, RZ, R15 ;  /* 0x000000ffff107224 */ /* 0x000fe400078e000f */
[----:B------:R-:W-:-:S02]  /*9bc0*/  IMAD.MOV.U32 R17, RZ, RZ, R14 ;  /* 0x000000ffff117224 */ /* 0x000fc400078e000e */
[----:B------:R-:W0:Y:S05]  /*9bd0*/  LDSM.16.MT88.4 R12, [R28+0x4000] ;  /* 0x004000001c0c783b */ /* 0x000e2a0000004200 */
[----:B--2---:R-:W-:Y:S01]  /*9be0*/  HMMA.16816.F32.BF16 R16, R8, R16, R20 ;  /* 0x000000100810723c */ /* 0x004fe20000041814 */
[----:B---3--:R-:W-:Y:S04]  /*9bf0*/  STL.64 [R1+0xcc0], R6 ;  /* 0x000cc00601007387 */ /* 0x008fe80000100a00 */
[----:B----4-:R1:W-:Y:S04]  /*9c00*/  STL.64 [R1+0xcb8], R4 ;  /* 0x000cb80401007387 */ /* 0x0103e80000100a00 */
[----:B-1----:R-:W2:Y:S04]  /*9c10*/  LDL.LU.64 R4, [R1+0x90] ;  /* 0x0000900001047983 */ /* 0x002ea80000300a00 */
[----:B------:R-:W2:Y:S04]  /*9c20*/  LDL.LU.64 R6, [R1+0x98] ;  /* 0x0000980001067983 */ /* 0x000ea80000300a00 */
[----:B0-----:R-:W-:Y:S04]  /*9c30*/  STL.64 [R1+0xc78], R14 ;  /* 0x000c780e01007387 */ /* 0x001fe80000100a00 */
[----:B------:R0:W-:Y:S04]  /*9c40*/  STL.64 [R1+0xc70], R12 ;  /* 0x000c700c01007387 */ /* 0x0001e80000100a00 */
[----:B0-----:R-:W3:Y:S04]  /*9c50*/  LDL.LU.64 R12, [R1+0x70] ;  /* 0x00007000010c7983 */ /* 0x001ee80000300a00 */
[----:B------:R-:W3:Y:S04]  /*9c60*/  LDL.LU.64 R14, [R1+0x78] ;  /* 0x00007800010e7983 */ /* 0x000ee80000300a00 */
[----:B------:R-:W4:Y:S04]  /*9c70*/  LDL.LU.64 R22, [R1+0xce0] ;  /* 0x000ce00001167983 */ /* 0x000f280000300a00 */
[----:B------:R-:W2:Y:S04]  /*9c80*/  LDL.LU.64 R20, [R1+0xcd8] ;  /* 0x000cd80001147983 */ /* 0x000ea80000300a00 */
[----:B------:R-:W-:Y:S04]  /*9c90*/  STL.64 [R1+0xb0], R16 ;  /* 0x0000b01001007387 */ /* 0x000fe80000100a00 */
[----:B------:R-:W-:Y:S04]  /*9ca0*/  STL.64 [R1+0xb8], R18 ;  /* 0x0000b81201007387 */ /* 0x000fe80000100a00 */
[----:B------:R-:W0:Y:S04]  /*9cb0*/  LDSM.16.MT88.4 R16, [R28+0x4080] ;  /* 0x004080001c10783b */ /* 0x000e280000004200 */
[----:B0-----:R-:W-:Y:S04]  /*9cc0*/  STL.64 [R1+0xbe8], R18 ;  /* 0x000be81201007387 */ /* 0x001fe80000100a00 */
[----:B------:R4:W-:Y:S02]  /*9cd0*/  STL.64 [R1+0xbe0], R16 ;  /* 0x000be01001007387 */ /* 0x0009e40000100a00 */
[----:B----4-:R-:W-:-:S02]  /*9ce0*/  IMAD.MOV.U32 R16, RZ, RZ, R23 ;  /* 0x000000ffff107224 */ /* 0x010fc400078e0017 */
[----:B------:R-:W-:Y:S02]  /*9cf0*/  IMAD.MOV.U32 R17, RZ, RZ, R22 ;  /* 0x000000ffff117224 */ /* 0x000fe400078e0016 */
[C---:B--2---:R-:W-:Y:S01]  /*9d00*/  HMMA.16816.F32.BF16 R20, R8.reuse, R20, R24 ;  /* 0x000000140814723c */ /* 0x044fe20000041818 */
[----:B------:R-:W2:Y:S04]  /*9d10*/  LDL.LU.64 R26, [R1+0xcd0] ;  /* 0x000cd000011a7983 */ /* 0x000ea80000300a00 */
[----:B------:R-:W4:Y:S11]  /*9d20*/  LDL.LU.64 R24, [R1+0xcc8] ;  /* 0x000cc80001187983 */ /* 0x000f360000300a00 */
[----:B------:R-:W-:Y:S07]  /*9d30*/  @!UPT UIADD3 URZ, URZ, URZ, URZ ;  /* 0x0000003f3f3ff290 */ /* 0x000fee000fffe03f */
[----:B------:R-:W-:Y:S04]  /*9d40*/  STL.64 [R1+0xa0], R20 ;  /* 0x0000a01401007387 */ /* 0x000fe80000100a00 */
[----:B------:R-:W-:Y:S04]  /*9d50*/  STL.64 [R1+0xa8], R22 ;  /* 0x0000a81601007387 */ /* 0x000fe80000100a00 */
[----:B------:R-:W0:Y:S04]  /*9d60*/  LDSM.16.MT88.4 R20, [R28+0x4100] ;  /* 0x004100001c14783b */ /* 0x000e280000004200 */
[----:B0-----:R-:W-:Y:S04]  /*9d70*/  STL.64 [R1+0xb58], R22 ;  /* 0x000b581601007387 */ /* 0x001fe80000100a00 */
[----:B------:R0:W-:Y:S04]  /*9d80*/  STL.64 [R1+0xb50], R20 ;  /* 0x000b501401007387 */ /* 0x0001e80000100a00 */
[----:B0-----:R-:W3:Y:S04]  /*9d90*/  LDL.LU.64 R20, [R1+0x80] ;  /* 0x0000800001147983 */ /* 0x001ee80000300a00 */
[----:B------:R-:W3:Y:S01]  /*9da0*/  LDL.LU.64 R22, [R1+0x88] ;  /* 0x0000880001167983 */ /* 0x000ee20000300a00 */
[----:B----4-:R-:W-:Y:S11]  /*9db0*/  HMMA.16816.F32.BF16 R4, R8, R24, R4 ;  /* 0x000000180804723c */ /* 0x010ff60000041804 */
[----:B------:R-:W-:Y:S11]  /*9dc0*/  @!UPT UIADD3 URZ, URZ, URZ, URZ ;  /* 0x0000003f3f3ff290 */ /* 0x000ff6000fffe03f */
[----:B------:R-:W-:Y:S01]  /*9dd0*/  @!UPT UIADD3 URZ, URZ, URZ, URZ ;  /* 0x0000003f3f3ff290 */ /* 0x000fe2000fffe03f */
[----:B------:R-:W-:Y:S04]  /*9de0*/  STL.64 [R1+0x90], R4 ;  /* 0x0000900401007387 */ /* 0x000fe80000100a00 */
[----:B------:R0:W-:Y:S04]  /*9df0*/  STL.64 [R1+0x98], R6 ;  /* 0x0000980601007387 */ /* 0x0001e80000100a00 */
[----:B0-----:R-:W4:Y:S04]  /*9e00*/  LDL.LU.64 R6, [R1+0xcc0] ;  /* 0x000cc00001067983 */ /* 0x001f280000300a00 */
[----:B------:R-:W4:Y:S01]  /*9e10*/  LDL.LU.64 R4, [R1+0xcb8] ;  /* 0x000cb80001047983 */ /* 0x000f220000300a00 */
[----:B------:R-:W-:-:S02]  /*9e20*/  IMAD.MOV.U32 R24, RZ, RZ, R2 ;  /* 0x000000ffff187224 */ /* 0x000fc400078e0002 */
[----:B------:R-:W-:Y:S01]  /*9e30*/  IMAD.MOV.U32 R25, RZ, RZ, R0 ;  /* 0x000000ffff197224 */ /* 0x000fe200078e0000 */
[----:B--2---:R4:W-:Y:S04]  /*9e40*/  STL.64 [R1+0xc40], R26 ;  /* 0x000c401a01007387 */ /* 0x0049e80000100a00 */
[----:B------:R-:W2:Y:S04]  /*9e50*/  LDL.LU R2, [R1+0xcb4] ;  /* 0x000cb40001027983 */ /* 0x000ea80000300800 */
[----:B------:R-:W2:Y:S01]  /*9e60*/  LDL.LU R0, [R1+0xcb0] ;  /* 0x000cb00001007983 */ /* 0x000ea20000300800 */
[C---:B----4-:R-:W-:Y:S03]  /*9e70*/  HMMA.16816.F32.BF16 R24, R8.reuse, R24, R4 ;  /* 0x000000180818723c */ /* 0x050fe60000041804 */
[----:B------:R-:W4:Y:S05]  /*9e80*/  LDL.LU.64 R4, [R1+0xca8] ;  /* 0x000ca80001047983 */ /* 0x000f2a0000300a00 */
[C---:B---3--:R-:W-:Y:S11]  /*9e90*/  HMMA.16816.F32.BF16 R20, R8.reuse, R16, R20 ;  /* 0x000000100814723c */ /* 0x048ff60000041814 */
[----:B------:R-:W-:Y:S04]  /*9ea0*/  @!UPT UIADD3 URZ, URZ, URZ, URZ ;  /* 0x0000003f3f3ff290 */ /* 0x000fe8000fffe03f */
[----:B------:R-:W-:Y:S04]  /*9eb0*/  STL.64 [R1+0x130], R24 ;  /* 0x0001301801007387 */ /* 0x000fe80000100a00 */
[----:B------:R-:W-:Y:S04]  /*9ec0*/  STL.64 [R1+0x138], R26 ;  /* 0x0001381a01007387 */ /* 0x000fe80000100a00 */
[----:B------:R-:W3:Y:S04]  /*9ed0*/  LDL.LU R16, [R1+0x2e0] ;  /* 0x0002e00001107983 */ /* 0x000ee80000300800 */
[----:B------:R-:W-:Y:S04]  /*9ee0*/  STL.64 [R1+0x80], R20 ;  /* 0x0000801401007387 */ /* 0x000fe80000100a00 */
[----:B------:R-:W-:Y:S01]  /*9ef0*/  STL.64 [R1+0x88], R22 ;  /* 0x0000881601007387 */ /* 0x000fe20000100a00 */
[----:B----4-:R-:W-:Y:S11]  /*9f00*/  HMMA.16816.F32.BF16 R4, R8, R4, R12 ;  /* 0x000000040804723c */ /* 0x010ff6000004180c */
[----:B------:R-:W-:Y:S11]  /*9f10*/  @!UPT UIADD3 URZ, URZ, URZ, URZ ;  /* 0x0000003f3f3ff290 */ /* 0x000ff6000fffe03f */
[----:B------:R-:W-:Y:S01]  /*9f20*/  @!UPT UIADD3 URZ, URZ, URZ, URZ ;  /* 0x0000003f3f3ff290 */ /* 0x000fe2000fffe03f */
[----:B------:R-:W-:Y:S04]  /*9f30*/  STL.64 [R1+0x70], R4 ;  /* 0x0000700401007387 */ /* 0x000fe80000100a00 */
[----:B------:R-:W-:Y:S04]  /*9f40*/  STL.64 [R1+0x78], R6 ;  /* 0x0000780601007387 */ /* 0x000fe80000100a00 */
[----:B------:R-:W3:Y:S04]  /*9f50*/  LDL.LU R17, [R1+0x2e4] ;  /* 0x0002e40001117983 */ /* 0x000ee80000300800 */
[----:B------:R-:W4:Y:S04]  /*9f60*/  LDL.LU R18, [R1+0x2e8] ;  /* 0x0002e80001127983 */ /* 0x000f280000300800 */
[----:B------:R-:W4:Y:S04]  /*9f70*/  LDL.LU R19, [R1+0x2ec] ;  /* 0x0002ec0001137983 */ /* 0x000f280000300800 */
[----:B----4-:R0:W-:Y:S04]  /*9f80*/  STL.64 [R1+0xbf8], R18 ;  /* 0x000bf81201007387 */ /* 0x0101e80000100a00 */
[----:B---3--:R-:W-:Y:S04]  /*9f90*/  STL.64 [R1+0xbf0], R16 ;  /* 0x000bf01001007387 */ /* 0x008fe80000100a00 */
[----:B0-----:R-:W3:Y:S04]  /*9fa0*/  LDL.64 R18, [R1+0x18] ;  /* 0x0000180001127983 */ /* 0x001ee80000100a00 */
[----:B---3--:R0:W-:Y:S04]  /*9fb0*/  STL.64 [R1+0xc00], R18 ;  /* 0x000c001201007387 */ /* 0x0081e80000100a00 */
[----:B0-----:R-:W3:Y:S01]  /*9fc0*/  LDL.64 R18, [R1+0x28] ;  /* 0x0000280001127983 */ /* 0x001ee20000100a00 */
[----:B--2---:R-:W-:-:S02]  /*9fd0*/  IMAD.MOV.U32 R22, RZ, RZ, R0 ;  /* 0x000000ffff167224 */ /* 0x004fc400078e0000 */
[----:B------:R-:W-:Y:S02]  /*9fe0*/  IMAD.MOV.U32 R23, RZ, RZ, R2 ;  /* 0x000000ffff177224 */ /* 0x000fe400078e0002 */
[----:B------:R-:W-:Y:S02]  /*9ff0*/  IMAD.MOV.U32 R4, RZ, RZ, R3 ;  /* 0x000000ffff047224 */ /* 0x000fe400078e0003 */
[----:B------:R-:W-:Y:S01]  /*a000*/  IMAD.MOV.U32 R5, RZ, RZ, R29 ;  /* 0x000000ffff057224 */ /* 0x000fe200078e001d */
[----:B---3--:R0:W-:Y:S04]  /*a010*/  STL.64 [R1+0xc18], R18 ;  /* 0x000c181201007387 */ /* 0x0081e80000100a00 */
[----:B------:R-:W2:Y:S04]  /*a020*/  LDL.LU R20, [R1+0x240] ;  /* 0x0002400001147983 */ /* 0x000ea80000300800 */
[----:B------:R-:W2:Y:S04]  /*a030*/  LDL.LU R21, [R1+0x244] ;  /* 0x0002440001157983 */ /* 0x000ea80000300800 */
[----:B------:R-:W3:Y:S04]  /*a040*/  LDL.LU R0, [R1+0xca4] ;  /* 0x000ca40001007983 */ /* 0x000ee80000300800 */
[----:B------:R-:W4:Y:S04]  /*a050*/  LDL.LU R2, [R1+0xca0] ;  /* 0x000ca00001027983 */ /* 0x000f280000300800 */
[----:B0-----:R-:W2:Y:S04]  /*a060*/  LDL R18, [R1+0x38] ;  /* 0x0000380001127983 */ /* 0x001ea80000100800 */
[----:B------:R-:W2:Y:S04]  /*a070*/  LDL R19, [R1+0x3c] ;  /* 0x00003c0001137983 */ /* 0x000ea80000100800 */
[----:B------:R-:W2:Y:S04]  /*a080*/  LDL.LU R3, [R1+0xc9c] ;  /* 0x000c9c0001037983 */ /* 0x000ea80000300800 */
[----:B------:R-:W2:Y:S04]  /*a090*/  LDL.LU R29, [R1+0xc98] ;  /* 0x000c9800011d7983 */ /* 0x000ea80000300800 */
[----:B------:R-:W2:Y:S04]  /*a0a0*/  LDL.LU R24, [R1+0x330] ;  /* 0x0003300001187983 */ /* 0x000ea80000300800 */
[----:B------:R-:W2:Y:S04]  /*a0b0*/  LDL.LU R25, [R1+0x334] ;  /* 0x0003340001197983 */ /* 0x000ea80000300800 */
[----:B------:R-:W2:Y:S04]  /*a0c0*/  LDL.LU R26, [R1+0x338] ;  /* 0x00033800011a7983 */ /* 0x000ea80000300800 */
[----:B------:R-:W2:Y:S04]  /*a0d0*/  LDL.LU R27, [R1+0x33c] ;  /* 0x00033c00011b7983 */ /* 0x000ea80000300800 */
[----:B--2---:R0:W-:Y:S04]  /*a0e0*/  STL.64 [R1+0xc50], R26 ;  /* 0x000c501a01007387 */ /* 0x0041e80000100a00 */
[----:B------:R1:W-:Y:S04]  /*a0f0*/  STL.64 [R1+0xc48], R24 ;  /* 0x000c481801007387 */ /* 0x0003e80000100a00 */
[----:B0-----:R-:W2:Y:S04]  /*a100*/  LDL R26, [R1+0x68] ;  /* 0x00006800011a7983 */ /* 0x001ea80000100800 */
[----:B------:R-:W2:Y:S04]  /*a110*/  LDL R27, [R1+0x6c] ;  /* 0x00006c00011b7983 */ /* 0x000ea80000100800 */
[----:B--2---:R0:W-:Y:S04]  /*a120*/  STL.64 [R1+0xc90], R26 ;  /* 0x000c901a01007387 */ /* 0x0041e80000100a00 */
[----:B-1----:R-:W2:Y:S04]  /*a130*/  LDL.LU.64 R24, [R1+0x120] ;  /* 0x0001200001187983 */ /* 0x002ea80000300a00 */
[----:B0-----:R-:W2:Y:S04]  /*a140*/  LDL.LU.64 R26, [R1+0x128] ;  /* 0x00012800011a7983 */ /* 0x001ea80000300a00 */
[----:B------:R0:W-:Y:S04]  /*a150*/  STL.64 [R1+0xc30], R18 ;  /* 0x000c301201007387 */ /* 0x0001e80000100a00 */
[----:B------:R-:W2:Y:S04]  /*a160*/  LDL.LU R16, [R1+0x320] ;  /* 0x0003200001107983 */ /* 0x000ea80000300800 */
[----:B------:R-:W2:Y:S04]  /*a170*/  LDL.LU R17, [R1+0x324] ;  /* 0x0003240001117983 */ /* 0x000ea80000300800 */
[----:B0-----:R-:W2:Y:S04]  /*a180*/  LDL.LU R18, [R1+0x328] ;  /* 0x0003280001127983 */ /* 0x001ea80000300800 */
[----:B------:R-:W2:Y:S04]  /*a190*/  LDL.LU R19, [R1+0x32c] ;  /* 0x00032c0001137983 */ /* 0x000ea80000300800 */
[----:B--2---:R-:W-:Y:S04]  /*a1a0*/  STL.64 [R1+0xc60], R18 ;  /* 0x000c601201007387 */ /* 0x004fe80000100a00 */
[----:B------:R0:W-:Y:S04]  /*a1b0*/  STL.64 [R1+0xc58], R16 ;  /* 0x000c581001007387 */ /* 0x0001e80000100a00 */
[----:B0-----:R-:W2:Y:S04]  /*a1c0*/  LDL.LU R16, [R1+0x340] ;  /* 0x0003400001107983 */ /* 0x001ea80000300800 */
[----:B------:R-:W2:Y:S04]  /*a1d0*/  LDL.LU R17, [R1+0x344] ;  /* 0x0003440001117983 */ /* 0x000ea80000300800 */
[----:B------:R-:W2:Y:S04]  /*a1e0*/  LDL.LU R18, [R1+0x348] ;  /* 0x0003480001127983 */ /* 0x000ea80000300800 */
[----:B------:R-:W2:Y:S04]  /*a1f0*/  LDL.LU R19, [R1+0x34c] ;  /* 0x00034c0001137983 */ /* 0x000ea80000300800 */
[----:B------:R-:W2:Y:S04]  /*a200*/  LDL.LU.64 R12, [R1+0x110] ;  /* 0x00011000010c7983 */ /* 0x000ea80000300a00 */
[----:B------:R-:W2:Y:S04]  /*a210*/  LDL.LU.64 R14, [R1+0x118] ;  /* 0x00011800010e7983 */ /* 0x000ea80000300a00 */
[----:B------:R-:W-:Y:S04]  /*a220*/  STL.64 [R1+0xc10], R22 ;  /* 0x000c101601007387 */ /* 0x000fe80000100a00 */
[----:B------:R0:W-:Y:S04]  /*a230*/  STL.64 [R1+0xc08], R20 ;  /* 0x000c081401007387 */ /* 0x0001e80000100a00 */
[----:B0-----:R-:W2:Y:S04]  /*a240*/  LDL.LU R20, [R1+0x300] ;  /* 0x0003000001147983 */ /* 0x001ea80000300800 */
[----:B------:R-:W2:Y:S04]  /*a250*/  LDL.LU R21, [R1+0x304] ;  /* 0x0003040001157983 */ /* 0x000ea80000300800 */
[----:B------:R-:W2:Y:S04]  /*a260*/  LDL.LU R22, [R1+0x308] ;  /* 0x0003080001167983 */ /* 0x000ea80000300800 */
[----:B------:R-:W2:Y:S01]  /*a270*/  LDL.LU R23, [R1+0x30c] ;  /* 0x00030c0001177983 */ /* 0x000ea20000300800 */
[----:B------:R-:W-:Y:S03]  /*a280*/  HMMA.16816.F32.BF16 R4, R8, R4, R24 ;  /* 0x000000040804723c */ /* 0x000fe60000041818 */
[----:B--2---:R3:W-:Y:S04]  /*a290*/  STL.64 [R1+0xc28], R22 ;  /* 0x000c281601007387 */ /* 0x0047e80000100a00 */
[----:B------:R0:W-:Y:S04]  /*a2a0*/  STL.64 [R1+0xc20], R20 ;  /* 0x000c201401007387 */ /* 0x0001e80000100a00 */
[----:B------:R-:W2:Y:S01]  /*a2b0*/  LDL.LU.64 R26, [R1+0xc90] ;  /* 0x000c9000011a7983 */ /* 0x000ea20000300a00 */
[----:B---3--:R-:W-:-:S02]  /*a2c0*/  IMAD.MOV.U32 R23, RZ, RZ, R0 ;  /* 0x000000ffff177224 */ /* 0x008fc400078e0000 */
[----:B----4-:R-:W-:Y:S02]  /*a2d0*/  IMAD.MOV.U32 R22, RZ, RZ, R2 ;  /* 0x000000ffff167224 */ /* 0x010fe400078e0002 */
[----:B0-----:R-:W-:Y:S02]  /*a2e0*/  IMAD.MOV.U32 R21, RZ, RZ, R3 ;  /* 0x000000ffff157224 */ /* 0x001fe400078e0003 */
[----:B------:R-:W-:-:S06]  /*a2f0*/  IMAD.MOV.U32 R20, RZ, RZ, R29 ;  /* 0x000000ffff147224 */ /* 0x000fcc00078e001d */
[----:B------:R-:W-:Y:S02]  /*a300*/  IMAD.MOV.U32 R3, RZ, RZ, R6 ;  /* 0x000000ffff037224 */ /* 0x000fe400078e0006 */
[----:B------:R-:W-:Y:S02]  /*a310*/  IMAD.MOV.U32 R0, RZ, RZ, R7 ;  /* 0x000000ffff007224 */ /* 0x000fe400078e0007 */
[----:B------:R-:W-:Y:S01]  /*a320*/  IMAD.MOV.U32 R29, RZ, RZ, R4 ;  /* 0x000000ffff1d7224 */ /* 0x000fe200078e0004 */
[----:B------:R-:W3:Y:S01]  /*a330*/  LDL.LU.64 R6, [R1+0xc88] ;  /* 0x000c880001067983 */ /* 0x000ee20000300a00 */
[----:B------:R-:W-:-:S03]  /*a340*/  IMAD.MOV.U32 R2, RZ, RZ, R5 ;  /* 0x000000ffff027224 */ /* 0x000fc600078e0005 */
[----:B------:R-:W4:Y:S04]  /*a350*/  LDL.LU.64 R4, [R1+0xc80] ;  /* 0x000c800001047983 */ /* 0x000f280000300a00 */
[----:B------:R-:W-:Y:S04]  /*a360*/  STL [R1+0x83c], R2 ;  /* 0x00083c0201007387 */ /* 0x000fe80000100800 */
[----:B------:R-:W-:Y:S01]  /*a370*/  STL [R1+0x838], R29 ;  /* 0x0008381d01007387 */ /* 0x000fe20000100800 */
[----:B----4-:R-:W-:Y:S03]  /*a380*/  HMMA.16816.F32.BF16 R8, R8, R4, R12 ;  /* 0x000000040808723c */ /* 0x010fe6000004180c */
[----:B------:R-:W2:Y:S04]  /*a390*/  LDL.LU.64 R14, [R1+0xc78] ;  /* 0x000c7800010e7983 */ /* 0x000ea80000300a00 */
[----:B------:R-:W2:Y:S11]  /*a3a0*/  LDL.LU.64 R12, [R1+0xc70] ;  /* 0x000c7000010c7983 */ /* 0x000eb60000300a00 */
[----:B------:R-:W-:Y:S05]  /*a3b0*/  @!UPT UIADD3 URZ, URZ, URZ, URZ ;  /* 0x0000003f3f3ff290 */ /* 0x000fea000fffe03f */
[----:B------:R0:W-:Y:S04]  /*a3c0*/  STL.64 [R1+0x110], R8 ;  /* 0x0001100801007387 */ /* 0x0001e80000100a00 */
[----:B------:R3:W-:Y:S04]  /*a3d0*/  STL.64 [R1+0x118], R10 ;  /* 0x0001180a01007387 */ /* 0x0007e80000100a00 */
[----:B0-----:R-:W4:Y:S04]  /*a3e0*/  LDL.LU R8, [R1+0xd0] ;  /* 0x0000d00001087983 */ /* 0x001f280000300800 */
[----:B------:R-:W4:Y:S01]  /*a3f0*/  LDL.LU R9, [R1+0xd4] ;  /* 0x0000d40001097983 */ /* 0x000f220000300800 */
[----:B---3--:R-:W-:-:S02]  /*a400*/  IMAD.MOV.U32 R10, RZ, RZ, R7 ;  /* 0x000000ffff0a7224 */ /* 0x008fc400078e0007 */
[----:B------:R-:W-:Y:S01]  /*a410*/  IMAD.MOV.U32 R11, RZ, RZ, R6 ;  /* 0x000000ffff0b7224 */ /* 0x000fe200078e0006 */
[----:B------:R-:W3:Y:S04]  /*a420*/  LDL.LU R7, [R1+0xc6c] ;  /* 0x000c6c0001077983 */ /* 0x000ee80000300800 */
[----:B------:R-:W3:Y:S04]  /*a430*/  LDL.LU R6, [R1+0xc68] ;  /* 0x000c680001067983 */ /* 0x000ee80000300800 */
[----:B------:R0:W-:Y:S01]  /*a440*/  STL.64 [R1+0xb28], R10 ;  /* 0x000b280a01007387 */ /* 0x0001e20000100a00 */
[C---:B--2---:R-:W-:Y:S03]  /*a450*/  HMMA.16816.F32.BF16 R24, R12.reuse, R26, R16 ;  /* 0x0000001a0c18723c */ /* 0x044fe60000041810 */
[----:B----4-:R-:W-:Y:S04]  /*a460*/  STL.64 [R1+0xb20], R8 ;  /* 0x000b200801007387 */ /* 0x010fe80000100a00 */
[----:B0-----:R-:W2:Y:S04]  /*a470*/  LDL R10, [R1+0x58] ;  /* 0x00005800010a7983 */ /* 0x001ea80000100800 */
[----:B------:R-:W2:Y:S04]  /*a480*/  LDL R11, [R1+0x5c] ;  /* 0x00005c00010b7983 */ /* 0x000ea80000100800 */
[----:B------:R-:W4:Y:S04]  /*a490*/  LDL.LU.64 R18, [R1+0xc60] ;  /* 0x000c600001127983 */ /* 0x000f280000300a00 */
[----:B------:R-:W4:Y:S04]  /*a4a0*/  LDL.LU.64 R16, [R1+0xc58] ;  /* 0x000c580001107983 */ /* 0x000f280000300a00 */
[----:B------:R-:W-:Y:S04]  /*a4b0*/  STL.64 [R1+0x340], R24 ;  /* 0x0003401801007387 */ /* 0x000fe80000100a00 */
[----:B------:R0:W-:Y:S04]  /*a4c0*/  STL.64 [R1+0x348], R26 ;  /* 0x0003481a01007387 */ /* 0x0001e80000100a00 */
[----:B0-----:R-:W2:Y:S04]  /*a4d0*/  LDL.LU.64 R26, [R1+0xc50] ;  /* 0x000c5000011a7983 */ /* 0x001ea80000300a00 */
[----:B------:R-:W2:Y:S02]  /*a4e0*/  LDL.LU.64 R24, [R1+0xc48] ;  /* 0x000c480001187983 */ /* 0x000ea40000300a00 */
[----:B--2---:R-:W-:Y:S11]  /*a4f0*/  HMMA.16816.F32.BF16 R24, R12, R10, R24 ;  /* 0x0000000a0c18723c */ /* 0x004ff60000041818 */
[----:B------:R-:W-:Y:S11]  /*a500*/  @!UPT UIADD3 URZ, URZ, URZ, URZ ;  /* 0x0000003f3f3ff290 */ /* 0x000ff6000fffe03f */
[----:B------:R-:W-:Y:S01]  /*a510*/  @!UPT UIADD3 URZ, URZ, URZ, URZ ;  /* 0x0000003f3f3ff290 */ /* 0x000fe2000fffe03f */
[----:B------:R-:W-:Y:S04]  /*a520*/  STL.64 [R1+0x330], R24 ;  /* 0x0003301801007387 */ /* 0x000fe80000100a00 */
[----:B------:R0:W-:Y:S04]  /*a530*/  STL.64 [R1+0x338], R26 ;  /* 0x0003381a01007387 */ /* 0x0001e80000100a00 */
[----:B0-----:R-:W4:Y:S04]  /*a540*/  LDL.LU.64 R26, [R1+0xc40] ;  /* 0x000c4000011a7983 */ /* 0x001f280000300a00 */
[----:B------:R3:W-:Y:S04]  /*a550*/  STL.64 [R1+0xbd8], R10 ;  /* 0x000bd80a01007387 */ /* 0x0007e80000100a00 */
[----:B------:R-:W2:Y:S04]  /*a560*/  LDL.LU R8, [R1+0x2f0] ;  /* 0x0002f00001087983 */ /* 0x000ea80000300800 */
[----:B------:R-:W2:Y:S01]  /*a570*/  LDL.LU R9, [R1+0x2f4] ;  /* 0x0002f40001097983 */ /* 0x000ea20000300800 */
[----:B---3--:R-:W-:-:S03]  /*a580*/  IMAD.MOV.U32 R10, RZ, RZ, R6 ;  /* 0x000000ffff0a7224 */ /* 0x008fc600078e0006 */
[----:B------:R-:W3:Y:S01]  /*a590*/  LDL.LU R6, [R1+0xc3c] ;  /* 0x000c3c0001067983 */ /* 0x000ee20000300800 */
[----:B------:R-:W-:-:S03]  /*a5a0*/  IMAD.MOV.U32 R11, RZ, RZ, R7 ;  /* 0x000000ffff0b7224 */ /* 0x000fc600078e0007 */
[----:B------:R-:W3:Y:S01]  /*a5b0*/  LDL.LU R7, [R1+0xc38] ;  /* 0x000c380001077983 */ /* 0x000ee20000300800 */
[C---:B----4-:R-:W-:Y:S11]  /*a5c0*/  HMMA.16816.F32.BF16 R16, R12.reuse, R26, R16 ;  /* 0x0000001a0c10723c */ /* 0x050ff60000041810 */
[----:B------:R-:W-:Y:S11]  /*a5d0*/  @!UPT UIADD3 URZ, URZ, URZ, URZ ;  /* 0x0000003f3f3ff290 */ /* 0x000ff6000fffe03f */
[----:B------:R-:W-:Y:S01]  /*a5e0*/  @!UPT UIADD3 URZ, URZ, URZ, URZ ;  /* 0x0000003f3f3ff290 */ /* 0x000fe2000fffe03f */
[----:B------:R-:W-:Y:S04]  /*a5f0*/  STL.64 [R1+0x320], R16 ;  /* 0x0003201001007387 */ /* 0x000fe80000100a00 */
[----:B------:R0:W-:Y:S04]  /*a600*/  STL.64 [R1+0x328], R18 ;  /* 0x0003281201007387 */ /* 0x0001e80000100a00 */
[----:B0-----:R-:W4:Y:S04]  /*a610*/  LDL.LU.64 R18, [R1+0xc30] ;  /* 0x000c300001127983 */ /* 0x001f280000300a00 */
[----:B------:R0:W-:Y:S04]  /*a620*/  STL.64 [R1+0xbc0], R26 ;  /* 0x000bc01a01007387 */ /* 0x0001e80000100a00 */
[----:B0-----:R-:W2:Y:S01]  /*a630*/  LDL.64 R26, [R1+0x8] ;  /* 0x00000800011a7983 */ /* 0x001ea20000100a00 */
[C---:B----4-:R-:W-:Y:S03]  /*a640*/  HMMA.16816.F32.BF16 R16, R12.reuse, R18, R20 ;  /* 0x000000120c10723c */ /* 0x050fe60000041814 */
[----:B------:R-:W4:Y:S04]  /*a650*/  LDL.LU.64 R22, [R1+0xc28] ;  /* 0x000c280001167983 */ /* 0x000f280000300a00 */
[----:B------:R-:W4:Y:S11]  /*a660*/  LDL.LU.64 R20, [R1+0xc20] ;  /* 0x000c200001147983 */ /* 0x000f360000300a00 */
[----:B------:R-:W-:Y:S05]  /*a670*/  @!UPT UIADD3 URZ, URZ, URZ, URZ ;  /* 0x0000003f3f3ff290 */ /* 0x000fea000fffe03f */
[----:B------:R-:W-:Y:S04]  /*a680*/  STL.64 [R1+0x310], R16 ;  /* 0x0003101001007387 */ /* 0x000fe80000100a00 */
[----:B------:R0:W-:Y:S04]  /*a690*/  STL.64 [R1+0x318], R18 ;  /* 0x0003181201007387 */ /* 0x0001e80000100a00 */
[----:B0-----:R-:W4:Y:S02]  /*a6a0*/  LDL.LU.64 R18, [R1+0xc18] ;  /* 0x000c180001127983 */ /* 0x001f240000300a00 */
[----:B----4-:R-:W-:Y:S01]  /*a6b0*/  HMMA.16816.F32.BF16 R20, R12, R18, R20 ;  /* 0x000000120c14723c */ /* 0x010fe20000041814 */
[----:B------:R-:W-:-:S02]  /*a6c0*/  IMAD.MOV.U32 R4, RZ, RZ, R18 ;  /* 0x000000ffff047224 */ /* 0x000fc400078e0012 */
[----:B------:R-:W-:Y:S11]  /*a6d0*/  IMAD.MOV.U32 R2, RZ, RZ, R19 ;  /* 0x000000ffff027224 */ /* 0x000ff600078e0013 */
[----:B------:R-:W-:Y:S09]  /*a6e0*/  @!UPT UIADD3 URZ, URZ, URZ, URZ ;  /* 0x0000003f3f3ff290 */ /* 0x000ff2000fffe03f */
[----:B------:R-:W-:Y:S04]  /*a6f0*/  STL.64 [R1+0x300], R20 ;  /* 0x0003001401007387 */ /* 0x000fe80000100a00 */
[----:B------:R0:W-:Y:S04]  /*a700*/  STL.64 [R1+0x308], R22 ;  /* 0x0003081601007387 */ /* 0x0001e80000100a00 */
[----:B0-----:R-:W3:Y:S04]  /*a710*/  LDL.LU.64 R22, [R1+0xc10] ;  /* 0x000c100001167983 */ /* 0x001ee80000300a00 */
[----:B------:R-:W3:Y:S04]  /*a720*/  LDL.LU.64 R20, [R1+0xc08] ;  /* 0x000c080001147983 */ /* 0x000ee80000300a00 */
[----:B------:R-:W2:Y:S02]  /*a730*/  LDL.LU.64 R18, [R1+0xc00] ;  /* 0x000c000001127983 */ /* 0x000ea40000300a00 */
[C---:B--2---:R-:W-:Y:S11]  /*a740*/  HMMA.16816.F32.BF16 R8, R12.reuse, R18, R8 ;  /* 0x000000120c08723c */ /* 0x044ff60000041808 */
[----:B------:R-:W-:Y:S11]  /*a750*/  @!UPT UIADD3 URZ, URZ, URZ, URZ ;  /* 0x0000003f3f3ff290 */ /* 0x000ff6000fffe03f */
[----:B------:R-:W-:Y:S01]  /*a760*/  @!UPT UIADD3 URZ, URZ, URZ, URZ ;  /* 0x0000003f3f3ff290 */ /* 0x000fe2000fffe03f */
[----:B------:R0:W-:Y:S04]  /*a770*/  STL.64 [R1+0x2f0], R8 ;  /* 0x0002f00801007387 */ /* 0x0001e80000100a00 */
[----:B------:R1:W-:Y:S01]  /*a780*/  STL.64 [R1+0x2f8], R10 ;  /* 0x0002f80a01007387 */ /* 0x0003e20000100a00 */
[----:B0-----:R-:W-:Y:S02]  /*a790*/  IMAD.MOV.U32 R9, RZ, RZ, R19 ;  /* 0x000000ffff097224 */ /* 0x001fe400078e0013 */
[----:B-1----:R-:W-:Y:S02]  /*a7a0*/  IMAD.MOV.U32 R10, RZ, RZ, R18 ;  /* 0x000000ffff0a7224 */ /* 0x002fe400078e0012 */
[----:B------:R-:W2:Y:S04]  /*a7b0*/  LDL.LU.64 R18, [R1+0xbf8] ;  /* 0x000bf80001127983 */ /* 0x000ea80000300a00 */
[----:B------:R-:W2:Y:S01]  /*a7c0*/  LDL.LU.64 R16, [R1+0xbf0] ;  /* 0x000bf00001107983 */ /* 0x000ea20000300a00 */
[----:B---3--:R-:W-:Y:S01]  /*a7d0*/  HMMA.16816.F32.BF16 R20, R12, R6, R20 ;  /* 0x000000060c14723c */ /* 0x008fe20000041814 */
[----:B------:R-:W-:-:S02]  /*a7e0*/  IMAD.MOV.U32 R8, RZ, RZ, R26 ;  /* 0x000000ffff087224 */ /* 0x000fc400078e001a */
[----:B------:R-:W-:-:S05]  /*a7f0*/  IMAD.MOV.U32 R5, RZ, RZ, R27 ;  /* 0x000000ffff057224 */ /* 0x000fca00078e001b */
[----:B--2---:R-:W-:Y:S07]  /*a800*/  HMMA.16816.F32.BF16 R16, R12, R26, R16 ;  /* 0x0000001a0c10723c */ /* 0x004fee0000041810 */
[----:B------:R-:W-:Y:S02]  /*a810*/  IMAD.MOV.U32 R14, RZ, RZ, R10 ;  /* 0x000000ffff0e7224 */ /* 0x000fe400078e000a */
[----:B------:R-:W-:Y:S11]  /*a820*/  IMAD.MOV.U32 R15, RZ, RZ, R9 ;  /* 0x000000ffff0f7224 */ /* 0x000ff600078e0009 */
[----:B------:R-:W-:Y:S03]  /*a830*/  @!UPT UIADD3 URZ, URZ, URZ, URZ ;  /* 0x0000003f3f3ff290 */ /* 0x000fe6000fffe03f */
[----:B------:R-:W-:Y:S04]  /*a840*/  STL.64 [R1+0x2e0], R16 ;  /* 0x0002e01001007387 */ /* 0x000fe80000100a00 */
[----:B------:R0:W-:Y:S04]  /*a850*/  STL.64 [R1+0x2e8], R18 ;  /* 0x0002e81201007387 */ /* 0x0001e80000100a00 */
[----:B0-----:R-:W2:Y:S04]  /*a860*/  LDL.LU.64 R18, [R1+0xbe8] ;  /* 0x000be80001127983 */ /* 0x001ea80000300a00 */
[----:B------:R-:W2:Y:S04]  /*a870*/  LDL.LU.64 R16, [R1+0xbe0] ;  /* 0x000be00001107983 */ /* 0x000ea80000300a00 */
[----:B------:R0:W-:Y:S04]  /*a880*/  STL.64 [R1+0xb60], R6 ;  /* 0x000b600601007387 */ /* 0x0001e80000100a00 */
[----:B------:R1:W-:Y:S04]  /*a890*/  STL.64 [R1+0x240], R20 ;  /* 0x0002401401007387 */ /* 0x0003e80000100a00 */
[----:B------:R3:W-:Y:S01]  /*a8a0*/  STL.64 [R1+0x248], R22 ;  /* 0x0002481601007387 */ /* 0x0007e20000100a00 */
[----:B0-----:R-:W-:-:S02]  /*a8b0*/  IMAD.MOV.U32 R6, RZ, RZ, R8 ;  /* 0x000000ffff067224 */ /* 0x001fc400078e0008 */
[----:B------:R-:W-:Y:S01]  /*a8c0*/  IMAD.MOV.U32 R7, RZ, RZ, R5 ;  /* 0x000000ffff077224 */ /* 0x000fe200078e0005 */
[----:B------:R0:W-:Y:S04]  /*a8d0*/  STL.64 [R1+0xb88], R14 ;  /* 0x000b880e01007387 */ /* 0x0001e80000100a00 */
[----:B------:R-:W-:Y:S04]  /*a8e0*/  STL.64 [R1+0xba8], R6 ;  /* 0x000ba80601007387 */ /* 0x000fe80000100a00 */
[----:B-1----:R-:W4:Y:S04]  /*a8f0*/  LDL.LU R20, [R1+0x100] ;  /* 0x0001000001147983 */ /* 0x002f280000300800 */
[----:B------:R-:W4:Y:S04]  /*a900*/  LDL.LU R21, [R1+0x104] ;  /* 0x0001040001157983 */ /* 0x000f280000300800 */
[----:B---3--:R-:W3:Y:S04]  /*a910*/  LDL.LU R22, [R1+0x108] ;  /* 0x0001080001167983 */ /* 0x008ee80000300800 */
[----:B------:R-:W3:Y:S04]  /*a920*/  LDL.LU R23, [R1+0x10c] ;  /* 0x00010c0001177983 */ /* 0x000ee80000300800 */
[----:B------:R-:W2:Y:S04]  /*a930*/  LDL.LU R24, [R1+0x220] ;  /* 0x0002200001187983 */ /* 0x000ea80000300800 */
[----:B------:R-:W2:Y:S04]  /*a940*/  LDL.LU R25, [R1+0x224] ;  /* 0x0002240001197983 */ /* 0x000ea80000300800 */
[----:B------:R-:W2:Y:S04]  /*a950*/  LDL.LU R26, [R1+0x228] ;  /* 0x00022800011a7983 */ /* 0x000ea80000300800 */
[----:B------:R-:W2:Y:S04]  /*a960*/  LDL.LU R27, [R1+0x22c] ;  /* 0x00022c00011b7983 */ /* 0x000ea80000300800 */
[----:B------:R-:W3:Y:S04]  /*a970*/  LDL.LU R8, [R1+0x230] ;  /* 0x0002300001087983 */ /* 0x000ee80000300800 */
[----:B------:R-:W3:Y:S04]  /*a980*/  LDL.LU R9, [R1+0x234] ;  /* 0x0002340001097983 */ /* 0x000ee80000300800 */
[----:B------:R-:W3:Y:S01]  /*a990*/  LDL.LU R10, [R1+0x238] ;  /* 0x00023800010a7983 */ /* 0x000ee20000300800 */
[----:B0-----:R-:W-:-:S03]  /*a9a0*/  IMAD.MOV.U32 R14, RZ, RZ, R4 ;  /* 0x000000ffff0e7224 */ /* 0x001fc600078e0004 */
[----:B------:R-:W3:Y:S04]  /*a9b0*/  LDL.LU R11, [R1+0x23c] ;  /* 0x00023c00010b7983 */ /* 0x000ee80000300800 */
[----:B--2---:R0:W-:Y:S04]  /*a9c0*/  STL.64 [R1+0xbd0], R26 ;  /* 0x000bd01a01007387 */ /* 0x0041e80000100a00 */
[----:B------:R-:W-:Y:S04]  /*a9d0*/  STL.64 [R1+0xbc8], R24 ;  /* 0x000bc81801007387 */ /* 0x000fe80000100a00 */
[----:B0-----:R-:W2:Y:S04]  /*a9e0*/  LDL.64 R26, [R1+0x68] ;  /* 0x00006800011a7983 */ /* 0x001ea80000100a00 */
[----:B------:R-:W2:Y:S04]  /*a9f0*/  LDL.LU R4, [R1+0x200] ;  /* 0x0002000001047983 */ /* 0x000ea80000300800 */
[----:B------:R-:W2:Y:S04]  /*aa00*/  LDL.LU R5, [R1+0x204] ;  /* 0x0002040001057983 */ /* 0x000ea80000300800 */
[----:B------:R-:W2:Y:S04]  /*aa10*/  LDL.LU R6, [R1+0x208] ;  /* 0x0002080001067983 */ /* 0x000ea80000300800 */
[----:B------:R-:W2:Y:S01]  /*aa20*/  LDL.LU R7, [R1+0x20c] ;  /* 0x00020c0001077983 */ /* 0x000ea20000300800 */
[----:B------:R-:W-:-:S03]  /*aa30*/  IMAD.MOV.U32 R15, RZ, RZ, R2 ;  /* 0x000000ffff0f7224 */ /* 0x000fc600078e0002 */
[----:B--2---:R-:W-:Y:S04]  /*aa40*/  STL.64 [R1+0xbb8], R6 ;  /* 0x000bb80601007387 */ /* 0x004fe80000100a00 */
[----:B------:R0:W-:Y:S04]  /*aa50*/  STL.64 [R1+0xbb0], R4 ;  /* 0x000bb00401007387 */ /* 0x0001e80000100a00 */
[----:B0-----:R-:W2:Y:S04]  /*aa60*/  LDL.LU R4, [R1+0x210] ;  /* 0x0002100001047983 */ /* 0x001ea80000300800 */
[----:B------:R-:W2:Y:S04]  /*aa70*/  LDL.LU R5, [R1+0x214] ;  /* 0x0002140001057983 */ /* 0x000ea80000300800 */
[----:B------:R-:W2:Y:S04]  /*aa80*/  LDL.LU R6, [R1+0x218] ;  /* 0x0002180001067983 */ /* 0x000ea80000300800 */
[----:B------:R-:W2:Y:S04]  /*aa90*/  LDL.LU R7, [R1+0x21c] ;  /* 0x00021c0001077983 */ /* 0x000ea80000300800 */
[----:B------:R0:W-:Y:S04]  /*aaa0*/  STL.64 [R1+0xba0], R14 ;  /* 0x000ba00e01007387 */ /* 0x0001e80000100a00 */
[----:B0-----:R-:W2:Y:S04]  /*aab0*/  LDL.64 R14, [R1+0x38] ;  /* 0x00003800010e7983 */ /* 0x001ea80000100a00 */
[----:B---3--:R-:W-:Y:S04]  /*aac0*/  STL.64 [R1+0xb70], R22 ;  /* 0x000b701601007387 */ /* 0x008fe80000100a00 */
[----:B----4-:R0:W-:Y:S04]  /*aad0*/  STL.64 [R1+0xb68], R20 ;  /* 0x000b681401007387 */ /* 0x0101e80000100a00 */
[----:B0-----:R-:W3:Y:S04]  /*aae0*/  LDL.LU R20, [R1+0x1d0] ;  /* 0x0001d00001147983 */ /* 0x001ee80000300800 */
[----:B------:R-:W3:Y:S04]  /*aaf0*/  LDL.LU R21, [R1+0x1d4] ;  /* 0x0001d40001157983 */ /* 0x000ee80000300800 */
[----:B------:R-:W4:Y:S04]  /*ab00*/  LDL.LU R22, [R1+0x1d8] ;  /* 0x0001d80001167983 */ /* 0x000f280000300800 */
[----:B------:R-:W4:Y:S01]  /*ab10*/  LDL.LU R23, [R1+0x1dc] ;  /* 0x0001dc0001177983 */ /* 0x000f220000300800 */
[----:B------:R-:W-:Y:S03]  /*ab20*/  HMMA.16816.F32.BF16 R8, R16, R26, R8 ;  /* 0x0000001a1008723c */ /* 0x000fe60000041808 */
[----:B----4-:R-:W-:Y:S04]  /*ab30*/  STL.64 [R1+0xb80], R22 ;  /* 0x000b801601007387 */ /* 0x010fe80000100a00 */
[----:B---3--:R0:W-:Y:S04]  /*ab40*/  STL.64 [R1+0xb78], R20 ;  /* 0x000b781401007387 */ /* 0x0081e80000100a00 */
[----:B0-----:R-:W3:Y:S04]  /*ab50*/  LDL.LU R20, [R1+0x1e0] ;  /* 0x0001e00001147983 */ /* 0x001ee80000300800 */
[----:B------:R-:W3:Y:S04]  /*ab60*/  LDL.LU R21, [R1+0x1e4] ;  /* 0x0001e40001157983 */ /* 0x000ee80000300800 */
[----:B------:R-:W4:Y:S04]  /*ab70*/  LDL.LU R22, [R1+0x1e8] ;  /* 0x0001e80001167983 */ /* 0x000f280000300800 */
[----:B------:R-:W4:Y:S01]  /*ab80*/  LDL.LU R23, [R1+0x1ec] ;  /* 0x0001ec0001177983 */ /* 0x000f220000300800 */
[----:B------:R-:W-:-:S03]  /*ab90*/  IMAD.MOV.U32 R2, RZ, RZ, R27 ;  /* 0x000000ffff027224 */ /* 0x000fc600078e001b */
[----:B----4-:R-:W-:Y:S04]  /*aba0*/  STL.64 [R1+0xb98], R22 ;  /* 0x000b981601007387 */ /* 0x010fe80000100a00 */
[----:B---3--:R0:W-:Y:S04]  /*abb0*/  STL.64 [R1+0xb90], R20 ;  /* 0x000b901401007387 */ /* 0x0081e80000100a00 */
[----:B0-----:R-:W3:Y:S04]  /*abc0*/  LDL.LU R20, [R1+0x1f0] ;  /* 0x0001f00001147983 */ /* 0x001ee80000300800 */
[----:B------:R-:W3:Y:S04]  /*abd0*/  LDL.LU R21, [R1+0x1f4] ;  /* 0x0001f40001157983 */ /* 0x000ee80000300800 */
[----:B------:R-:W3:Y:S04]  /*abe0*/  LDL.LU R22, [R1+0x1f8] ;  /* 0x0001f80001167983 */ /* 0x000ee80000300800 */
[----:B------:R-:W3:Y:S04]  /*abf0*/  LDL.LU R23, [R1+0x1fc] ;  /* 0x0001fc0001177983 */ /* 0x000ee80000300800 */
[----:B------:R0:W-:Y:S04]  /*ac00*/  STL.64 [R1+0x230], R8 ;  /* 0x0002300801007387 */ /* 0x0001e80000100a00 */
[----:B------:R1:W-:Y:S01]  /*ac10*/  STL.64 [R1+0x238], R10 ;  /* 0x0002380a01007387 */ /* 0x0003e20000100a00 */
[----:B0-----:R-:W-:-:S03]  /*ac20*/  IMAD.MOV.U32 R8, RZ, RZ, R26 ;  /* 0x000000ffff087224 */ /* 0x001fc600078e001a */
[----:B-1----:R-:W4:Y:S04]  /*ac30*/  LDL.LU.64 R10, [R1+0xbd8] ;  /* 0x000bd800010a7983 */ /* 0x002f280000300a00 */
[----:B------:R-:W4:Y:S04]  /*ac40*/  LDL.LU.64 R26, [R1+0xbd0] ;  /* 0x000bd000011a7983 */ /* 0x000f280000300a00 */
[----:B------:R-:W4:Y:S02]  /*ac50*/  LDL.LU.64 R24, [R1+0xbc8] ;  /* 0x000bc80001187983 */ /* 0x000f240000300a00 */
[C---:B----4-:R-:W-:Y:S11]  /*ac60*/  HMMA.16816.F32.BF16 R24, R16.reuse, R10, R24 ;  /* 0x0000000a1018723c */ /* 0x050ff60000041818 */
[----:B------:R-:W-:Y:S11]  /*ac70*/  @!UPT UIADD3 URZ, URZ, URZ, URZ ;  /* 0x0000003f3f3ff290 */ /* 0x000ff6000fffe03f */
[----:B------:R-:W-:Y:S01]  /*ac80*/  @!UPT UIADD3 URZ, URZ, URZ, URZ ;  /* 0x0000003f3f3ff290 */ /* 0x000fe2000fffe03f */
[----:B------:R-:W-:Y:S04]  /*ac90*/  STL.64 [R1+0x220], R24 ;  /* 0x0002201801007387 */ /* 0x000fe80000100a00 */
[----:B------:R0:W-:Y:S04]  /*aca0*/  STL.64 [R1+0x228], R26 ;  /* 0x0002281a01007387 */ /* 0x0001e80000100a00 */
[----:B0-----:R-:W2:Y:S04]  /*acb0*/  LDL.LU.64 R26, [R1+0xbc0] ;  /* 0x000bc000011a7983 */ /* 0x001ea80000300a00 */
[----:B------:R-:W-:Y:S01]  /*acc0*/  STL.64 [R1+0xb38], R10 ;  /* 0x000b380a01007387 */ /* 0x000fe20000100a00 */
[----:B--2---:R-:W-:Y:S11]  /*acd0*/  HMMA.16816.F32.BF16 R4, R16, R26, R4 ;  /* 0x0000001a1004723c */ /* 0x004ff60000041804 */
[----:B------:R-:W-:Y:S11]  /*ace0*/  @!UPT UIADD3 URZ, URZ, URZ, URZ ;  /* 0x0000003f3f3ff290 */ /* 0x000ff6000fffe03f */
[----:B------:R-:W-:Y:S01]  /*acf0*/  @!UPT UIADD3 URZ, URZ, URZ, URZ ;  /* 0x0000003f3f3ff290 */ /* 0x000fe2000fffe03f */
[----:B------:R-:W-:Y:S04]  /*ad00*/  STL.64 [R1+0x210], R4 ;  /* 0x0002100401007387 */ /* 0x000fe80000100a00 */
[----:B------:R0:W-:Y:S04]  /*ad10*/  STL.64 [R1+0x218], R6 ;  /* 0x0002180601007387 */ /* 0x0001e80000100a00 */
[----:B0-----:R-:W2:Y:S04]  /*ad20*/  LDL.LU.64 R6, [R1+0xbb8] ;  /* 0x000bb80001067983 */ /* 0x001ea80000300a00 */
[----:B------:R-:W2:Y:S04]  /*ad30*/  LDL.LU.64 R4, [R1+0xbb0] ;  /* 0x000bb00001047983 */ /* 0x000ea80000300a00 */
[----:B------:R0:W-:Y:S04]  /*ad40*/  STL.64 [R1+0xb30], R26 ;  /* 0x000b301a01007387 */ /* 0x0001e80000100a00 */
[----:B------:R-:W4:Y:S04]  /*ad50*/  LDL.LU R24, [R1+0xe0] ;  /* 0x0000e00001187983 */ /* 0x000f280000300800 */
[----:B------:R-:W4:Y:S04]  /*ad60*/  LDL.LU R25, [R1+0xe4] ;  /* 0x0000e40001197983 */ /* 0x000f280000300800 */
[----:B0-----:R-:W3:Y:S04]  /*ad70*/  LDL.LU R26, [R1+0xe8] ;  /* 0x0000e800011a7983 */ /* 0x001ee80000300800 */
[----:B------:R-:W3:Y:S01]  /*ad80*/  LDL.LU R27, [R1+0xec] ;  /* 0x0000ec00011b7983 */ /* 0x000ee20000300800 */
[----:B------:R-:W-:-:S02]  /*ad90*/  IMAD.MOV.U32 R11, RZ, RZ, R2 ;  /* 0x000000ffff0b7224 */ /* 0x000fc400078e0002 */
[----:B------:R-:W-:Y:S01]  /*ada0*/  IMAD.MOV.U32 R2, RZ, RZ, R15 ;  /* 0x000000ffff027224 */ /* 0x000fe200078e000f */
[----:B--2---:R-:W-:Y:S01]  /*adb0*/  HMMA.16816.F32.BF16 R4, R16, R14, R4 ;  /* 0x0000000e1004723c */ /* 0x004fe20000041804 */
[----:B---3--:R-:W-:Y:S04]  /*adc0*/  STL.64 [R1+0xb48], R26 ;  /* 0x000b481a01007387 */ /* 0x008fe80000100a00 */
[----:B----4-:R0:W-:Y:S04]  /*add0*/  STL.64 [R1+0xb40], R24 ;  /* 0x000b401801007387 */ /* 0x0101e80000100a00 */
[----:B0-----:R-:W2:Y:S04]  /*ade0*/  LDL.LU R24, [R1+0xf0] ;  /* 0x0000f00001187983 */ /* 0x001ea80000300800 */
[----:B------:R-:W2:Y:S04]  /*adf0*/  LDL.LU R25, [R1+0xf4] ;  /* 0x0000f40001197983 */ /* 0x000ea80000300800 */
[----:B------:R-:W2:Y:S04]  /*ae00*/  LDL.LU R26, [R1+0xf8] ;  /* 0x0000f800011a7983 */ /* 0x000ea80000300800 */
[----:B------:R-:W2:Y:S04]  /*ae10*/  LDL.LU R27, [R1+0xfc] ;  /* 0x0000fc00011b7983 */ /* 0x000ea80000300800 */
[----:B------:R0:W-:Y:S04]  /*ae20*/  STL.64 [R1+0x200], R4 ;  /* 0x0002000401007387 */ /* 0x0001e80000100a00 */
[----:B------:R1:W-:Y:S01]  /*ae30*/  STL.64 [R1+0x208], R6 ;  /* 0x0002080601007387 */ /* 0x0003e20000100a00 */
[----:B0-----:R-:W-:-:S03]  /*ae40*/  IMAD.MOV.U32 R4, RZ, RZ, R14 ;  /* 0x000000ffff047224 */ /* 0x001fc600078e000e */
[----:B-1----:R-:W3:Y:S04]  /*ae50*/  LDL.LU.64 R6, [R1+0xba8] ;  /* 0x000ba80001067983 */ /* 0x002ee80000300a00 */
[----:B------:R-:W4:Y:S02]  /*ae60*/  LDL.LU.64 R14, [R1+0xba0] ;  /* 0x000ba000010e7983 */ /* 0x000f240000300a00 */
[C---:B----4-:R-:W-:Y:S02]  /*ae70*/  HMMA.16816.F32.BF16 R12, R16.reuse, R14, R20 ;  /* 0x0000000e100c723c */ /* 0x050fe40000041814 */
[----:B------:R-:W4:Y:S04]  /*ae80*/  LDL.LU.64 R22, [R1+0xb98] ;  /* 0x000b980001167983 */ /* 0x000f280000300a00 */
[----:B------:R-:W4:Y:S11]  /*ae90*/  LDL.LU.64 R20, [R1+0xb90] ;  /* 0x000b900001147983 */ /* 0x000f360000300a00 */
[----:B------:R-:W-:Y:S06]  /*aea0*/  @!UPT UIADD3 URZ, URZ, URZ, URZ ;  /* 0x0000003f3f3ff290 */ /* 0x000fec000fffe03f */
[----:B------:R-:W-:Y:S04]  /*aeb0*/  STL.64 [R1+0x1f0], R12 ;  /* 0x0001f00c01007387 */ /* 0x000fe80000100a00 */
[----:B------:R0:W-:Y:S04]  /*aec0*/  STL.64 [R1+0x1f8], R14 ;  /* 0x0001f80e01007387 */ /* 0x0001e80000100a00 */
[----:B0-----:R-:W4:Y:S02]  /*aed0*/  LDL.LU.64 R14, [R1+0xb88] ;  /* 0x000b8800010e7983 */ /* 0x001f240000300a00 */
[----:B----4-:R-:W-:Y:S11]  /*aee0*/  HMMA.16816.F32.BF16 R20, R16, R14, R20 ;  /* 0x0000000e1014723c */ /* 0x010ff60000041814 */
[----:B------:R-:W-:Y:S11]  /*aef0*/  @!UPT UIADD3 URZ, URZ, URZ, URZ ;  /* 0x0000003f3f3ff290 */ /* 0x000ff6000fffe03f */
[----:B------:R-:W-:Y:S01]  /*af00*/  @!UPT UIADD3 URZ, URZ, URZ, URZ ;  /* 0x0000003f3f3ff290 */ /* 0x000fe2000fffe03f */
[----:B------:R-:W-:Y:S04]  /*af10*/  STL.64 [R1+0x1e0], R20 ;  /* 0x0001e01401007387 */ /* 0x000fe80000100a00 */
[----:B------:R0:W-:Y:S04]  /*af20*/  STL.64 [R1+0x1e8], R22 ;  /* 0x0001e81601007387 */ /* 0x0001e80000100a00 */
[----:B0-----:R-:W3:Y:S04]  /*af30*/  LDL.LU.64 R22, [R1+0xb80] ;  /* 0x000b800001167983 */ /* 0x001ee80000300a00 */
[----:B------:R-:W3:Y:S04]  /*af40*/  LDL.LU.64 R20, [R1+0xb78] ;  /* 0x000b780001147983 */ /* 0x000ee80000300a00 */
[----:B------:R0:W-:Y:S04]  /*af50*/  STL.64 [R1+0xaf8], R14 ;  /* 0x000af80e01007387 */ /* 0x0001e80000100a00 */
[----:B------:R-:W4:Y:S04]  /*af60*/  LDL.LU R12, [R1+0x1c0] ;  /* 0x0001c000010c7983 */ /* 0x000f280000300800 */
[----:B------:R-:W4:Y:S04]  /*af70*/  LDL.LU R13, [R1+0x1c4] ;  /* 0x0001c400010d7983 */ /* 0x000f280000300800 */
[----:B0-----:R-:W2:Y:S04]  /*af80*/  LDL.LU R14, [R1+0x1c8] ;  /* 0x0001c800010e7983 */ /* 0x001ea80000300800 */
[----:B------:R-:W2:Y:S04]  /*af90*/  LDL.LU R15, [R1+0x1cc] ;  /* 0x0001cc00010f7983 */ /* 0x000ea80000300800 */
[----:B--2---:R0:W-:Y:S02]  /*afa0*/  STL.64 [R1+0xb08], R14 ;  /* 0x000b080e01007387 */ /* 0x0041e40000100a00 */
[----:B0-----:R-:W-:-:S02]  /*afb0*/  IMAD.MOV.U32 R14, RZ, RZ, R4 ;  /* 0x000000ffff0e7224 */ /* 0x001fc400078e0004 */
[C---:B---3--:R-:W-:Y:S01]  /*afc0*/  HMMA.16816.F32.BF16 R4, R16.reuse, R6, R20 ;  /* 0x000000061004723c */ /* 0x048fe20000041814 */
[----:B----4-:R-:W-:Y:S04]  /*afd0*/  STL.64 [R1+0xb00], R12 ;  /* 0x000b000c01007387 */ /* 0x010fe80000100a00 */
[----:B------:R-:W2:Y:S04]  /*afe0*/  LDL.LU.64 R22, [R1+0xb70] ;  /* 0x000b700001167983 */ /* 0x000ea80000300a00 */
[----:B------:R-:W2:Y:S11]  /*aff0*/  LDL.LU.64 R20, [R1+0xb68] ;  /* 0x000b680001147983 */ /* 0x000eb60000300a00 */
[----:B------:R-:W-:Y:S03]  /*b000*/  @!UPT UIADD3 URZ, URZ, URZ, URZ ;  /* 0x0000003f3f3ff290 */ /* 0x000fe6000fffe03f */
[----:B------:R-:W-:Y:S04]  /*b010*/  STL.64 [R1+0x1d0], R4 ;  /* 0x0001d00401007387 */ /* 0x000fe80000100a00 */
[----:B------:R0:W-:Y:S04]  /*b020*/  STL.64 [R1+0x1d8], R6 ;  /* 0x0001d80601007387 */ /* 0x0001e80000100a00 */
[----:B0-----:R-:W2:Y:S01]  /*b030*/  LDL.LU.64 R6, [R1+0xb60] ;  /* 0x000b600001067983 */ /* 0x001ea20000300a00 */
[----:B------:R-:W-:Y:S01]  /*b040*/  IMAD.MOV.U32 R10, RZ, RZ, R8 ;  /* 0x000000ffff0a7224 */ /* 0x000fe200078e0008 */
[----:B--2---:R-:W-:Y:S02]  /*b050*/  HMMA.16816.F32.BF16 R16, R16, R6, R20 ;  /* 0x000000061010723c */ /* 0x004fe40000041814 */
[----:B------:R-:W2:Y:S04]  /*b060*/  LDL.LU.64 R22, [R1+0xb58] ;  /* 0x000b580001167983 */ /* 0x000ea80000300a00 */
[----:B------:R-:W2:Y:S11]  /*b070*/  LDL.LU.64 R20, [R1+0xb50] ;  /* 0x000b500001147983 */ /* 0x000eb60000300a00 */
[----:B------:R-:W-:Y:S06]  /*b080*/  @!UPT UIADD3 URZ, URZ, URZ, URZ ;  /* 0x0000003f3f3ff290 */ /* 0x000fec000fffe03f */
[----:B------:R-:W-:Y:S04]  /*b090*/  STL.64 [R1+0x100], R16 ;  /* 0x0001001001007387 */ /* 0x000fe80000100a00 */
[----:B------:R0:W-:Y:S04]  /*b0a0*/  STL.64 [R1+0x108], R18 ;  /* 0x0001081201007387 */ /* 0x0001e80000100a00 */
[----:B0-----:R-:W3:Y:S01]  /*b0b0*/  LDL.64 R18, [R1+0x28] ;  /* 0x0000280001127983 */ /* 0x001ee20000100a00 */
[C---:B--2---:R-:W-:Y:S03]  /*b0c0*/  HMMA.16816.F32.BF16 R8, R20.reuse, R10, R24 ;  /* 0x0000000a1408723c */ /* 0x044fe60000041818 */
[----:B------:R-:W2:Y:S04]  /*b0d0*/  LDL.LU.64 R26, [R1+0xb48] ;  /* 0x000b4800011a7983 */ /* 0x000ea80000300a00 */
[----:B------:R-:W2:Y:S11]  /*b0e0*/  LDL.LU.64 R24, [R1+0xb40] ;  /* 0x000b400001187983 */ /* 0x000eb60000300a00 */
[----:B------:R-:W-:Y:S05]  /*b0f0*/  @!UPT UIADD3 URZ, URZ, URZ, URZ ;  /* 0x0000003f3f3ff290 */ /* 0x000fea000fffe03f */
[----:B------:R-:W-:Y:S04]  /*b100*/  STL.64 [R1+0xf0], R8 ;  /* 0x0000f00801007387 */ /* 0x000fe80000100a00 */
[----:B------:R0:W-:Y:S04]  /*b110*/  STL.64 [R1+0xf8], R10 ;  /* 0x0000f80a01007387 */ /* 0x0001e80000100a00 */
[----:B0-----:R-:W2:Y:S02]  /*b120*/  LDL.LU.64 R10, [R1+0xb38] ;  /* 0x000b3800010a7983 */ /* 0x001ea40000300a00 */
[C---:B--2---:R-:W-:Y:S02]  /*b130*/  HMMA.16816.F32.BF16 R8, R20.reuse, R10, R24 ;  /* 0x0000000a1408723c */ /* 0x044fe40000041818 */
[----:B------:R-:W2:Y:S11]  /*b140*/  LDL.LU.64 R26, [R1+0xb30] ;  /* 0x000b3000011a7983 */ /* 0x000eb60000300a00 */
[----:B------:R-:W-:Y:S10]  /*b150*/  @!UPT UIADD3 URZ, URZ, URZ, URZ ;  /* 0x0000003f3f3ff290 */ /* 0x000ff4000fffe03f */
[----:B------:R-:W-:Y:S04]  /*b160*/  STL.64 [R1+0xe0], R8 ;  /* 0x0000e00801007387 */ /* 0x000fe80000100a00 */
[----:B------:R0:W-:Y:S04]  /*b170*/  STL.64 [R1+0xe8], R10 ;  /* 0x0000e80a01007387 */ /* 0x0001e80000100a00 */
[----:B0-----:R-:W4:Y:S04]  /*b180*/  LDL.LU.64 R10, [R1+0xb28] ;  /* 0x000b2800010a7983 */ /* 0x001f280000300a00 */
[----:B------:R-:W4:Y:S01]  /*b190*/  LDL.LU.64 R8, [R1+0xb20] ;  /* 0x000b200001087983 */ /* 0x000f220000300a00 */
[----:B--2---:R-:W-:Y:S01]  /*b1a0*/  IMAD.MOV.U32 R5, RZ, RZ, R27 ;  /* 0x000000ffff057224 */ /* 0x004fe200078e001b */
[----:B----4-:R-:W-:Y:S11]  /*b1b0*/  HMMA.16816.F32.BF16 R8, R20, R26, R8 ;  /* 0x0000001a1408723c */ /* 0x010ff60000041808 */
[----:B------:R-:W-:Y:S11]  /*b1c0*/  @!UPT UIADD3 URZ, URZ, URZ, URZ ;  /* 0x0000003f3f3ff290 */ /* 0x000ff6000fffe03f */
[----:B------:R-:W-:Y:S01]  /*b1d0*/  @!UPT UIADD3 URZ, URZ, URZ, URZ ;  /* 0x0000003f3f3ff290 */ /* 0x000fe2000fffe03f */
[----:B------:R0:W-:Y:S04]  /*b1e0*/  STL.64 [R1+0xd0], R8 ;  /* 0x0000d00801007387 */ /* 0x0001e80000100a00 */
[----:B------:R-:W-:Y:S01]  /*b1f0*/  STL.64 [R1+0xd8], R10 ;  /* 0x0000d80a01007387 */ /* 0x000fe20000100a00 */
[----:B0-----:R-:W-:-:S03]  /*b200*/  IMAD.MOV.U32 R8, RZ, RZ, R26 ;  /* 0x000000ffff087224 */ /* 0x001fc600078e001a */
[----:B------:R-:W2:Y:S04]  /*b210*/  LDL.LU.64 R26, [R1+0xb18] ;  /* 0x000b1800011a7983 */ /* 0x000ea80000300a00 */
[----:B------:R-:W2:Y:S01]  /*b220*/  LDL.LU.64 R24, [R1+0xb10] ;  /* 0x000b100001187983 */ /* 0x000ea20000300a00 */
[----:B------:R-:W-:-:S03]  /*b230*/  IMAD.MOV.U32 R15, RZ, RZ, R2 ;  /* 0x000000ffff0f7224 */ /* 0x000fc600078e0002 */
[----:B------:R-:W-:Y:S04]  /*b240*/  STL.64 [R1+0xaf0], R6 ;  /* 0x000af00601007387 */ /* 0x000fe80000100a00 */
[----:B------:R0:W-:Y:S04]  /*b250*/  STL [R1+0xae8], R5 ;  /* 0x000ae80501007387 */ /* 0x0001e80000100800 */
[----:B------:R-:W4:Y:S04]  /*b260*/  LDL.LU R4, [R1+0x2d0] ;  /* 0x0002d00001047983 */ /* 0x000f280000300800 */
[----:B0-----:R-:W4:Y:S04]  /*b270*/  LDL.LU R5, [R1+0x2d4] ;  /* 0x0002d40001057983 */ /* 0x001f280000300800 */
[----:B------:R-:W4:Y:S04]  /*b280*/  LDL.LU R6, [R1+0x2d8] ;  /* 0x0002d80001067983 */ /* 0x000f280000300800 */
[----:B------:R-:W4:Y:S01]  /*b290*/  LDL.LU R7, [R1+0x2dc] ;  /* 0x0002dc0001077983 */ /* 0x000f220000300800 */
[C---:B--2---:R-:W-:Y:S03]  /*b2a0*/  HMMA.16816.F32.BF16 R24, R20.reuse, R14, R24 ;  /* 0x0000000e1418723c */ /* 0x044fe60000041818 */
[----:B------:R-:W2:Y:S04]  /*b2b0*/  LDL.LU.64 R14, [R1+0xb08] ;  /* 0x000b0800010e7983 */ /* 0x000ea80000300a00 */
[----:B------:R-:W2:Y:S11]  /*b2c0*/  LDL.LU.64 R12, [R1+0xb00] ;  /* 0x000b0000010c7983 */ /* 0x000eb60000300a00 */
[----:B------:R-:W-:Y:S05]  /*b2d0*/  @!UPT UIADD3 URZ, URZ, URZ, URZ ;  /* 0x0000003f3f3ff290 */ /* 0x000fea000fffe03f */
[----:B------:R-:W-:Y:S04]  /*b2e0*/  STL.64 [R1+0x460], R24 ;  /* 0x0004601801007387 */ /* 0x000fe80000100a00 */
[----:B------:R-:W-:Y:S04]  /*b2f0*/  STL.64 [R1+0x468], R26 ;  /* 0x0004681a01007387 */ /* 0x000fe80000100a00 */
[----:B------:R-:W0:Y:S01]  /*b300*/  LDSM.16.MT88.4 R24, [R28+0x4180] ;  /* 0x004180001c18783b */ /* 0x000e220000004200 */
[----:B---3--:R-:W-:Y:S02]  /*b310*/  IMAD.MOV.U32 R10, RZ, RZ, R18 ;  /* 0x000000ffff0a7224 */ /* 0x008fe400078e0012 */
[----:B------:R-:W-:Y:S01]  /*b320*/  IMAD.MOV.U32 R9, RZ, RZ, R19 ;  /* 0x000000ffff097224 */ /* 0x000fe200078e0013 */
[----:B0-----:R0:W-:Y:S04]  /*b330*/  STL.64 [R1+0xae0], R26 ;  /* 0x000ae01a01007387 */ /* 0x0011e80000100a00 */
[----:B------:R-:W-:Y:S04]  /*b340*/  STL.64 [R1+0xad8], R24 ;  /* 0x000ad81801007387 */ /* 0x000fe80000100a00 */
[----:B0-----:R-:W3:Y:S01]  /*b350*/  LDL.64 R26, [R1+0x8] ;  /* 0x00000800011a7983 */ /* 0x001ee20000100a00 */
[C---:B--2---:R-:W-:Y:S03]  /*b360*/  HMMA.16816.F32.BF16 R12, R20.reuse, R18, R12 ;  /* 0x00000012140c723c */ /* 0x044fe6000004180c */
[----:B------:R-:W0:Y:S11]  /*b370*/  LDSM.16.MT88.4 R16, [R28+0x4200] ;  /* 0x004200001c10783b */ /* 0x000e360000004200 */
[----:B------:R-:W-:Y:S09]  /*b380*/  @!UPT UIADD3 URZ, URZ, URZ, URZ ;  /* 0x0000003f3f3ff290 */ /* 0x000ff2000fffe03f */
[----:B------:R-:W-:Y:S04]  /*b390*/  STL.64 [R1+0x1c0], R12 ;  /* 0x0001c00c01007387 */ /* 0x000fe80000100a00 */
[----:B------:R1:W-:Y:S04]  /*b3a0*/  STL.64 [R1+0x1c8], R14 ;  /* 0x0001c80e01007387 */ /* 0x0003e80000100a00 */
[----:B-1----:R-:W4:Y:S04]  /*b3b0*/  LDL.LU.64 R14, [R1+0xaf8] ;  /* 0x000af800010e7983 */ /* 0x002f280000300a00 */
[----:B0-----:R-:W-:Y:S04]  /*b3c0*/  STL.64 [R1+0xa30], R18 ;  /* 0x000a301201007387 */ /* 0x001fe80000100a00 */
[----:B------:R0:W-:Y:S04]  /*b3d0*/  STL.64 [R1+0xa28], R16 ;  /* 0x000a281001007387 */ /* 0x0001e80000100a00 */
[----:B0-----:R-:W3:Y:S04]  /*b3e0*/  LDL.LU R16, [R1+0x3e0] ;  /* 0x0003e00001107983 */ /* 0x001ee80000300800 */
[----:B------:R-:W3:Y:S04]  /*b3f0*/  LDL.LU R17, [R1+0x3e4] ;  /* 0x0003e40001117983 */ /* 0x000ee80000300800 */
[----:B------:R-:W3:Y:S04]  /*b400*/  LDL.LU R18, [R1+0x3e8] ;  /* 0x0003e80001127983 */ /* 0x000ee80000300800 */
[----:B------:R-:W3:Y:S01]  /*b410*/  LDL.LU R19, [R1+0x3ec] ;  /* 0x0003ec0001137983 */ /* 0x000ee20000300800 */
[C---:B----4-:R-:W-:Y:S03]  /*b420*/  HMMA.16816.F32.BF16 R12, R20.reuse, R14, R4 ;  /* 0x0000000e140c723c */ /* 0x050fe60000041804 */
[----:B------:R-:W2:Y:S04]  /*b430*/  LDL.LU.64 R6, [R1+0xaf0] ;  /* 0x000af00001067983 */ /* 0x000ea80000300a00 */
[----:B------:R-:W4:Y:S11]  /*b440*/  LDL.LU R5, [R1+0xae8] ;  /* 0x000ae80001057983 */ /* 0x000f360000300800 */
[----:B------:R-:W-:Y:S05]  /*b450*/  @!UPT UIADD3 URZ, URZ, URZ, URZ ;  /* 0x0000003f3f3ff290 */ /* 0x000fea000fffe03f */
[----:B------:R-:W-:Y:S04]  /*b460*/  STL.64 [R1+0x2d0], R12 ;  /* 0x0002d00c01007387 */ /* 0x000fe80000100a00 */
[----:B------:R-:W-:Y:S04]  /*b470*/  STL.64 [R1+0x2d8], R14 ;  /* 0x0002d80e01007387 */ /* 0x000fe80000100a00 */
[----:B------:R-:W0:Y:S04]  /*b480*/  LDSM.16.MT88.4 R12, [R28+0x4280] ;  /* 0x004280001c0c783b */ /* 0x000e280000004200 */
[----:B0-----:R-:W-:Y:S04]  /*b490*/  STL.64 [R1+0x9d8], R14 ;  /* 0x0009d80e01007387 */ /* 0x001fe80000100a00 */
[----:B------:R3:W-:Y:S02]  /*b4a0*/  STL.64 [R1+0x9d0], R12 ;  /* 0x0009d00c01007387 */ /* 0x0007e40000100a00 */
[----:B---3--:R-:W-:Y:S11]  /*b4b0*/  HMMA.16816.F32.BF16 R12, R20, R26, R16 ;  /* 0x0000001a140c723c */ /* 0x008ff60000041810 */
[----:B------:R-:W-:Y:S11]  /*b4c0*/  @!UPT UIADD3 URZ, URZ, URZ, URZ ;  /* 0x0000003f3f3ff290 */ /* 0x000ff6000fffe03f */
[----:B------:R-:W-:Y:S01]  /*b4d0*/  @!UPT UIADD3 URZ, URZ, URZ, URZ ;  /* 0x0000003f3f3ff290 */ /* 0x000fe2000fffe03f */
[----:B------:R0:W-:Y:S04]  /*b4e0*/  STL.64 [R1+0x3e0], R12 ;  /* 0x0003e00c01007387 */ /* 0x0001e80000100a00 */
[----:B------:R1:W-:Y:S04]  /*b4f0*/  STL.64 [R1+0x3e8], R14 ;  /* 0x0003e80e01007387 */ /* 0x0003e80000100a00 */
[----:B0-----:R-:W3:Y:S04]  /*b500*/  LDL.LU R12, [R1+0x380] ;  /* 0x00038000010c7983 */ /* 0x001ee80000300800 */
[----:B------:R-:W3:Y:S04]  /*b510*/  LDL.LU R13, [R1+0x384] ;  /* 0x00038400010d7983 */ /* 0x000ee80000300800 */
[----:B-1----:R-:W2:Y:S04]  /*b520*/  LDL.LU R14, [R1+0x388] ;  /* 0x00038800010e7983 */ /* 0x002ea80000300800 */
[----:B------:R-:W2:Y:S04]  /*b530*/  LDL.LU R15, [R1+0x38c] ;  /* 0x00038c00010f7983 */ /* 0x000ea80000300800 */
[----:B--2---:R-:W-:Y:S04]  /*b540*/  STL.64 [R1+0x9f8], R14 ;  /* 0x0009f80e01007387 */ /* 0x004fe80000100a00 */
[----:B---3--:R0:W-:Y:S04]  /*b550*/  STL.64 [R1+0x9f0], R12 ;  /* 0x0009f00c01007387 */ /* 0x0081e80000100a00 */
[----:B0-----:R-:W2:Y:S04]  /*b560*/  LDL.LU R12, [R1+0x390] ;  /* 0x00039000010c7983 */ /* 0x001ea80000300800 */
[----:B------:R-:W2:Y:S04]  /*b570*/  LDL.LU R13, [R1+0x394] ;  /* 0x00039400010d7983 */ /* 0x000ea80000300800 */
[----:B------:R-:W3:Y:S04]  /*b580*/  LDL.LU R14, [R1+0x398] ;  /* 0x00039800010e7983 */ /* 0x000ee80000300800 */
[----:B------:R-:W3:Y:S04]  /*b590*/  LDL.LU R15, [R1+0x39c] ;  /* 0x00039c00010f7983 */ /* 0x000ee80000300800 */
[----:B---3--:R-:W-:Y:S04]  /*b5a0*/  STL.64 [R1+0xa10], R14 ;  /* 0x000a100e01007387 */ /* 0x008fe80000100a00 */
[----:B--2---:R0:W-:Y:S04]  /*b5b0*/  STL.64 [R1+0xa08], R12 ;  /* 0x000a080c01007387 */ /* 0x0041e80000100a00 */
[----:B0-----:R-:W2:Y:S04]  /*b5c0*/  LDL.LU R12, [R1+0x3a0] ;  /* 0x0003a000010c7983 */ /* 0x001ea80000300800 */
[----:B------:R-:W2:Y:S04]  /*b5d0*/  LDL.LU R13, [R1+0x3a4] ;  /* 0x0003a400010d7983 */ /* 0x000ea80000300800 */
[----:B------:R-:W3:Y:S04]  /*b5e0*/  LDL.LU R14, [R1+0x3a8] ;  /* 0x0003a800010e7983 */ /* 0x000ee80000300800 */
[----:B------:R-:W3:Y:S04]  /*b5f0*/  LDL.LU R15, [R1+0x3ac] ;  /* 0x0003ac00010f7983 */ /* 0x000ee80000300800 */
[----:B------:R-:W2:Y:S04]  /*b600*/  LDL.LU R16, [R1+0x3c0] ;  /* 0x0003c00001107983 */ /* 0x000ea80000300800 */
[----:B------:R-:W2:Y:S04]  /*b610*/  LDL.LU R17, [R1+0x3c4] ;  /* 0x0003c40001117983 */ /* 0x000ea80000300800 */
[----:B------:R-:W2:Y:S04]  /*b620*/  LDL.LU R18, [R1+0x3c8] ;  /* 0x0003c80001127983 */ /* 0x000ea80000300800 */
[----:B------:R-:W2:Y:S04]  /*b630*/  LDL.LU R19, [R1+0x3cc] ;  /* 0x0003cc0001137983 */ /* 0x000ea80000300800 */
[----:B--2---:R-:W-:Y:S04]  /*b640*/  STL.64 [R1+0xa40], R18 ;  /* 0x000a401201007387 */ /* 0x004fe80000100a00 */
[----:B------:R0:W-:Y:S04]  /*b650*/  STL.64 [R1+0xa38], R16 ;  /* 0x000a381001007387 */ /* 0x0001e80000100a00 */
[----:B0-----:R-:W2:Y:S04]  /*b660*/  LDL.LU R16, [R1+0x3f0] ;  /* 0x0003f00001107983 */ /* 0x001ea80000300800 */
[----:B------:R-:W2:Y:S04]  /*b670*/  LDL.LU R17, [R1+0x3f4] ;  /* 0x0003f40001117983 */ /* 0x000ea80000300800 */
[----:B------:R-:W2:Y:S04]  /*b680*/  LDL.LU R18, [R1+0x3f8] ;  /* 0x0003f80001127983 */ /* 0x000ea80000300800 */
[----:B------:R-:W2:Y:S04]  /*b690*/  LDL.LU R19, [R1+0x3fc] ;  /* 0x0003fc0001137983 */ /* 0x000ea80000300800 */
[----:B--2---:R0:W-:Y:S04]  /*b6a0*/  STL.64 [R1+0xa50], R18 ;  /* 0x000a501201007387 */ /* 0x0041e80000100a00 */
[----:B------:R-:W-:Y:S04]  /*b6b0*/  STL.64 [R1+0xa48], R16 ;  /* 0x000a481001007387 */ /* 0x000fe80000100a00 */
[----:B0-----:R-:W2:Y:S04]  /*b6c0*/  LDL.64 R18, [R1+0x18] ;  /* 0x0000180001127983 */ /* 0x001ea80000100a00 */
[----:B--2---:R0:W-:Y:S02]  /*b6d0*/  STL.64 [R1+0xa68], R18 ;  /* 0x000a681201007387 */ /* 0x0041e40000100a00 */
[----:B0-----:R-:W-:-:S02]  /*b6e0*/  IMAD.MOV.U32 R18, RZ, RZ, R10 ;  /* 0x000000ffff127224 */ /* 0x001fc400078e000a */
[----:B------:R-:W-:-:S05]  /*b6f0*/  IMAD.MOV.U32 R19, RZ, RZ, R9 ;  /* 0x000000ffff137224 */ /* 0x000fca00078e0009 */
[----:B------:R0:W-:Y:S04]  /*b700*/  STL.64 [R1+0xa80], R18 ;  /* 0x000a801201007387 */ /* 0x0001e80000100a00 */
[----:B------:R-:W2:Y:S04]  /*b710*/  LDL.LU R16, [R1+0x420] ;  /* 0x0004200001107983 */ /* 0x000ea80000300800 */
[----:B------:R-:W2:Y:S04]  /*b720*/  LDL.LU R17, [R1+0x424] ;  /* 0x0004240001117983 */ /* 0x000ea80000300800 */
[----:B0-----:R-:W2:Y:S04]  /*b730*/  LDL.LU R18, [R1+0x428] ;  /* 0x0004280001127983 */ /* 0x001ea80000300800 */
[----:B------:R-:W2:Y:S01]  /*b740*/  LDL.LU R19, [R1+0x42c] ;  /* 0x00042c0001137983 */ /* 0x000ea20000300800 */
[----:B------:R-:W-:-:S02]  /*b750*/  IMAD.MOV.U32 R4, RZ, RZ, R26 ;  /* 0x000000ffff047224 */ /* 0x000fc400078e001a */
[----:B------:R-:W-:Y:S01]  /*b760*/  IMAD.MOV.U32 R2, RZ, RZ, R27 ;  /* 0x000000ffff027224 */ /* 0x000fe200078e001b */
[----:B--2---:R0:W-:Y:S04]  /*b770*/  STL.64 [R1+0xa90], R18 ;  /* 0x000a901201007387 */ /* 0x0041e80000100a00 */
[----:B------:R-:W-:Y:S01]  /*b780*/  STL.64 [R1+0xa88], R16 ;  /* 0x000a881001007387 */ /* 0x000fe20000100a00 */
[----:B0-----:R-:W-:Y:S02]  /*b790*/  IMAD.MOV.U32 R18, RZ, RZ, R8 ;  /* 0x000000ffff127224 */ /* 0x001fe400078e0008 */
[----:B----4-:R-:W-:Y:S01]  /*b7a0*/  IMAD.MOV.U32 R19, RZ, RZ, R5 ;  /* 0x000000ffff137224 */ /* 0x010fe200078e0005 */
[----:B------:R-:W0:Y:S04]  /*b7b0*/  LDSM.16.MT88.4 R8, [R28+0x4300] ;  /* 0x004300001c08783b */ /* 0x000e280000004200 */
[----:B------:R-:W-:Y:S04]  /*b7c0*/  STL.64 [R1+0xaa8], R18 ;  /* 0x000aa81201007387 */ /* 0x000fe80000100a00 */
[----:B---3--:R-:W-:Y:S04]  /*b7d0*/  STL.64 [R1+0xa20], R14 ;  /* 0x000a200e01007387 */ /* 0x008fe80000100a00 */
[----:B------:R1:W-:Y:S04]  /*b7e0*/  STL.64 [R1+0xa18], R12 ;  /* 0x000a180c01007387 */ /* 0x0003e80000100a00 */
[----:B-1----:R-:W2:Y:S04]  /*b7f0*/  LDL.LU R12, [R1+0x3b0] ;  /* 0x0003b000010c7983 */ /* 0x002ea80000300800 */
[----:B------:R-:W2:Y:S04]  /*b800*/  LDL.LU R13, [R1+0x3b4] ;  /* 0x0003b400010d7983 */ /* 0x000ea80000300800 */
[----:B------:R-:W3:Y:S04]  /*b810*/  LDL.LU R14, [R1+0x3b8] ;  /* 0x0003b800010e7983 */ /* 0x000ee80000300800 */
[----:B------:R-:W3:Y:S04]  /*b820*/  LDL.LU R15, [R1+0x3bc] ;  /* 0x0003bc00010f7983 */ /* 0x000ee80000300800 */
[----:B------:R-:W4:Y:S04]  /*b830*/  LDL.LU R24, [R1+0x3d0] ;  /* 0x0003d00001187983 */ /* 0x000f280000300800 */
[----:B------:R-:W4:Y:S04]  /*b840*/  LDL.LU R25, [R1+0x3d4] ;  /* 0x0003d40001197983 */ /* 0x000f280000300800 */
[----:B------:R-:W4:Y:S04]  /*b850*/  LDL.LU R26, [R1+0x3d8] ;  /* 0x0003d800011a7983 */ /* 0x000f280000300800 */
[----:B------:R-:W4:Y:S04]  /*b860*/  LDL.LU R27, [R1+0x3dc] ;  /* 0x0003dc00011b7983 */ /* 0x000f280000300800 */
[----:B------:R-:W2:Y:S04]  /*b870*/  LDL.64 R18, [R1+0x58] ;  /* 0x0000580001127983 */ /* 0x000ea80000100a00 */
[----:B--2---:R1:W-:Y:S04]  /*b880*/  STL.64 [R1+0xac0], R18 ;  /* 0x000ac01201007387 */ /* 0x0043e80000100a00 */
[----:B-1----:R-:W2:Y:S04]  /*b890*/  LDL.64 R18, [R1+0x68] ;  /* 0x0000680001127983 */ /* 0x002ea80000100a00 */
[----:B---3--:R-:W-:Y:S04]  /*b8a0*/  STL.64 [R1+0xa60], R14 ;  /* 0x000a600e01007387 */ /* 0x008fe80000100a00 */
[----:B------:R1:W-:Y:S04]  /*b8b0*/  STL.64 [R1+0xa58], R12 ;  /* 0x000a580c01007387 */ /* 0x0003e80000100a00 */
[----:B-1----:R-:W3:Y:S04]  /*b8c0*/  LDL.LU R12, [R1+0x400] ;  /* 0x00040000010c7983 */ /* 0x002ee80000300800 */
[----:B------:R-:W3:Y:S04]  /*b8d0*/  LDL.LU R13, [R1+0x404] ;  /* 0x00040400010d7983 */ /* 0x000ee80000300800 */
[----:B------:R-:W2:Y:S04]  /*b8e0*/  LDL.LU R14, [R1+0x408] ;  /* 0x00040800010e7983 */ /* 0x000ea80000300800 */
[----:B------:R-:W2:Y:S04]  /*b8f0*/  LDL.LU R15, [R1+0x40c] ;  /* 0x00040c00010f7983 */ /* 0x000ea80000300800 */
[----:B--2---:R-:W-:Y:S04]  /*b900*/  STL.64 [R1+0xa78], R14 ;  /* 0x000a780e01007387 */ /* 0x004fe80000100a00 */
[----:B---3--:R1:W-:Y:S04]  /*b910*/  STL.64 [R1+0xa70], R12 ;  /* 0x000a700c01007387 */ /* 0x0083e80000100a00 */
[----:B-1----:R-:W2:Y:S04]  /*b920*/  LDL.LU R12, [R1+0x410] ;  /* 0x00041000010c7983 */ /* 0x002ea80000300800 */
[----:B------:R-:W2:Y:S04]  /*b930*/  LDL.LU R13, [R1+0x414] ;  /* 0x00041400010d7983 */ /* 0x000ea80000300800 */
[----:B------:R-:W3:Y:S04]  /*b940*/  LDL.LU R14, [R1+0x418] ;  /* 0x00041800010e7983 */ /* 0x000ee80000300800 */
[----:B------:R-:W3:Y:S04]  /*b950*/  LDL.LU R15, [R1+0x41c] ;  /* 0x00041c00010f7983 */ /* 0x000ee80000300800 */
[----:B---3--:R-:W-:Y:S04]  /*b960*/  STL.64 [R1+0xaa0], R14 ;  /* 0x000aa00e01007387 */ /* 0x008fe80000100a00 */
[----:B--2---:R1:W-:Y:S04]  /*b970*/  STL.64 [R1+0xa98], R12 ;  /* 0x000a980c01007387 */ /* 0x0043e80000100a00 */
        /* <DEDUP_REMOVED lines=9> */
[----:B------:R-:W3:Y:S01]  /*ba10*/  LDL.LU R15, [R1+0x44c] ;  /* 0x00044c00010f7983 */ /* 0x000ee20000300800 */
[----:B----4-:R-:W-:Y:S03]  /*ba20*/  HMMA.16816.F32.BF16 R20, R20, R6, R24 ;  /* 0x000000061414723c */ /* 0x010fe60000041818 */
[----:B---3--:R-:W-:Y:S04]  /*ba30*/  STL.64 [R1+0xad0], R14 ;  /* 0x000ad00e01007387 */ /* 0x008fe80000100a00 */
[----:B--2---:R1:W-:Y:S04]  /*ba40*/  STL.64 [R1+0xac8], R12 ;  /* 0x000ac80c01007387 */ /* 0x0043e80000100a00 */
[----:B-1----:R-:W2:Y:S04]  /*ba50*/  LDL.LU R12, [R1+0x450] ;  /* 0x00045000010c7983 */ /* 0x002ea80000300800 */
[----:B------:R-:W2:Y:S04]  /*ba60*/  LDL.LU R13, [R1+0x454] ;  /* 0x00045400010d7983 */ /* 0x000ea80000300800 */
[----:B------:R-:W2:Y:S04]  /*ba70*/  LDL.LU R14, [R1+0x458] ;  /* 0x00045800010e7983 */ /* 0x000ea80000300800 */
[----:B------:R-:W2:Y:S04]  /*ba80*/  LDL.LU R15, [R1+0x45c] ;  /* 0x00045c00010f7983 */ /* 0x000ea80000300800 */
[----:B0-----:R-:W-:Y:S04]  /*ba90*/  STL.64 [R1+0x930], R10 ;  /* 0x0009300a01007387 */ /* 0x001fe80000100a00 */
[----:B------:R-:W-:Y:S04]  /*baa0*/  STL.64 [R1+0x928], R8 ;  /* 0x0009280801007387 */ /* 0x000fe80000100a00 */
[----:B------:R-:W2:Y:S04]  /*bab0*/  LDL.LU.64 R26, [R1+0xae0] ;  /* 0x000ae000011a7983 */ /* 0x000ea80000300a00 */
[----:B------:R-:W2:Y:S04]  /*bac0*/  LDL.LU.64 R24, [R1+0xad8] ;  /* 0x000ad80001187983 */ /* 0x000ea80000300a00 */
[----:B------:R-:W-:Y:S04]  /*bad0*/  STL.64 [R1+0x3d0], R20 ;  /* 0x0003d01401007387 */ /* 0x000fe80000100a00 */
[----:B------:R-:W-:Y:S04]  /*bae0*/  STL.64 [R1+0x3d8], R22 ;  /* 0x0003d81601007387 */ /* 0x000fe80000100a00 */
[----:B------:R-:W0:Y:S01]  /*baf0*/  LDSM.16.MT88.4 R20, [R28+0x4380] ;  /* 0x004380001c14783b */ /* 0x000e220000004200 */
[----:B------:R-:W-:-:S03]  /*bb00*/  IMAD.MOV.U32 R5, RZ, RZ, R19 ;  /* 0x000000ffff057224 */ /* 0x000fc600078e0013 */
[----:B0-----:R0:W-:Y:S04]  /*bb10*/  STL.64 [R1+0x8b8], R22 ;  /* 0x0008b81601007387 */ /* 0x0011e80000100a00 */
[----:B------:R1:W-:Y:S04]  /*bb20*/  STL.64 [R1+0x8b0], R20 ;  /* 0x0008b01401007387 */ /* 0x0003e80000100a00 */
[----:B0-----:R-:W3:Y:S01]  /*bb30*/  LDL.64 R22, [R1+0x38] ;  /* 0x0000380001167983 */ /* 0x001ee20000100a00 */
[----:B-1----:R-:W-:Y:S01]  /*bb40*/  IMAD.MOV.U32 R20, RZ, RZ, R18 ;  /* 0x000000ffff147224 */ /* 0x002fe200078e0012 */
[----:B--2---:R-:W-:Y:S11]  /*bb50*/  HMMA.16816.F32.BF16 R12, R24, R18, R12 ;  /* 0x00000012180c723c */ /* 0x004ff6000004180c */
[----:B------:R-:W-:Y:S11]  /*bb60*/  @!UPT UIADD3 URZ, URZ, URZ, URZ ;  /* 0x0000003f3f3ff290 */ /* 0x000ff6000fffe03f */
[----:B------:R-:W-:Y:S01]  /*bb70*/  @!UPT UIADD3 URZ, URZ, URZ, URZ ;  /* 0x0000003f3f3ff290 */ /* 0x000fe2000fffe03f */
[----:B------:R-:W-:Y:S04]  /*bb80*/  STL.64 [R1+0x450], R12 ;  /* 0x0004500c01007387 */ /* 0x000fe80000100a00 */
[----:B------:R0:W-:Y:S04]  /*bb90*/  STL.64 [R1+0x458], R14 ;  /* 0x0004580e01007387 */ /* 0x0001e80000100a00 */
[----:B0-----:R-:W2:Y:S04]  /*bba0*/  LDL.LU.64 R14, [R1+0xad0] ;  /* 0x000ad000010e7983 */ /* 0x001ea80000300a00 */
[----:B------:R-:W2:Y:S04]  /*bbb0*/  LDL.LU.64 R12, [R1+0xac8] ;  /* 0x000ac800010c7983 */ /* 0x000ea80000300a00 */
[----:B------:R-:W2:Y:S01]  /*bbc0*/  LDL.LU.64 R18, [R1+0xac0] ;  /* 0x000ac00001127983 */ /* 0x000ea20000300a00 */
[----:B------:R-:W-:-:S02]  /*bbd0*/  IMAD.MOV.U32 R10, RZ, RZ, R4 ;  /* 0x000000ffff0a7224 */ /* 0x000fc400078e0004 */
[----:B------:R-:W-:Y:S01]  /*bbe0*/  IMAD.MOV.U32 R11, RZ, RZ, R2 ;  /* 0x000000ffff0b7224 */ /* 0x000fe200078e0002 */
[C---:B--2---:R-:W-:Y:S01]  /*bbf0*/  HMMA.16816.F32.BF16 R12, R24.reuse, R18, R12 ;  /* 0x00000012180c723c */ /* 0x044fe2000004180c */
[----:B------:R-:W-:Y:S02]  /*bc00*/  IMAD.MOV.U32 R4, RZ, RZ, R18 ;  /* 0x000000ffff047224 */ /* 0x000fe400078e0012 */
[----:B------:R-:W-:Y:S11]  /*bc10*/  IMAD.MOV.U32 R2, RZ, RZ, R19 ;  /* 0x000000ffff027224 */ /* 0x000ff600078e0013 */
[----:B------:R-:W-:Y:S09]  /*bc20*/  @!UPT UIADD3 URZ, URZ, URZ, URZ ;  /* 0x0000003f3f3ff290 */ /* 0x000ff2000fffe03f */
[----:B------:R-:W-:Y:S04]  /*bc30*/  STL.64 [R1+0x440], R12 ;  /* 0x0004400c01007387 */ /* 0x000fe80000100a00 */
[----:B------:R0:W-:Y:S04]  /*bc40*/  STL.64 [R1+0x448], R14 ;  /* 0x0004480e01007387 */ /* 0x0001e80000100a00 */
[----:B0-----:R-:W2:Y:S04]  /*bc50*/  LDL.LU.64 R14, [R1+0xab8] ;  /* 0x000ab800010e7983 */ /* 0x001ea80000300a00 */
[----:B------:R-:W2:Y:S04]  /*bc60*/  LDL.LU.64 R12, [R1+0xab0] ;  /* 0x000ab000010c7983 */ /* 0x000ea80000300a00 */
[----:B------:R-:W2:Y:S02]  /*bc70*/  LDL.LU.64 R18, [R1+0xaa8] ;  /* 0x000aa80001127983 */ /* 0x000ea40000300a00 */
[C---:B--2---:R-:W-:Y:S02]  /*bc80*/  HMMA.16816.F32.BF16 R16, R24.reuse, R18, R12 ;  /* 0x000000121810723c */ /* 0x044fe4000004180c */
[----:B------:R-:W2:Y:S04]  /*bc90*/  LDL.LU.64 R14, [R1+0xaa0] ;  /* 0x000aa000010e7983 */ /* 0x000ea80000300a00 */
[----:B------:R-:W2:Y:S11]  /*bca0*/  LDL.LU.64 R12, [R1+0xa98] ;  /* 0x000a9800010c7983 */ /* 0x000eb60000300a00 */
[----:B------:R-:W-:Y:S06]  /*bcb0*/  @!UPT UIADD3 URZ, URZ, URZ, URZ ;  /* 0x0000003f3f3ff290 */ /* 0x000fec000fffe03f */
[----:B------:R-:W-:Y:S04]  /*bcc0*/  STL.64 [R1+0x430], R16 ;  /* 0x0004301001007387 */ /* 0x000fe80000100a00 */
[----:B------:R0:W-:Y:S04]  /*bcd0*/  STL.64 [R1+0x438], R18 ;  /* 0x0004381201007387 */ /* 0x0001e80000100a00 */
[----:B0-----:R-:W3:Y:S04]  /*bce0*/  LDL.LU.64 R18, [R1+0xa90] ;  /* 0x000a900001127983 */ /* 0x001ee80000300a00 */
[----:B------:R-:W3:Y:S02]  /*bcf0*/  LDL.LU.64 R16, [R1+0xa88] ;  /* 0x000a880001107983 */ /* 0x000ee40000300a00 */
[C---:B---3--:R-:W-:Y:S11]  /*bd00*/  HMMA.16816.F32.BF16 R16, R24.reuse, R22, R16 ;  /* 0x000000161810723c */ /* 0x048ff60000041810 */
[----:B------:R-:W-:Y:S11]  /*bd10*/  @!UPT UIADD3 URZ, URZ, URZ, URZ ;  /* 0x0000003f3f3ff290 */ /* 0x000ff6000fffe03f */
[----:B------:R-:W-:Y:S01]  /*bd20*/  @!UPT UIADD3 URZ, URZ, URZ, URZ ;  /* 0x0000003f3f3ff290 */ /* 0x000fe2000fffe03f */
[----:B------:R-:W-:Y:S04]  /*bd30*/  STL.64 [R1+0x420], R16 ;  /* 0x0004201001007387 */ /* 0x000fe80000100a00 */
[----:B------:R0:W-:Y:S04]  /*bd40*/  STL.64 [R1+0x428], R18 ;  /* 0x0004281201007387 */ /* 0x0001e80000100a00 */
[----:B0-----:R-:W2:Y:S04]  /*bd50*/  LDL.LU.64 R18, [R1+0xa80] ;  /* 0x000a800001127983 */ /* 0x001ea80000300a00 */
        /* <DEDUP_REMOVED lines=17> */
[----:B------:R-:W4:Y:S04]  /*be70*/  LDL.LU.64 R18, [R1+0xa50] ;  /* 0x000a500001127983 */ /* 0x000f280000300a00 */
[----:B------:R-:W4:Y:S02]  /*be80*/  LDL.LU.64 R16, [R1+0xa48] ;  /* 0x000a480001107983 */ /* 0x000f240000300a00 */
[C---:B----4-:R-:W-:Y:S11]  /*be90*/  HMMA.16816.F32.BF16 R16, R24.reuse, R10, R16 ;  /* 0x0000000a1810723c */ /* 0x050ff60000041810 */
[----:B------:R-:W-:Y:S11]  /*bea0*/  @!UPT UIADD3 URZ, URZ, URZ, URZ ;  /* 0x0000003f3f3ff290 */ /* 0x000ff6000fffe03f */
[----:B------:R-:W-:Y:S01]  /*beb0*/  @!UPT UIADD3 URZ, URZ, URZ, URZ ;  /* 0x0000003f3f3ff290 */ /* 0x000fe2000fffe03f */
[----:B------:R-:W-:Y:S04]  /*bec0*/  STL.64 [R1+0x3f0], R16 ;  /* 0x0003f01001007387 */ /* 0x000fe80000100a00 */
[----:B------:R0:W-:Y:S04]  /*bed0*/  STL.64 [R1+0x3f8], R18 ;  /* 0x0003f81201007387 */ /* 0x0001e80000100a00 */
[----:B0-----:R-:W4:Y:S04]  /*bee0*/  LDL.LU.64 R18, [R1+0xa40] ;  /* 0x000a400001127983 */ /* 0x001f280000300a00 */
[----:B------:R-:W4:Y:S04]  /*bef0*/  LDL.LU.64 R16, [R1+0xa38] ;  /* 0x000a380001107983 */ /* 0x000f280000300a00 */
[----:B------:R-:W-:Y:S01]  /*bf00*/  STL.64 [R1+0x9e8], R10 ;  /* 0x0009e80a01007387 */ /* 0x000fe20000100a00 */
[----:B----4-:R-:W-:Y:S03]  /*bf10*/  HMMA.16816.F32.BF16 R24, R24, R6, R16 ;  /* 0x000000061818723c */ /* 0x010fe60000041810 */
[----:B------:R-:W2:Y:S04]  /*bf20*/  LDL.LU.64 R18, [R1+0xa30] ;  /* 0x000a300001127983 */ /* 0x000ea80000300a00 */
[----:B------:R-:W2:Y:S11]  /*bf30*/  LDL.LU.64 R16, [R1+0xa28] ;  /* 0x000a280001107983 */ /* 0x000eb60000300a00 */
[----:B------:R-:W-:Y:S05]  /*bf40*/  @!UPT UIADD3 URZ, URZ, URZ, URZ ;  /* 0x0000003f3f3ff290 */ /* 0x000fea000fffe03f */
[----:B------:R-:W-:Y:S04]  /*bf50*/  STL.64 [R1+0x3c0], R24 ;  /* 0x0003c01801007387 */ /* 0x000fe80000100a00 */
[----:B------:R0:W-:Y:S04]  /*bf60*/  STL.64 [R1+0x3c8], R26 ;  /* 0x0003c81a01007387 */ /* 0x0001e80000100a00 */
[----:B------:R1:W-:Y:S01]  /*bf70*/  STL.64 [R1+0x9e0], R6 ;  /* 0x0009e00601007387 */ /* 0x0003e20000100a00 */
[----:B0-----:R-:W-:Y:S02]  /*bf80*/  IMAD.MOV.U32 R26, RZ, RZ, R20 ;  /* 0x000000ffff1a7224 */ /* 0x001fe400078e0014 */
[----:B------:R-:W-:-:S07]  /*bf90*/  IMAD.MOV.U32 R27, RZ, RZ, R5 ;  /* 0x000000ffff1b7224 */ /* 0x000fce00078e0005 */
[C---:B--2---:R-:W-:Y:S01]  /*bfa0*/  HMMA.16816.F32.BF16 R24, R16.reuse, R26, R12 ;  /* 0x0000001a1018723c */ /* 0x044fe2000004180c */
[----:B------:R-:W2:Y:S04]  /*bfb0*/  LDL.LU.64 R14, [R1+0xa20] ;  /* 0x000a2000010e7983 */ /* 0x000ea80000300a00 */
[----:B------:R-:W2:Y:S01]  /*bfc0*/  LDL.LU.64 R12, [R1+0xa18] ;  /* 0x000a1800010c7983 */ /* 0x000ea20000300a00 */
[----:B-1----:R-:W-:Y:S02]  /*bfd0*/  IMAD.MOV.U32 R6, RZ, RZ, R4 ;  /* 0x000000ffff067224 */ /* 0x002fe400078e0004 */
[----:B------:R-:W-:Y:S11]  /*bfe0*/  IMAD.MOV.U32 R7, RZ, RZ, R2 ;  /* 0x000000ffff077224 */ /* 0x000ff600078e0002 */
[----:B------:R-:W-:Y:S04]  /*bff0*/  @!UPT UIADD3 URZ, URZ, URZ, URZ ;  /* 0x0000003f3f3ff290 */ /* 0x000fe8000fffe03f */
[----:B------:R0:W-:Y:S04]  /*c000*/  STL.64 [R1+0x3b0], R24 ;  /* 0x0003b01801007387 */ /* 0x0001e80000100a00 */
[----:B------:R-:W-:Y:S01]  /*c010*/  STL.64 [R1+0x3b8], R26 ;  /* 0x0003b81a01007387 */ /* 0x000fe20000100a00 */
[----:B--2---:R-:W-:Y:S03]  /*c020*/  HMMA.16816.F32.BF16 R4, R16, R6, R12 ;  /* 0x000000061004723c */ /* 0x004fe6000004180c */
[----:B------:R-:W2:Y:S04]  /*c030*/  LDL.LU.64 R14, [R1+0xa10] ;  /* 0x000a1000010e7983 */ /* 0x000ea80000300a00 */
[----:B------:R-:W2:Y:S01]  /*c040*/  LDL.LU.64 R12, [R1+0xa08] ;  /* 0x000a0800010c7983 */ /* 0x000ea20000300a00 */
[----:B---3--:R-:W-:Y:S11]  /*c050*/  IMAD.MOV.U32 R2, RZ, RZ, R23 ;  /* 0x000000ffff027224 */ /* 0x008ff600078e0017 */
[----:B------:R-:W-:Y:S04]  /*c060*/  @!UPT UIADD3 URZ, URZ, URZ, URZ ;  /* 0x0000003f3f3ff290 */ /* 0x000fe8000fffe03f */
[----:B------:R1:W-:Y:S01]  /*c070*/  STL.64 [R1+0x3a0], R4 ;  /* 0x0003a00401007387 */ /* 0x0003e20000100a00 */
[----:B0-----:R-:W-:-:S03]  /*c080*/  IMAD.MOV.U32 R25, RZ, RZ, R4 ;  /* 0x000000ffff197224 */ /* 0x001fc600078e0004 */
[----:B------:R-:W-:Y:S01]  /*c090*/  STL.64 [R1+0x3a8], R6 ;  /* 0x0003a80601007387 */ /* 0x000fe20000100a00 */
[----:B-1----:R-:W-:Y:S01]  /*c0a0*/  IMAD.MOV.U32 R4, RZ, RZ, R22 ;  /* 0x000000ffff047224 */ /* 0x002fe200078e0016 */
[----:B--2---:R-:W-:Y:S02]  /*c0b0*/  HMMA.16816.F32.BF16 R12, R16, R22, R12 ;  /* 0x00000016100c723c */ /* 0x004fe4000004180c */
[----:B------:R-:W2:Y:S11]  /*c0c0*/  LDL.LU.64 R22, [R1+0xa00] ;  /* 0x000a000001167983 */ /* 0x000eb60000300a00 */
[----:B------:R-:W-:Y:S10]  /*c0d0*/  @!UPT UIADD3 URZ, URZ, URZ, URZ ;  /* 0x0000003f3f3ff290 */ /* 0x000ff4000fffe03f */
[----:B------:R-:W-:Y:S01]  /*c0e0*/  STL.64 [R1+0x390], R12 ;  /* 0x0003900c01007387 */ /* 0x000fe20000100a00 */
[----:B------:R-:W-:-:S03]  /*c0f0*/  IMAD.MOV.U32 R26, RZ, RZ, R12 ;  /* 0x000000ffff1a7224 */ /* 0x000fc600078e000c */
[----:B------:R0:W-:Y:S04]  /*c100*/  STL.64 [R1+0x398], R14 ;  /* 0x0003980e01007387 */ /* 0x0001e80000100a00 */
[----:B0-----:R-:W3:Y:S04]  /*c110*/  LDL.LU.64 R14, [R1+0x9f8] ;  /* 0x0009f800010e7983 */ /* 0x001ee80000300a00 */
[----:B------:R-:W3:Y:S01]  /*c120*/  LDL.LU.64 R12, [R1+0x9f0] ;  /* 0x0009f000010c7983 */ /* 0x000ee20000300a00 */
[----:B--2---:R-:W-:Y:S02]  /*c130*/  IMAD.MOV.U32 R6, RZ, RZ, R22 ;  /* 0x000000ffff067224 */ /* 0x004fe400078e0016 */
[----:B------:R-:W-:Y:S01]  /*c140*/  IMAD.MOV.U32 R5, RZ, RZ, R23 ;  /* 0x000000ffff057224 */ /* 0x000fe200078e0017 */
[----:B---3--:R-:W-:Y:S11]  /*c150*/  HMMA.16816.F32.BF16 R12, R16, R22, R12 ;  /* 0x00000016100c723c */ /* 0x008ff6000004180c */
[----:B------:R-:W-:Y:S11]  /*c160*/  @!UPT UIADD3 URZ, URZ, URZ, URZ ;  /* 0x0000003f3f3ff290 */ /* 0x000ff6000fffe03f */
[----:B------:R-:W-:Y:S01]  /*c170*/  @!UPT UIADD3 URZ, URZ, URZ, URZ ;  /* 0x0000003f3f3ff290 */ /* 0x000fe2000fffe03f */
[----:B------:R0:W-:Y:S01]  /*c180*/  STL.64 [R1+0x380], R12 ;  /* 0x0003800c01007387 */ /* 0x0001e20000100a00 */
[----:B------:R-:W-:-:S03]  /*c190*/  IMAD.MOV.U32 R27, RZ, RZ, R12 ;  /* 0x000000ffff1b7224 */ /* 0x000fc600078e000c */
[----:B------:R1:W-:Y:S04]  /*c1a0*/  STL.64 [R1+0x388], R14 ;  /* 0x0003880e01007387 */ /* 0x0003e80000100a00 */
[----:B0-----:R-:W2:Y:S04]  /*c1b0*/  LDL.LU R12, [R1+0x370] ;  /* 0x00037000010c7983 */ /* 0x001ea80000300800 */
[----:B------:R-:W2:Y:S04]  /*c1c0*/  LDL.LU R13, [R1+0x374] ;  /* 0x00037400010d7983 */ /* 0x000ea80000300800 */
[----:B-1----:R-:W2:Y:S04]  /*c1d0*/  LDL.LU R14, [R1+0x378] ;  /* 0x00037800010e7983 */ /* 0x002ea80000300800 */
[----:B------:R-:W2:Y:S04]  /*c1e0*/  LDL.LU R15, [R1+0x37c] ;  /* 0x00037c00010f7983 */ /* 0x000ea80000300800 */
[----:B------:R-:W3:Y:S04]  /*c1f0*/  LDL.LU R20, [R1+0x190] ;  /* 0x0001900001147983 */ /* 0x000ee80000300800 */
[----:B------:R-:W3:Y:S04]  /*c200*/  LDL.LU R21, [R1+0x194] ;  /* 0x0001940001157983 */ /* 0x000ee80000300800 */
[----:B------:R-:W4:Y:S04]  /*c210*/  LDL.LU R22, [R1+0x198] ;  /* 0x0001980001167983 */ /* 0x000f280000300800 */
[----:B------:R-:W4:Y:S04]  /*c220*/  LDL.LU R23, [R1+0x19c] ;  /* 0x00019c0001177983 */ /* 0x000f280000300800 */
[----:B----4-:R-:W-:Y:S04]  /*c230*/  STL.64 [R1+0x940], R22 ;  /* 0x0009401601007387 */ /* 0x010fe80000100a00 */
[----:B---3--:R0:W-:Y:S04]  /*c240*/  STL.64 [R1+0x938], R20 ;  /* 0x0009381401007387 */ /* 0x0081e80000100a00 */
[----:B0-----:R-:W3:Y:S04]  /*c250*/  LDL.LU R20, [R1+0x250] ;  /* 0x0002500001147983 */ /* 0x001ee80000300800 */
[----:B------:R-:W3:Y:S04]  /*c260*/  LDL.LU R21, [R1+0x254] ;  /* 0x0002540001157983 */ /* 0x000ee80000300800 */
[----:B------:R-:W4:Y:S04]  /*c270*/  LDL.LU R22, [R1+0x258] ;  /* 0x0002580001167983 */ /* 0x000f280000300800 */
[----:B------:R-:W4:Y:S04]  /*c280*/  LDL.LU R23, [R1+0x25c] ;  /* 0x00025c0001177983 */ /* 0x000f280000300800 */
[----:B----4-:R-:W-:Y:S04]  /*c290*/  STL.64 [R1+0x950], R22 ;  /* 0x0009501601007387 */ /* 0x010fe80000100a00 */
[----:B---3--:R-:W-:Y:S04]  /*c2a0*/  STL.64 [R1+0x948], R20 ;  /* 0x0009481401007387 */ /* 0x008fe80000100a00 */
[----:B------:R-:W-:Y:S04]  /*c2b0*/  STL.64 [R1+0x7d0], R26 ;  /* 0x0007d01a01007387 */ /* 0x000fe80000100a00 */
[----:B------:R0:W-:Y:S04]  /*c2c0*/  STL.64 [R1+0x7c8], R24 ;  /* 0x0007c81801007387 */ /* 0x0001e80000100a00 */
[----:B0-----:R-:W3:Y:S04]  /*c2d0*/  LDL.LU R24, [R1+0x1b0] ;  /* 0x0001b00001187983 */ /* 0x001ee80000300800 */
[----:B------:R-:W3:Y:S04]  /*c2e0*/  LDL.LU R25, [R1+0x1b4] ;  /* 0x0001b40001197983 */ /* 0x000ee80000300800 */
[----:B------:R-:W4:Y:S04]  /*c2f0*/  LDL.LU R26, [R1+0x1b8] ;  /* 0x0001b800011a7983 */ /* 0x000f280000300800 */
[----:B------:R-:W4:Y:S01]  /*c300*/  LDL.LU R27, [R1+0x1bc] ;  /* 0x0001bc00011b7983 */ /* 0x000f220000300800 */
[----:B------:R-:W-:-:S02]  /*c310*/  IMAD.MOV.U32 R23, RZ, RZ, R8 ;  /* 0x000000ffff177224 */ /* 0x000fc400078e0008 */
[----:B------:R-:W-:Y:S01]  /*c320*/  IMAD.MOV.U32 R22, RZ, RZ, R9 ;  /* 0x000000ffff167224 */ /* 0x000fe200078e0009 */
[----:B------:R-:W2:Y:S04]  /*c330*/  LDL.LU R8, [R1+0x360] ;  /* 0x0003600001087983 */ /* 0x000ea80000300800 */
[----:B------:R-:W2:Y:S04]  /*c340*/  LDL.LU R9, [R1+0x364] ;  /* 0x0003640001097983 */ /* 0x000ea80000300800 */
[----:B------:R-:W2:Y:S04]  /*c350*/  LDL.LU R10, [R1+0x368] ;  /* 0x00036800010a7983 */ /* 0x000ea80000300800 */
[----:B------:R-:W2:Y:S04]  /*c360*/  LDL.LU R11, [R1+0x36c] ;  /* 0x00036c00010b7983 */ /* 0x000ea80000300800 */
[----:B----4-:R-:W-:Y:S04]  /*c370*/  STL.64 [R1+0x960], R26 ;  /* 0x0009601a01007387 */ /* 0x010fe80000100a00 */
[----:B---3--:R0:W-:Y:S04]  /*c380*/  STL.64 [R1+0x958], R24 ;  /* 0x0009581801007387 */ /* 0x0081e80000100a00 */
[----:B0-----:R-:W3:Y:S04]  /*c390*/  LDL.LU R24, [R1+0x260] ;  /* 0x0002600001187983 */ /* 0x001ee80000300800 */
[----:B------:R-:W3:Y:S04]  /*c3a0*/  LDL.LU R25, [R1+0x264] ;  /* 0x0002640001197983 */ /* 0x000ee80000300800 */
[----:B------:R-:W4:Y:S04]  /*c3b0*/  LDL.LU R26, [R1+0x268] ;  /* 0x00026800011a7983 */ /* 0x000f280000300800 */
[----:B------:R-:W4:Y:S04]  /*c3c0*/  LDL.LU R27, [R1+0x26c] ;  /* 0x00026c00011b7983 */ /* 0x000f280000300800 */
[----:B----4-:R0:W-:Y:S04]  /*c3d0*/  STL.64 [R1+0x970], R26 ;  /* 0x0009701a01007387 */ /* 0x0101e80000100a00 */
[----:B---3--:R-:W-:Y:S04]  /*c3e0*/  STL.64 [R1+0x968], R24 ;  /* 0x0009681801007387 */ /* 0x008fe80000100a00 */
[----:B0-----:R-:W2:Y:S02]  /*c3f0*/  LDL.LU.64 R26, [R1+0x28] ;  /* 0x00002800011a7983 */ /* 0x001ea40000300a00 */
[----:B--2---:R-:W-:Y:S02]  /*c400*/  HMMA.16816.F32.BF16 R12, R16, R26, R12 ;  /* 0x0000001a100c723c */ /* 0x004fe4000004180c */
[----:B------:R0:W-:Y:S05]  /*c410*/  STL.64 [R1+0x980], R26 ;  /* 0x0009801a01007387 */ /* 0x0001ea0000100a00 */
[----:B0-----:R-:W-:-:S02]  /*c420*/  IMAD.MOV.U32 R26, RZ, RZ, R6 ;  /* 0x000000ffff1a7224 */ /* 0x001fc400078e0006 */
[----:B------:R-:W-:Y:S11]  /*c430*/  IMAD.MOV.U32 R27, RZ, RZ, R5 ;  /* 0x000000ffff1b7224 */ /* 0x000ff600078e0005 */
[----:B------:R-:W-:Y:S03]  /*c440*/  @!UPT UIADD3 URZ, URZ, URZ, URZ ;  /* 0x0000003f3f3ff290 */ /* 0x000fe6000fffe03f */
[----:B------:R0:W-:Y:S04]  /*c450*/  STL.64 [R1+0x370], R12 ;  /* 0x0003700c01007387 */ /* 0x0001e80000100a00 */
[----:B------:R1:W-:Y:S04]  /*c460*/  STL.64 [R1+0x378], R14 ;  /* 0x0003780e01007387 */ /* 0x0003e80000100a00 */
[----:B------:R2:W-:Y:S04]  /*c470*/  STL.64 [R1+0x998], R26 ;  /* 0x0009981a01007387 */ /* 0x0005e80000100a00 */
[----:B0-----:R-:W3:Y:S04]  /*c480*/  LDL.LU R12, [R1+0x2c0] ;  /* 0x0002c000010c7983 */ /* 0x001ee80000300800 */
[----:B------:R-:W3:Y:S04]  /*c490*/  LDL.LU R13, [R1+0x2c4] ;  /* 0x0002c400010d7983 */ /* 0x000ee80000300800 */
[----:B-1----:R-:W3:Y:S01]  /*c4a0*/  LDL.LU R14, [R1+0x2c8] ;  /* 0x0002c800010e7983 */ /* 0x002ee20000300800 */
[----:B--2---:R-:W-:-:S02]  /*c4b0*/  IMAD.MOV.U32 R26, RZ, RZ, R4 ;  /* 0x000000ffff1a7224 */ /* 0x004fc400078e0004 */
[----:B------:R-:W-:Y:S01]  /*c4c0*/  IMAD.MOV.U32 R27, RZ, RZ, R2 ;  /* 0x000000ffff1b7224 */ /* 0x000fe200078e0002 */
[----:B------:R-:W3:Y:S04]  /*c4d0*/  LDL.LU R15, [R1+0x2cc] ;  /* 0x0002cc00010f7983 */ /* 0x000ee80000300800 */
[----:B------:R-:W2:Y:S04]  /*c4e0*/  LDL.LU R4, [R1+0x350] ;  /* 0x0003500001047983 */ /* 0x000ea80000300800 */
[----:B------:R-:W2:Y:S04]  /*c4f0*/  LDL.LU R5, [R1+0x354] ;  /* 0x0003540001057983 */ /* 0x000ea80000300800 */
[----:B------:R-:W2:Y:S04]  /*c500*/  LDL.LU R6, [R1+0x358] ;  /* 0x0003580001067983 */ /* 0x000ea80000300800 */
[----:B------:R-:W2:Y:S04]  /*c510*/  LDL.LU R7, [R1+0x35c] ;  /* 0x00035c0001077983 */ /* 0x000ea80000300800 */
[----:B------:R0:W-:Y:S04]  /*c520*/  STL.64 [R1+0x9b0], R26 ;  /* 0x0009b01a01007387 */ /* 0x0001e80000100a00 */
[----:B0-----:R-:W4:Y:S01]  /*c530*/  LDL.LU.64 R26, [R1+0x58] ;  /* 0x00005800011a7983 */ /* 0x001f220000300a00 */
[C---:B------:R-:W-:Y:S03]  /*c540*/  HMMA.16816.F32.BF16 R8, R16.reuse, R22, R8 ;  /* 0x000000161008723c */ /* 0x040fe60000041808 */
[----:B----4-:R0:W-:Y:S04]  /*c550*/  STL.64 [R1+0x9c8], R26 ;  /* 0x0009c81a01007387 */ /* 0x0101e80000100a00 */
[----:B------:R-:W4:Y:S04]  /*c560*/  LDL.LU R24, [R1+0x2b0] ;  /* 0x0002b00001187983 */ /* 0x000f280000300800 */
[----:B------:R-:W4:Y:S04]  /*c570*/  LDL.LU R25, [R1+0x2b4] ;  /* 0x0002b40001197983 */ /* 0x000f280000300800 */
[----:B0-----:R-:W4:Y:S04]  /*c580*/  LDL.LU R26, [R1+0x2b8] ;  /* 0x0002b800011a7983 */ /* 0x001f280000300800 */
[----:B------:R-:W4:Y:S04]  /*c590*/  LDL.LU R27, [R1+0x2bc] ;  /* 0x0002bc00011b7983 */ /* 0x000f280000300800 */
[----:B------:R-:W-:Y:S04]  /*c5a0*/  STL.64 [R1+0x360], R8 ;  /* 0x0003600801007387 */ /* 0x000fe80000100a00 */
[----:B------:R0:W-:Y:S04]  /*c5b0*/  STL.64 [R1+0x368], R10 ;  /* 0x0003680a01007387 */ /* 0x0001e80000100a00 */
        /* <DEDUP_REMOVED lines=11> */
[----:B------:R-:W2:Y:S01]  /*c670*/  LDL.LU R23, [R1+0x28c] ;  /* 0x00028c0001177983 */ /* 0x000ea20000300800 */
[C---:B------:R-:W-:Y:S03]  /*c680*/  HMMA.16816.F32.BF16 R4, R16.reuse, R10, R4 ;  /* 0x0000000a1004723c */ /* 0x040fe60000041804 */
[----:B--2---:R-:W-:Y:S04]  /*c690*/  STL.64 [R1+0x9a8], R22 ;  /* 0x0009a81601007387 */ /* 0x004fe80000100a00 */
[----:B------:R0:W-:Y:S04]  /*c6a0*/  STL.64 [R1+0x9a0], R20 ;  /* 0x0009a01401007387 */ /* 0x0001e80000100a00 */
[----:B0-----:R-:W2:Y:S04]  /*c6b0*/  LDL.LU R20, [R1+0x290] ;  /* 0x0002900001147983 */ /* 0x001ea80000300800 */
        /* <DEDUP_REMOVED lines=9> */
[----:B------:R-:W-:Y:S04]  /*c750*/  STL.64 [R1+0x350], R4 ;  /* 0x0003500401007387 */ /* 0x000fe80000100a00 */
[----:B------:R0:W-:Y:S04]  /*c760*/  STL.64 [R1+0x358], R6 ;  /* 0x0003580601007387 */ /* 0x0001e80000100a00 */
[----:B0-----:R-:W3:Y:S02]  /*c770*/  LDL.LU.64 R6, [R1+0x9e0] ;  /* 0x0009e00001067983 */ /* 0x001ee40000300a00 */
[----:B---3--:R-:W-:Y:S02]  /*c780*/  HMMA.16816.F32.BF16 R16, R16, R6, R12 ;  /* 0x000000061010723c */ /* 0x008fe4000004180c */
[----:B------:R-:W4:Y:S04]  /*c790*/  LDL.LU.64 R14, [R1+0x9d8] ;  /* 0x0009d800010e7983 */ /* 0x000f280000300a00 */
[----:B------:R-:W4:Y:S11]  /*c7a0*/  LDL.LU.64 R12, [R1+0x9d0] ;  /* 0x0009d000010c7983 */ /* 0x000f360000300a00 */
[----:B------:R-:W-:Y:S06]  /*c7b0*/  @!UPT UIADD3 URZ, URZ, URZ, URZ ;  /* 0x0000003f3f3ff290 */ /* 0x000fec000fffe03f */
[----:B------:R-:W-:Y:S04]  /*c7c0*/  STL.64 [R1+0x2c0], R16 ;  /* 0x0002c01001007387 */ /* 0x000fe80000100a00 */
[----:B------:R0:W-:Y:S04]  /*c7d0*/  STL.64 [R1+0x2c8], R18 ;  /* 0x0002c81201007387 */ /* 0x0001e80000100a00 */
[----:B0-----:R-:W4:Y:S02]  /*c7e0*/  LDL.LU.64 R18, [R1+0x68] ;  /* 0x0000680001127983 */ /* 0x001f240000300a00 */
[C---:B----4-:R-:W-:Y:S11]  /*c7f0*/  HMMA.16816.F32.BF16 R24, R12.reuse, R18, R24 ;  /* 0x000000120c18723c */ /* 0x050ff60000041818 */
[----:B------:R-:W-:Y:S11]  /*c800*/  @!UPT UIADD3 URZ, URZ, URZ, URZ ;  /* 0x0000003f3f3ff290 */ /* 0x000ff6000fffe03f */
[----:B------:R-:W-:Y:S01]  /*c810*/  @!UPT UIADD3 URZ, URZ, URZ, URZ ;  /* 0x0000003f3f3ff290 */ /* 0x000fe2000fffe03f */
        /* <DEDUP_REMOVED lines=42> */
[----:B------:R-:W3:Y:S01]  /*cac0*/  LDL.LU.64 R20, [R1+0x948] ;  /* 0x0009480001147983 */ /* 0x000ee20000300a00 */
[C---:B--2---:R-:W-:Y:S08]  /*cad0*/  HMMA.16816.F32.BF16 R24, R12.reuse, R6, R24 ;  /* 0x000000060c18723c */ /* 0x044ff00000041818 */
[----:B---3--:R-:W-:Y:S01]  /*cae0*/  HMMA.16816.F32.BF16 R8, R12, R10, R20 ;  /* 0x0000000a0c08723c */ /* 0x008fe20000041814 */
[----:B------:R-:W2:Y:S04]  /*caf0*/  LDL.LU.64 R22, [R1+0x940] ;  /* 0x0009400001167983 */ /* 0x000ea80000300a00 */
[----:B------:R-:W2:Y:S11]  /*cb00*/  LDL.LU.64 R20, [R1+0x938] ;  /* 0x0009380001147983 */ /* 0x000eb60000300a00 */
[----:B------:R-:W-:Y:S07]  /*cb10*/  @!UPT UIADD3 URZ, URZ, URZ, URZ ;  /* 0x0000003f3f3ff290 */ /* 0x000fee000fffe03f */
[----:B------:R-:W-:Y:S04]  /*cb20*/  STL.64 [R1+0x250], R8 ;  /* 0x0002500801007387 */ /* 0x000fe80000100a00 */
[----:B------:R0:W-:Y:S04]  /*cb30*/  STL.64 [R1+0x258], R10 ;  /* 0x0002580a01007387 */ /* 0x0001e80000100a00 */
[----:B0-----:R-:W3:Y:S04]  /*cb40*/  LDL.LU.64 R10, [R1+0x930] ;  /* 0x00093000010a7983 */ /* 0x001ee80000300a00 */
[----:B------:R-:W3:Y:S04]  /*cb50*/  LDL.LU.64 R8, [R1+0x928] ;  /* 0x0009280001087983 */ /* 0x000ee80000300a00 */
[----:B------:R-:W4:Y:S04]  /*cb60*/  LDL.LU.64 R14, [R1+0x4a0] ;  /* 0x0004a000010e7983 */ /* 0x000f280000300a00 */
[----:B----4-:R-:W-:Y:S04]  /*cb70*/  STL.64 [R1+0x888], R14 ;  /* 0x0008880e01007387 */ /* 0x010fe80000100a00 */
[----:B------:R-:W-:Y:S04]  /*cb80*/  STL.64 [R1+0x1b0], R24 ;  /* 0x0001b01801007387 */ /* 0x000fe80000100a00 */
[----:B------:R0:W-:Y:S04]  /*cb90*/  STL.64 [R1+0x1b8], R26 ;  /* 0x0001b81a01007387 */ /* 0x0001e80000100a00 */
[----:B0-----:R-:W4:Y:S04]  /*cba0*/  LDL.LU.64 R26, [R1+0x4b0] ;  /* 0x0004b000011a7983 */ /* 0x001f280000300a00 */
[----:B----4-:R0:W-:Y:S02]  /*cbb0*/  STL.64 [R1+0x840], R26 ;  /* 0x0008401a01007387 */ /* 0x0101e40000100a00 */
[----:B0-----:R-:W-:-:S02]  /*cbc0*/  IMAD.MOV.U32 R26, RZ, RZ, R4 ;  /* 0x000000ffff1a7224 */ /* 0x001fc400078e0004 */
[----:B------:R-:W-:-:S05]  /*cbd0*/  IMAD.MOV.U32 R27, RZ, RZ, R2 ;  /* 0x000000ffff1b7224 */ /* 0x000fca00078e0002 */
[----:B------:R0:W-:Y:S04]  /*cbe0*/  STL.64 [R1+0x8f8], R26 ;  /* 0x0008f81a01007387 */ /* 0x0001e80000100a00 */
[----:B0-----:R-:W4:Y:S01]  /*cbf0*/  LDL.LU.64 R26, [R1+0x38] ;  /* 0x00003800011a7983 */ /* 0x001f220000300a00 */
[----:B------:R-:W-:-:S03]  /*cc00*/  IMAD.MOV.U32 R15, RZ, RZ, R5 ;  /* 0x000000ffff0f7224 */ /* 0x000fc600078e0005 */
[----:B----4-:R0:W-:Y:S04]  /*cc10*/  STL.64 [R1+0x910], R26 ;  /* 0x0009101a01007387 */ /* 0x0101e80000100a00 */
[----:B------:R-:W3:Y:S04]  /*cc20*/  LDL.LU R24, [R1+0x1a0] ;  /* 0x0001a00001187983 */ /* 0x000ee80000300800 */
[----:B------:R-:W3:Y:S04]  /*cc30*/  LDL.LU R25, [R1+0x1a4] ;  /* 0x0001a40001197983 */ /* 0x000ee80000300800 */
[----:B0-----:R-:W3:Y:S04]  /*cc40*/  LDL.LU R26, [R1+0x1a8] ;  /* 0x0001a800011a7983 */ /* 0x001ee80000300800 */
[----:B------:R-:W3:Y:S04]  /*cc50*/  LDL.LU R27, [R1+0x1ac] ;  /* 0x0001ac00011b7983 */ /* 0x000ee80000300800 */
[----:B------:R-:W4:Y:S04]  /*cc60*/  LDL.LU.64 R4, [R1+0x490] ;  /* 0x0004900001047983 */ /* 0x000f280000300a00 */
[----:B------:R-:W-:Y:S01]  /*cc70*/  STL.64 [R1+0x8c8], R6 ;  /* 0x0008c80601007387 */ /* 0x000fe20000100a00 */
[----:B------:R-:W-:-:S03]  /*cc80*/  IMAD.MOV.U32 R14, RZ, RZ, R16 ;  /* 0x000000ffff0e7224 */ /* 0x000fc600078e0010 */
[----:B----4-:R3:W-:Y:S02]  /*cc90*/  STL.64 [R1+0x8c0], R4 ;  /* 0x0008c00401007387 */ /* 0x0107e40000100a00 */
[----:B---3--:R-:W-:Y:S11]  /*cca0*/  HMMA.16816.F32.BF16 R4, R8, R18, R24 ;  /* 0x000000120804723c */ /* 0x008ff60000041818 */
[----:B------:R-:W-:Y:S11]  /*ccb0*/  @!UPT UIADD3 URZ, URZ, URZ, URZ ;  /* 0x0000003f3f3ff290 */ /* 0x000ff6000fffe03f */
[----:B------:R-:W-:Y:S01]  /*ccc0*/  @!UPT UIADD3 URZ, URZ, URZ, URZ ;  /* 0x0000003f3f3ff290 */ /* 0x000fe2000fffe03f */
[----:B------:R-:W-:Y:S04]  /*ccd0*/  STL.64 [R1+0x1a0], R4 ;  /* 0x0001a00401007387 */ /* 0x000fe80000100a00 */
[----:B------:R0:W-:Y:S04]  /*cce0*/  STL.64 [R1+0x1a8], R6 ;  /* 0x0001a80601007387 */ /* 0x0001e80000100a00 */
[----:B------:R-:W3:Y:S04]  /*ccf0*/  LDL.LU.64 R26, [R1+0x48] ;  /* 0x00004800011a7983 */ /* 0x000ee80000300a00 */
[----:B0-----:R-:W4:Y:S01]  /*cd00*/  LDL.LU.64 R6, [R1+0x8] ;  /* 0x0000080001067983 */ /* 0x001f220000300a00 */
[----:B------:R-:W-:-:S02]  /*cd10*/  IMAD.MOV.U32 R29, RZ, RZ, R18 ;  /* 0x000000ffff1d7224 */ /* 0x000fc400078e0012 */
[----:B------:R-:W-:Y:S02]  /*cd20*/  IMAD.MOV.U32 R13, RZ, RZ, R19 ;  /* 0x000000ffff0d7224 */ /* 0x000fe400078e0013 */
[----:B--2---:R-:W-:Y:S11]  /*cd30*/  HMMA.16816.F32.BF16 R16, R8, R14, R20 ;  /* 0x0000000e0810723c */ /* 0x004ff60000041814 */
[----:B------:R-:W-:Y:S11]  /*cd40*/  @!UPT UIADD3 URZ, URZ, URZ, URZ ;  /* 0x0000003f3f3ff290 */ /* 0x000ff6000fffe03f */
[----:B------:R-:W-:Y:S01]  /*cd50*/  @!UPT UIADD3 URZ, URZ, URZ, URZ ;  /* 0x0000003f3f3ff290 */ /* 0x000fe2000fffe03f */
[----:B------:R0:W-:Y:S04]  /*cd60*/  STL.64 [R1+0x190], R16 ;  /* 0x0001901001007387 */ /* 0x0001e80000100a00 */
[----:B------:R1:W-:Y:S04]  /*cd70*/  STL.64 [R1+0x198], R18 ;  /* 0x0001981201007387 */ /* 0x0003e80000100a00 */
[----:B----4-:R-:W-:Y:S04]  /*cd80*/  STL.64 [R1+0x8e0], R6 ;  /* 0x0008e00601007387 */ /* 0x010fe80000100a00 */
[----:B------:R-:W2:Y:S04]  /*cd90*/  LDL.LU R20, [R1+0xc0] ;  /* 0x0000c00001147983 */ /* 0x000ea80000300800 */
[----:B------:R-:W2:Y:S04]  /*cda0*/  LDL.LU R21, [R1+0xc4] ;  /* 0x0000c40001157983 */ /* 0x000ea80000300800 */
[----:B------:R-:W4:Y:S04]  /*cdb0*/  LDL.LU R22, [R1+0xc8] ;  /* 0x0000c80001167983 */ /* 0x000f280000300800 */
[----:B------:R-:W4:Y:S04]  /*cdc0*/  LDL.LU R23, [R1+0xcc] ;  /* 0x0000cc0001177983 */ /* 0x000f280000300800 */
[----:B0-----:R-:W2:Y:S04]  /*cdd0*/  LDL.LU R16, [R1+0x150] ;  /* 0x0001500001107983 */ /* 0x001ea80000300800 */
[----:B------:R-:W2:Y:S04]  /*cde0*/  LDL.LU R17, [R1+0x154] ;  /* 0x0001540001117983 */ /* 0x000ea80000300800 */
[----:B-1----:R-:W2:Y:S04]  /*cdf0*/  LDL.LU R18, [R1+0x158] ;  /* 0x0001580001127983 */ /* 0x002ea80000300800 */
[----:B------:R-:W2:Y:S04]  /*ce00*/  LDL.LU R19, [R1+0x15c] ;  /* 0x00015c0001137983 */ /* 0x000ea80000300800 */
        /* <DEDUP_REMOVED lines=19> */
[----:B----4-:R-:W-:Y:S04]  /*cf40*/  STL.64 [R1+0x8d8], R22 ;  /* 0x0008d81601007387 */ /* 0x010fe80000100a00 */
[----:B------:R0:W-:Y:S01]  /*cf50*/  STL.64 [R1+0x8d0], R20 ;  /* 0x0008d01401007387 */ /* 0x0001e20000100a00 */
[----:B---3--:R-:W-:-:S02]  /*cf60*/  IMAD.MOV.U32 R4, RZ, RZ, R26 ;  /* 0x000000ffff047224 */ /* 0x008fc400078e001a */
[----:B------:R-:W-:Y:S01]  /*cf70*/  IMAD.MOV.U32 R2, RZ, RZ, R27 ;  /* 0x000000ffff027224 */ /* 0x000fe200078e001b */
[----:B0-----:R-:W3:Y:S04]  /*cf80*/  LDL.LU R20, [R1+0x140] ;  /* 0x0001400001147983 */ /* 0x001ee80000300800 */
[----:B------:R-:W3:Y:S04]  /*cf90*/  LDL.LU R21, [R1+0x144] ;  /* 0x0001440001157983 */ /* 0x000ee80000300800 */
[----:B------:R-:W3:Y:S04]  /*cfa0*/  LDL.LU R22, [R1+0x148] ;  /* 0x0001480001167983 */ /* 0x000ee80000300800 */
[----:B------:R-:W3:Y:S04]  /*cfb0*/  LDL.LU R23, [R1+0x14c] ;  /* 0x00014c0001177983 */ /* 0x000ee80000300800 */
[----:B------:R-:W-:Y:S01]  /*cfc0*/  STL.64 [R1+0x898], R14 ;  /* 0x0008980e01007387 */ /* 0x000fe20000100a00 */
[C---:B--2---:R-:W-:Y:S11]  /*cfd0*/  HMMA.16816.F32.BF16 R16, R8.reuse, R26, R16 ;  /* 0x0000001a0810723c */ /* 0x044ff60000041810 */
[----:B------:R-:W-:Y:S11]  /*cfe0*/  @!UPT UIADD3 URZ, URZ, URZ, URZ ;  /* 0x0000003f3f3ff290 */ /* 0x000ff6000fffe03f */
[----:B------:R-:W-:Y:S01]  /*cff0*/  @!UPT UIADD3 URZ, URZ, URZ, URZ ;  /* 0x0000003f3f3ff290 */ /* 0x000fe2000fffe03f */
        /* <DEDUP_REMOVED lines=13> */
[----:B------:R-:W2:Y:S04]  /*d0d0*/  LDL.LU.64 R26, [R1+0x8f8] ;  /* 0x0008f800011a7983 */ /* 0x000ea80000300a00 */
[----:B------:R-:W4:Y:S01]  /*d0e0*/  LDL.LU.64 R24, [R1+0x4a8] ;  /* 0x0004a80001187983 */ /* 0x000f220000300a00 */
        /* <DEDUP_REMOVED lines=8> */
[----:B----4-:R-:W-:Y:S01]  /*d170*/  STL.64 [R1+0x858], R24 ;  /* 0x0008581801007387 */ /* 0x010fe20000100a00 */
[----:B0-----:R-:W-:-:S02]  /*d180*/  IMAD.MOV.U32 R26, RZ, RZ, R12 ;  /* 0x000000ffff1a7224 */ /* 0x001fc400078e000c */
[----:B------:R-:W-:-:S05]  /*d190*/  IMAD.MOV.U32 R27, RZ, RZ, R5 ;  /* 0x000000ffff1b7224 */ /* 0x000fca00078e0005 */
[----:B------:R0:W-:Y:S02]  /*d1a0*/  STL.64 [R1+0x870], R26 ;  /* 0x0008701a01007387 */ /* 0x0001e40000100a00 */
[----:B0-----:R-:W-:Y:S02]  /*d1b0*/  IMAD.MOV.U32 R26, RZ, RZ, R4 ;  /* 0x000000ffff1a7224 */ /* 0x001fe400078e0004 */
[----:B------:R-:W-:-:S05]  /*d1c0*/  IMAD.MOV.U32 R27, RZ, RZ, R2 ;  /* 0x000000ffff1b7224 */ /* 0x000fca00078e0002 */
[----:B------:R0:W-:Y:S04]  /*d1d0*/  STL.64 [R1+0x890], R26 ;  /* 0x0008901a01007387 */ /* 0x0001e80000100a00 */
[----:B------:R-:W4:Y:S04]  /*d1e0*/  LDL.LU R24, [R1+0xa0] ;  /* 0x0000a00001187983 */ /* 0x000f280000300800 */
[----:B------:R-:W4:Y:S04]  /*d1f0*/  LDL.LU R25, [R1+0xa4] ;  /* 0x0000a40001197983 */ /* 0x000f280000300800 */
[----:B0-----:R-:W3:Y:S04]  /*d200*/  LDL.LU R26, [R1+0xa8] ;  /* 0x0000a800011a7983 */ /* 0x001ee80000300800 */
[----:B------:R-:W3:Y:S01]  /*d210*/  LDL.LU R27, [R1+0xac] ;  /* 0x0000ac00011b7983 */ /* 0x000ee20000300800 */
[----:B--2---:R-:W-:Y:S03]  /*d220*/  HMMA.16816.F32.BF16 R16, R8, R6, R16 ;  /* 0x000000060810723c */ /* 0x004fe60000041810 */
        /* <DEDUP_REMOVED lines=8> */
[----:B0-----:R-:W-:-:S02]  /*d2b0*/  IMAD.MOV.U32 R17, RZ, RZ, R7 ;  /* 0x000000ffff117224 */ /* 0x001fc400078e0007 */
[----:B-1----:R-:W-:Y:S02]  /*d2c0*/  IMAD.MOV.U32 R18, RZ, RZ, R6 ;  /* 0x000000ffff127224 */ /* 0x002fe400078e0006 */
[----:B------:R-:W3:Y:S01]  /*d2d0*/  LDL.LU.64 R6, [R1+0x8e0] ;  /* 0x0008e00001067983 */ /* 0x000ee20000300a00 */
[----:B------:R-:W-:Y:S01]  /*d2e0*/  IMAD.MOV.U32 R14, RZ, RZ, R29 ;  /* 0x000000ffff0e7224 */ /* 0x000fe200078e001d */
[C---:B---3--:R-:W-:Y:S01]  /*d2f0*/  HMMA.16816.F32.BF16 R20, R8.reuse, R6, R20 ;  /* 0x000000060814723c */ /* 0x048fe20000041814 */
[----:B------:R-:W-:Y:S02]  /*d300*/  IMAD.MOV.U32 R2, RZ, RZ, R6 ;  /* 0x000000ffff027224 */ /* 0x000fe400078e0006 */
[----:B------:R-:W-:Y:S11]  /*d310*/  IMAD.MOV.U32 R29, RZ, RZ, R7 ;  /* 0x000000ffff1d7224 */ /* 0x000ff600078e0007 */
[----:B------:R-:W-:Y:S09]  /*d320*/  @!UPT UIADD3 URZ, URZ, URZ, URZ ;  /* 0x0000003f3f3ff290 */ /* 0x000ff2000fffe03f */
[----:B------:R-:W-:Y:S04]  /*d330*/  STL.64 [R1+0x140], R20 ;  /* 0x0001401401007387 */ /* 0x000fe80000100a00 */
[----:B------:R0:W-:Y:S04]  /*d340*/  STL.64 [R1+0x148], R22 ;  /* 0x0001481601007387 */ /* 0x0001e80000100a00 */
[----:B0-----:R-:W3:Y:S04]  /*d350*/  LDL.LU.64 R22, [R1+0x8d8] ;  /* 0x0008d80001167983 */ /* 0x001ee80000300a00 */
[----:B------:R-:W3:Y:S04]  /*d360*/  LDL.LU.64 R20, [R1+0x8d0] ;  /* 0x0008d00001147983 */ /* 0x000ee80000300a00 */
[----:B------:R-:W3:Y:S04]  /*d370*/  LDL.LU.64 R6, [R1+0x8c8] ;  /* 0x0008c80001067983 */ /* 0x000ee80000300a00 */
[----:B------:R-:W4:Y:S01]  /*d380*/  LDL.LU.64 R4, [R1+0x8c0] ;  /* 0x0008c00001047983 */ /* 0x000f220000300a00 */
[----:B---3--:R-:W-:Y:S03]  /*d390*/  HMMA.16816.F32.BF16 R8, R8, R6, R20 ;  /* 0x000000060808723c */ /* 0x008fe60000041814 */
[----:B------:R-:W2:Y:S04]  /*d3a0*/  LDL.LU.64 R22, [R1+0x8b8] ;  /* 0x0008b80001167983 */ /* 0x000ea80000300a00 */
[----:B------:R-:W2:Y:S04]  /*d3b0*/  LDL.LU.64 R20, [R1+0x8b0] ;  /* 0x0008b00001147983 */ /* 0x000ea80000300a00 */
[----:B------:R-:W-:Y:S04]  /*d3c0*/  STL.64 [R1+0x880], R6 ;  /* 0x0008800601007387 */ /* 0x000fe80000100a00 */
[----:B----4-:R0:W-:Y:S08]  /*d3d0*/  STL.64 [R1+0x878], R4 ;  /* 0x0008780401007387 */ /* 0x0101f00000100a00 */
[----:B------:R-:W-:Y:S04]  /*d3e0*/  STL.64 [R1+0xc0], R8 ;  /* 0x0000c00801007387 */ /* 0x000fe80000100a00 */
[----:B------:R1:W-:Y:S04]  /*d3f0*/  STL.64 [R1+0xc8], R10 ;  /* 0x0000c80a01007387 */ /* 0x0003e80000100a00 */
[----:B0-----:R-:W3:Y:S04]  /*d400*/  LDL.LU R4, [R1+0x90] ;  /* 0x0000900001047983 */ /* 0x001ee80000300800 */
[----:B------:R-:W3:Y:S04]  /*d410*/  LDL.LU R5, [R1+0x94] ;  /* 0x0000940001057983 */ /* 0x000ee80000300800 */
[----:B------:R-:W3:Y:S04]  /*d420*/  LDL.LU R6, [R1+0x98] ;  /* 0x0000980001067983 */ /* 0x000ee80000300800 */
[----:B------:R-:W3:Y:S04]  /*d430*/  LDL.LU R7, [R1+0x9c] ;  /* 0x00009c0001077983 */ /* 0x000ee80000300800 */
[----:B-1----:R-:W4:Y:S01]  /*d440*/  LDL.LU.64 R10, [R1+0x498] ;  /* 0x00049800010a7983 */ /* 0x002f220000300a00 */
[----:B------:R-:W-:-:S07]  /*d450*/  IMAD.MOV.U32 R15, RZ, RZ, R13 ;  /* 0x000000ffff0f7224 */ /* 0x000fce00078e000d */
[C---:B--2---:R-:W-:Y:S11]  /*d460*/  HMMA.16816.F32.BF16 R12, R20.reuse, R14, R24 ;  /* 0x0000000e140c723c */ /* 0x044ff60000041818 */
[----:B------:R-:W-:Y:S11]  /*d470*/  @!UPT UIADD3 URZ, URZ, URZ, URZ ;  /* 0x0000003f3f3ff290 */ /* 0x000ff6000fffe03f */
[----:B------:R-:W-:Y:S02]  /*d480*/  @!UPT UIADD3 URZ, URZ, URZ, URZ ;  /* 0x0000003f3f3ff290 */ /* 0x000fe4000fffe03f */
[----:B------:R-:W-:Y:S01]  /*d490*/  IMAD.MOV.U32 R19, RZ, RZ, R14 ;  /* 0x000000ffff137224 */ /* 0x000fe200078e000e */
[----:B----4-:R0:W-:Y:S04]  /*d4a0*/  STL.64 [R1+0x868], R10 ;  /* 0x0008680a01007387 */ /* 0x0101e80000100a00 */
[----:B------:R-:W2:Y:S04]  /*d4b0*/  LDL.LU R8, [R1+0x130] ;  /* 0x0001300001087983 */ /* 0x000ea80000300800 */
[----:B------:R-:W2:Y:S04]  /*d4c0*/  LDL.LU R9, [R1+0x134] ;  /* 0x0001340001097983 */ /* 0x000ea80000300800 */
[----:B0-----:R-:W2:Y:S04]  /*d4d0*/  LDL.LU R10, [R1+0x138] ;  /* 0x00013800010a7983 */ /* 0x001ea80000300800 */
[----:B------:R-:W2:Y:S04]  /*d4e0*/  LDL.LU R11, [R1+0x13c] ;  /* 0x00013c00010b7983 */ /* 0x000ea80000300800 */
[----:B------:R-:W4:Y:S04]  /*d4f0*/  LDL.LU.64 R26, [R1+0x8a8] ;  /* 0x0008a800011a7983 */ /* 0x000f280000300a00 */
[----:B------:R-:W4:Y:S04]  /*d500*/  LDL.LU.64 R24, [R1+0x8a0] ;  /* 0x0008a00001187983 */ /* 0x000f280000300a00 */
[----:B------:R-:W-:Y:S04]  /*d510*/  STL.64 [R1+0xb0], R12 ;  /* 0x0000b00c01007387 */ /* 0x000fe80000100a00 */
        /* <DEDUP_REMOVED lines=9> */
[----:B---3--:R-:W-:Y:S03]  /*d5b0*/  HMMA.16816.F32.BF16 R24, R20, R26, R4 ;  /* 0x0000001a1418723c */ /* 0x008fe60000041804 */
[----:B------:R-:W3:Y:S04]  /*d5c0*/  LDL.LU.64 R6, [R1+0x880] ;  /* 0x0008800001067983 */ /* 0x000ee80000300a00 */
[----:B------:R-:W2:Y:S11]  /*d5d0*/  LDL.LU.64 R4, [R1+0x878] ;  /* 0x0008780001047983 */ /* 0x000eb60000300a00 */
[----:B------:R-:W-:Y:S05]  /*d5e0*/  @!UPT UIADD3 URZ, URZ, URZ, URZ ;  /* 0x0000003f3f3ff290 */ /* 0x000fea000fffe03f */
[----:B------:R-:W-:Y:S04]  /*d5f0*/  STL.64 [R1+0x90], R24 ;  /* 0x0000901801007387 */ /* 0x000fe80000100a00 */
[----:B------:R0:W-:Y:S04]  /*d600*/  STL.64 [R1+0x98], R26 ;  /* 0x0000981a01007387 */ /* 0x0001e80000100a00 */
[----:B0-----:R-:W3:Y:S01]  /*d610*/  LDL.LU.64 R26, [R1+0x870] ;  /* 0x00087000011a7983 */ /* 0x001ee20000300a00 */
[----:B------:R-:W-:-:S04]  /*d620*/  IMAD.MOV.U32 R16, RZ, RZ, c[0x0][0x18c] ;  /* 0x00006300ff107624 */ /* 0x000fc800078e00ff */
[----:B------:R-:W-:-:S04]  /*d630*/  IMAD.SHL.U32 R16, R16, 0x20, RZ ;  /* 0x0000002010107824 */ /* 0x000fc800078e00ff */
[C---:B--2---:R-:W-:Y:S01]  /*d640*/  IMAD.WIDE R4, R16.reuse, 0x2, R4 ;  /* 0x0000000210047825 */ /* 0x044fe200078e0204 */
[----:B---3--:R-:W-:Y:S01]  /*d650*/  HMMA.16816.F32.BF16 R24, R20, R26, R8 ;  /* 0x0000001a1418723c */ /* 0x008fe20000041808 */
[----:B------:R-:W2:Y:S11]  /*d660*/  LDL.LU.64 R10, [R1+0x868] ;  /* 0x00086800010a7983 */ /* 0x000eb60000300a00 */
[----:B------:R-:W-:Y:S11]  /*d670*/  @!UPT UIADD3 URZ, URZ, URZ, URZ ;  /* 0x0000003f3f3ff290 */ /* 0x000ff6000fffe03f */
[----:B------:R-:W-:Y:S04]  /*d680*/  STL.64 [R1+0x130], R24 ;  /* 0x0001301801007387 */ /* 0x000fe80000100a00 */
[----:B------:R0:W-:Y:S04]  /*d690*/  STL.64 [R1+0x138], R26 ;  /* 0x0001381a01007387 */ /* 0x0001e80000100a00 */
[----:B0-----:R-:W3:Y:S04]  /*d6a0*/  LDL.LU.64 R26, [R1+0x860] ;  /* 0x00086000011a7983 */ /* 0x001ee80000300a00 */
[----:B------:R-:W3:Y:S04]  /*d6b0*/  LDL.LU.64 R24, [R1+0x858] ;  /* 0x0008580001187983 */ /* 0x000ee80000300a00 */
[----:B------:R-:W-:Y:S04]  /*d6c0*/  STL [R1+0x798], R4 ;  /* 0x0007980401007387 */ /* 0x000fe80000100800 */
[----:B------:R4:W-:Y:S04]  /*d6d0*/  STL [R1+0x794], R5 ;  /* 0x0007940501007387 */ /* 0x0009e80000100800 */
[----:B------:R-:W-:Y:S01]  /*d6e0*/  STL.64 [R1+0x850], R6 ;  /* 0x0008500601007387 */ /* 0x000fe20000100a00 */
[----:B----4-:R-:W-:-:S05]  /*d6f0*/  IMAD.WIDE R4, R16, 0x2, R14 ;  /* 0x0000000210047825 */ /* 0x010fca00078e020e */
[----:B------:R0:W-:Y:S04]  /*d700*/  STL.64 [R1+0x848], R4 ;  /* 0x0008480401007387 */ /* 0x0001e80000100a00 */
[----:B0-----:R-:W4:Y:S04]  /*d710*/  LDL.LU R4, [R1+0x80] ;  /* 0x0000800001047983 */ /* 0x001f280000300800 */
[----:B------:R-:W4:Y:S04]  /*d720*/  LDL.LU R5, [R1+0x84] ;  /* 0x0000840001057983 */ /* 0x000f280000300800 */
[----:B------:R-:W4:Y:S04]  /*d730*/  LDL.LU R6, [R1+0x88] ;  /* 0x0000880001067983 */ /* 0x000f280000300800 */
[----:B------:R-:W4:Y:S01]  /*d740*/  LDL.LU R7, [R1+0x8c] ;  /* 0x00008c0001077983 */ /* 0x000f220000300800 */
[----:B--2---:R-:W-:-:S05]  /*d750*/  IMAD.WIDE R8, R16, 0x2, R10 ;  /* 0x0000000210087825 */ /* 0x004fca00078e020a */
[----:B------:R-:W-:Y:S04]  /*d760*/  STL [R1+0x790], R8 ;  /* 0x0007900801007387 */ /* 0x000fe80000100800 */
[----:B------:R3:W-:Y:S04]  /*d770*/  STL [R1+0x78c], R9 ;  /* 0x00078c0901007387 */ /* 0x0007e80000100800 */
[----:B------:R-:W2:Y:S01]  /*d780*/  LDL.LU.64 R14, [R1+0x4c0] ;  /* 0x0004c000010e7983 */ /* 0x000ea20000300a00 */
[C---:B---3--:R-:W-:Y:S02]  /*d790*/  IMAD.WIDE R8, R16.reuse, 0x2, R24 ;  /* 0x0000000210087825 */ /* 0x048fe400078e0218 */
[----:B----4-:R-:W-:Y:S01]  /*d7a0*/  HMMA.16816.F32.BF16 R24, R20, R26, R4 ;  /* 0x0000001a1418723c */ /* 0x010fe20000041804 */
[----:B------:R-:W3:Y:S04]  /*d7b0*/  LDL.LU.64 R6, [R1+0x850] ;  /* 0x0008500001067983 */ /* 0x000ee80000300a00 */
[----:B------:R-:W4:Y:S11]  /*d7c0*/  LDL.LU.64 R4, [R1+0x848] ;  /* 0x0008480001047983 */ /* 0x000f360000300a00 */
[----:B------:R-:W-:Y:S07]  /*d7d0*/  @!UPT UIADD3 URZ, URZ, URZ, URZ ;  /* 0x0000003f3f3ff290 */ /* 0x000fee000fffe03f */
[----:B------:R-:W-:Y:S04]  /*d7e0*/  STL.64 [R1+0x80], R24 ;  /* 0x0000801801007387 */ /* 0x000fe80000100a00 */
[----:B------:R0:W-:Y:S04]  /*d7f0*/  STL.64 [R1+0x88], R26 ;  /* 0x0000881a01007387 */ /* 0x0001e80000100a00 */
[----:B0-----:R-:W2:Y:S04]  /*d800*/  LDL.LU.64 R26, [R1+0x840] ;  /* 0x00084000011a7983 */ /* 0x001ea80000300a00 */
[----:B------:R-:W3:Y:S04]  /*d810*/  LDL.LU R24, [R1+0x110] ;  /* 0x0001100001187983 */ /* 0x000ee80000300800 */
[----:B------:R-:W3:Y:S01]  /*d820*/  LDL.LU R25, [R1+0x114] ;  /* 0x0001140001197983 */ /* 0x000ee20000300800 */
[----:B--2---:R-:W-:-:S03]  /*d830*/  IMAD.WIDE R10, R16, 0x2, R26 ;  /* 0x00000002100a7825 */ /* 0x004fc600078e021a */
[----:B------:R-:W2:Y:S04]  /*d840*/  LDL.LU R26, [R1+0x118] ;  /* 0x00011800011a7983 */ /* 0x000ea80000300800 */
[----:B------:R-:W2:Y:S04]  /*d850*/  LDL.LU R27, [R1+0x11c] ;  /* 0x00011c00011b7983 */ /* 0x000ea80000300800 */
[----:B--2---:R-:W-:Y:S04]  /*d860*/  STL.64 [R1+0x7f0], R26 ;  /* 0x0007f01a01007387 */ /* 0x004fe80000100a00 */
[----:B---3--:R0:W-:Y:S04]  /*d870*/  STL.64 [R1+0x7e8], R24 ;  /* 0x0007e81801007387 */ /* 0x0081e80000100a00 */
[----:B0-----:R-:W2:Y:S01]  /*d880*/  LDL.LU.64 R24, [R1+0x4d8] ;  /* 0x0004d80001187983 */ /* 0x001ea20000300a00 */
[----:B------:R-:W-:-:S02]  /*d890*/  IMAD.MOV.U32 R26, RZ, RZ, R2 ;  /* 0x000000ffff1a7224 */ /* 0x000fc400078e0002 */
[----:B------:R-:W-:Y:S01]  /*d8a0*/  IMAD.MOV.U32 R27, RZ, RZ, R29 ;  /* 0x000000ffff1b7224 */ /* 0x000fe200078e001d */
[----:B------:R-:W3:Y:S04]  /*d8b0*/  LDL.LU R2, [R1+0x83c] ;  /* 0x00083c0001027983 */ /* 0x000ee80000300800 */
[----:B------:R-:W3:Y:S04]  /*d8c0*/  LDL.LU R29, [R1+0x838] ;  /* 0x00083800011d7983 */ /* 0x000ee80000300800 */
[----:B------:R-:W-:Y:S04]  /*d8d0*/  STL.64 [R1+0x810], R26 ;  /* 0x0008101a01007387 */ /* 0x000fe80000100a00 */
[----:B--2---:R-:W-:Y:S04]  /*d8e0*/  STL.64 [R1+0x808], R24 ;  /* 0x0008081801007387 */ /* 0x004fe80000100a00 */
[----:B----4-:R-:W-:Y:S04]  /*d8f0*/  STL [R1+0x788], R4 ;  /* 0x0007880401007387 */ /* 0x010fe80000100800 */
[----:B------:R0:W-:Y:S04]  /*d900*/  STL [R1+0x784], R5 ;  /* 0x0007840501007387 */ /* 0x0001e80000100800 */
[----:B------:R-:W-:Y:S01]  /*d910*/  STL [R1+0x780], R8 ;  /* 0x0007800801007387 */ /* 0x000fe20000100800 */
[----:B0-----:R-:W-:-:S03]  /*d920*/  IMAD.WIDE R4, R16, 0x2, R12 ;  /* 0x0000000210047825 */ /* 0x001fc600078e020c */
[----:B------:R0:W-:Y:S04]  /*d930*/  STL [R1+0x77c], R9 ;  /* 0x00077c0901007387 */ /* 0x0001e80000100800 */
[----:B------:R-:W-:Y:S04]  /*d940*/  STL.64 [R1+0x820], R6 ;  /* 0x0008200601007387 */ /* 0x000fe80000100a00 */
[----:B------:R1:W-:Y:S01]  /*d950*/  STL.64 [R1+0x818], R4 ;  /* 0x0008180401007387 */ /* 0x0003e20000100a00 */
[----:B0-----:R-:W-:-:S03]  /*d960*/  IMAD.WIDE R8, R16, 0x2, R14 ;  /* 0x0000000210087825 */ /* 0x001fc600078e020e */
[----:B-1----:R-:W2:Y:S04]  /*d970*/  LDL.LU R4, [R1+0x70] ;  /* 0x0000700001047983 */ /* 0x002ea80000300800 */
[----:B------:R-:W2:Y:S04]  /*d980*/  LDL.LU R5, [R1+0x74] ;  /* 0x0000740001057983 */ /* 0x000ea80000300800 */
[----:B------:R-:W2:Y:S04]  /*d990*/  LDL.LU R6, [R1+0x78] ;  /* 0x0000780001067983 */ /* 0x000ea80000300800 */
[----:B------:R-:W2:Y:S04]  /*d9a0*/  LDL.LU R7, [R1+0x7c] ;  /* 0x00007c0001077983 */ /* 0x000ea80000300800 */
[----:B------:R-:W-:Y:S04]  /*d9b0*/  STL [R1+0x778], R10 ;  /* 0x0007780a01007387 */ /* 0x000fe80000100800 */
[----:B------:R0:W-:Y:S04]  /*d9c0*/  STL [R1+0x774], R11 ;  /* 0x0007740b01007387 */ /* 0x0001e80000100800 */
[----:B0-----:R-:W4:Y:S04]  /*d9d0*/  LDL.LU.64 R10, [R1+0x4c8] ;  /* 0x0004c800010a7983 */ /* 0x001f280000300a00 */
[----:B------:R-:W4:Y:S01]  /*d9e0*/  LDL.LU.64 R14, [R1+0x508] ;  /* 0x00050800010e7983 */ /* 0x000f220000300a00 */
[----:B------:R-:W-:-:S02]  /*d9f0*/  IMAD.MOV.U32 R26, RZ, RZ, R18 ;  /* 0x000000ffff1a7224 */ /* 0x000fc400078e0012 */
[----:B------:R-:W-:Y:S02]  /*da00*/  IMAD.MOV.U32 R27, RZ, RZ, R17 ;  /* 0x000000ffff1b7224 */ /* 0x000fe400078e0011 */
[----:B---3--:R-:W-:Y:S02]  /*da10*/  IMAD.MOV.U32 R12, RZ, RZ, R29 ;  /* 0x000000ffff0c7224 */ /* 0x008fe400078e001d */
[----:B------:R-:W-:-:S03]  /*da20*/  IMAD.MOV.U32 R13, RZ, RZ, R2 ;  /* 0x000000ffff0d7224 */ /* 0x000fc600078e0002 */
[----:B--2---:R-:W-:Y:S01]  /*da30*/  HMMA.16816.F32.BF16 R24, R20, R26, R4 ;  /* 0x0000001a1418723c */ /* 0x004fe20000041804 */
[----:B----4-:R0:W-:Y:S04]  /*da40*/  STL.64 [R1+0x7f8], R14 ;  /* 0x0007f80e01007387 */ /* 0x0101e80000100a00 */
[----:B------:R1:W5:Y:S04]  /*da50*/  LDL.LU R29, [R1+0x834] ;  /* 0x00083400011d7983 */ /* 0x0003680000300800 */
[----:B------:R-:W2:Y:S01]  /*da60*/  LDL.LU R2, [R1+0x830] ;  /* 0x0008300001027983 */ /* 0x000ea20000300800 */
[----:B0-----:R-:W-:-:S03]  /*da70*/  IMAD.MOV.U32 R14, RZ, RZ, R3 ;  /* 0x000000ffff0e7224 */ /* 0x001fc600078e0003 */
[----:B------:R-:W2:Y:S01]  /*da80*/  LDL.LU R3, [R1+0x82c] ;  /* 0x00082c0001037983 */ /* 0x000ea20000300800 */
[----:B------:R-:W-:-:S03]  /*da90*/  IMAD.MOV.U32 R15, RZ, RZ, R0 ;  /* 0x000000ffff0f7224 */ /* 0x000fc600078e0000 */
[----:B------:R-:W3:Y:S04]  /*daa0*/  LDL.LU R0, [R1+0x828] ;  /* 0x0008280001007983 */ /* 0x000ee80000300800 */
[----:B------:R-:W4:Y:S04]  /*dab0*/  LDL.LU.64 R6, [R1+0x820] ;  /* 0x0008200001067983 */ /* 0x000f280000300a00 */
[----:B------:R-:W2:Y:S04]  /*dac0*/  LDL.LU.64 R4, [R1+0x818] ;  /* 0x0008180001047983 */ /* 0x000ea80000300a00 */
[----:B------:R-:W-:Y:S04]  /*dad0*/  STL.64 [R1+0x70], R24 ;  /* 0x0000701801007387 */ /* 0x000fe80000100a00 */
[----:B------:R0:W-:Y:S04]  /*dae0*/  STL.64 [R1+0x78], R26 ;  /* 0x0000781a01007387 */ /* 0x0001e80000100a00 */
[----:B0-----:R-:W3:Y:S04]  /*daf0*/  LDL.LU.64 R26, [R1+0x810] ;  /* 0x00081000011a7983 */ /* 0x001ee80000300a00 */
[----:B------:R-:W3:Y:S04]  /*db00*/  LDL.LU.64 R24, [R1+0x808] ;  /* 0x0008080001187983 */ /* 0x000ee80000300a00 */
[----:B--2---:R-:W-:Y:S04]  /*db10*/  STL [R1+0x76c], R4 ;  /* 0x00076c0401007387 */ /* 0x004fe80000100800 */
[----:B------:R0:W-:Y:S04]  /*db20*/  STL [R1+0x768], R5 ;  /* 0x0007680501007387 */ /* 0x0001e80000100800 */
[----:B------:R-:W-:Y:S04]  /*db30*/  STL [R1+0x574], R8 ;  /* 0x0005740801007387 */ /* 0x000fe80000100800 */
[----:B------:R3:W-:Y:S01]  /*db40*/  STL [R1+0x4c4], R9 ;  /* 0x0004c40901007387 */ /* 0x0007e20000100800 */
[----:B0-----:R-:W-:-:S03]  /*db50*/  IMAD.WIDE R4, R16, 0x2, R2 ;  /* 0x0000000210047825 */ /* 0x001fc600078e0202 */
[----:B------:R-:W2:Y:S01]  /*db60*/  LDL.LU.64 R2, [R1+0x800] ;  /* 0x0008000001027983 */ /* 0x000ea20000300a00 */
[C---:B---3--:R-:W-:Y:S02]  /*db70*/  IMAD.WIDE R8, R16.reuse, 0x2, R24 ;  /* 0x0000000210087825 */ /* 0x048fe400078e0218 */
[----:B------:R-:W-:Y:S02]  /*db80*/  HMMA.16816.F32.BF16 R24, R20, R26, R12 ;  /* 0x0000001a1418723c */ /* 0x000fe4000004180c */
[----:B------:R-:W-:-:S05]  /*db90*/  IMAD.WIDE R10, R16, 0x2, R10 ;  /* 0x00000002100a7825 */ /* 0x000fca00078e020a */
[----:B------:R-:W-:Y:S04]  /*dba0*/  STL [R1+0x4c0], R10 ;  /* 0x0004c00a01007387 */ /* 0x000fe80000100800 */
[----:B------:R-:W-:Y:S04]  /*dbb0*/  STL [R1+0x4bc], R11 ;  /* 0x0004bc0b01007387 */ /* 0x000fe80000100800 */
[----:B------:R-:W3:Y:S08]  /*dbc0*/  LDL.LU.64 R14, [R1+0x7f8] ;  /* 0x0007f800010e7983 */ /* 0x000ef00000300a00 */
[----:B------:R-:W-:Y:S04]  /*dbd0*/  STL.64 [R1+0x120], R24 ;  /* 0x0001201801007387 */ /* 0x000fe80000100a00 */
[----:B------:R0:W-:Y:S04]  /*dbe0*/  STL.64 [R1+0x128], R26 ;  /* 0x0001281a01007387 */ /* 0x0001e80000100a00 */
[----:B0-----:R-:W4:Y:S04]  /*dbf0*/  LDL.LU.64 R26, [R1+0x7f0] ;  /* 0x0007f000011a7983 */ /* 0x001f280000300a00 */
[----:B------:R-:W4:Y:S01]  /*dc00*/  LDL.LU.64 R24, [R1+0x7e8] ;  /* 0x0007e80001187983 */ /* 0x000f220000300a00 */
[----:B--2---:R-:W-:-:S03]  /*dc10*/  IMAD.WIDE R10, R16, 0x2, R2 ;  /* 0x00000002100a7825 */ /* 0x004fc600078e0202 */
[----:B------:R-:W2:Y:S04]  /*dc20*/  LDL.LU.64 R2, [R1+0x7e0] ;  /* 0x0007e00001027983 */ /* 0x000ea80000300a00 */
[----:B------:R-:W-:Y:S04]  /*dc30*/  STL [R1+0x4b8], R4 ;  /* 0x0004b80401007387 */ /* 0x000fe80000100800 */
[----:B------:R-:W3:Y:S04]  /*dc40*/  LDL.LU R12, [R1+0x770] ;  /* 0x00077000010c7983 */ /* 0x000ee80000300800 */
[----:B------:R0:W-:Y:S04]  /*dc50*/  STL [R1+0x4b4], R5 ;  /* 0x0004b40501007387 */ /* 0x0001e80000100800 */
[----:B0-----:R-:W3:Y:S04]  /*dc60*/  LDL.LU.64 R4, [R1+0x4f0] ;  /* 0x0004f00001047983 */ /* 0x001ee80000300a00 */
[----:B------:R-:W-:Y:S04]  /*dc70*/  STL [R1+0x4b0], R8 ;  /* 0x0004b00801007387 */ /* 0x000fe80000100800 */
[----:B------:R2:W-:Y:S04]  /*dc80*/  STL [R1+0x4ac], R9 ;  /* 0x0004ac0901007387 */ /* 0x0005e80000100800 */
[----:B------:R-:W-:Y:S04]  /*dc90*/  STL [R1+0x4a8], R10 ;  /* 0x0004a80a01007387 */ /* 0x000fe80000100800 */
[----:B------:R-:W-:Y:S01]  /*dca0*/  STL [R1+0x4a4], R11 ;  /* 0x0004a40b01007387 */ /* 0x000fe20000100800 */
[----:B--2---:R-:W-:-:S03]  /*dcb0*/  IMAD.WIDE R8, R16, 0x2, R2 ;  /* 0x0000000210087825 */ /* 0x004fc600078e0202 */
[----:B------:R-:W2:Y:S01]  /*dcc0*/  LDL.LU.64 R2, [R1+0x7d8] ;  /* 0x0007d80001027983 */ /* 0x000ea20000300a00 */
[----:B----4-:R-:W-:Y:S03]  /*dcd0*/  HMMA.16816.F32.BF16 R20, R20, R6, R24 ;  /* 0x000000061414723c */ /* 0x010fe60000041818 */
[----:B------:R1:W5:Y:S04]  /*dce0*/  LDL.LU.64 R26, [R1+0x7d0] ;  /* 0x0007d000011a7983 */ /* 0x0003680000300a00 */
[----:B------:R1:W5:Y:S01]  /*dcf0*/  LDL.LU.64 R24, [R1+0x7c8] ;  /* 0x0007c80001187983 */ /* 0x0003620000300a00 */
[C---:B---3--:R-:W-:Y:S11]  /*dd00*/  IMAD.WIDE R4, R16.reuse, 0x2, R4 ;  /* 0x0000000210047825 */ /* 0x048ff600078e0204 */
[----:B------:R-:W-:Y:S04]  /*dd10*/  @!UPT UIADD3 URZ, URZ, URZ, URZ ;  /* 0x0000003f3f3ff290 */ /* 0x000fe8000fffe03f */
[----:B------:R-:W-:Y:S04]  /*dd20*/  STL.64 [R1+0x110], R20 ;  /* 0x0001101401007387 */ /* 0x000fe80000100a00 */
[----:B------:R-:W-:Y:S04]  /*dd30*/  STL.64 [R1+0x118], R22 ;  /* 0x0001181601007387 */ /* 0x000fe80000100a00 */
[----:B------:R-:W3:Y:S04]  /*dd40*/  LDL.LU.64 R6, [R1+0x500] ;  /* 0x0005000001067983 */ /* 0x000ee80000300a00 */
[----:B------:R-:W-:Y:S04]  /*dd50*/  STL [R1+0x4a0], R4 ;  /* 0x0004a00401007387 */ /* 0x000fe80000100800 */
[----:B------:R-:W-:Y:S04]  /*dd60*/  STL [R1+0x49c], R5 ;  /* 0x00049c0501007387 */ /* 0x000fe80000100800 */
[----:B------:R-:W-:Y:S04]  /*dd70*/  STL [R1+0x498], R8 ;  /* 0x0004980801007387 */ /* 0x000fe80000100800 */
[----:B------:R2:W-:Y:S02]  /*dd80*/  STL [R1+0x494], R9 ;  /* 0x0004940901007387 */ /* 0x0005e40000100800 */
[----:B--2---:R-:W-:-:S02]  /*dd90*/  IMAD.WIDE R8, R16, 0x2, R2 ;  /* 0x0000000210087825 */ /* 0x004fc400078e0202 */
[----:B------:R-:W2:Y:S01]  /*dda0*/  LDL.LU.64 R2, [R1+0x7c0] ;  /* 0x0007c00001027983 */ /* 0x000ea20000300a00 */
[----:B------:R-:W-:-:S04]  /*ddb0*/  IADD3 R12, R12, -0x1, RZ ;  /* 0xffffffff0c0c7810 */ /* 0x000fc80007ffe0ff */
[----:B------:R-:W-:Y:S01]  /*ddc0*/  ISETP.NE.U32.AND P0, PT, R12, RZ, PT ;  /* 0x000000ff0c00720c */ /* 0x000fe20003f05070 */
[----:B------:R-:W-:Y:S01]  /*ddd0*/  IMAD.MOV.U32 R18, RZ, RZ, c[0x0][0x188] ;  /* 0x00006200ff127624 */ /* 0x000fe200078e00ff */
[----:B------:R0:W-:Y:S03]  /*dde0*/  STL [R1+0x770], R12 ;  /* 0x0007700c01007387 */ /* 0x0001e60000100800 */
[----:B------:R-:W-:Y:S01]  /*ddf0*/  IMAD.SHL.U32 R18, R18, 0x20, RZ ;  /* 0x0000002012127824 */ /* 0x000fe200078e00ff */
[----:B------:R-:W-:Y:S01]  /*de00*/  IADD3 R0, R0, -0x20, RZ ;  /* 0xffffffe000007810 */ /* 0x000fe20007ffe0ff */
[----:B------:R-:W-:Y:S02]  /*de10*/  IMAD.MOV.U32 R11, RZ, RZ, R22 ;  /* 0x000000ffff0b7224 */ /* 0x000fe400078e0016 */
[----:B------:R-:W-:Y:S02]  /*de20*/  IMAD.MOV.U32 R10, RZ, RZ, R23 ;  /* 0x000000ffff0a7224 */ /* 0x000fe400078e0017 */
[----:B------:R-:W-:-:S02]  /*de30*/  IMAD.MOV.U32 R13, RZ, RZ, R8 ;  /* 0x000000ffff0d7224 */ /* 0x000fc400078e0008 */
[----:B0-----:R-:W-:Y:S02]  /*de40*/  IMAD.MOV.U32 R12, RZ, RZ, R9 ;  /* 0x000000ffff0c7224 */ /* 0x001fe400078e0009 */
[----:B---3--:R-:W-:-:S04]  /*de50*/  IMAD.WIDE R4, R16, 0x2, R6 ;  /* 0x0000000210047825 */ /* 0x008fc800078e0206 */
[----:B------:R-:W-:-:S04]  /*de60*/  IMAD.WIDE R6, R16, 0x2, R14 ;  /* 0x0000000210067825 */ /* 0x000fc800078e020e */
[----:B------:R-:W-:Y:S02]  /*de70*/  IMAD.MOV.U32 R17, RZ, RZ, R4 ;  /* 0x000000ffff117224 */ /* 0x000fe400078e0004 */
[----:B------:R-:W-:Y:S02]  /*de80*/  IMAD.MOV.U32 R16, RZ, RZ, R5 ;  /* 0x000000ffff107224 */ /* 0x000fe400078e0005 */
[----:B------:R-:W-:Y:S02]  /*de90*/  IMAD.MOV.U32 R15, RZ, RZ, R6 ;  /* 0x000000ffff0f7224 */ /* 0x000fe400078e0006 */
[----:B------:R-:W-:Y:S02]  /*dea0*/  IMAD.MOV.U32 R14, RZ, RZ, R7 ;  /* 0x000000ffff0e7224 */ /* 0x000fe400078e0007 */
[----:B--2---:R-:W-:Y:S01]  /*deb0*/  IMAD.WIDE R2, R18, 0x2, R2 ;  /* 0x0000000212027825 */ /* 0x004fe200078e0202 */
[----:B-1----:R-:W-:Y:S01]  /*dec0*/  @!P0 CALL.REL.NOINC `(.L_x_1) ;  /* 0x0000001000008944 */ /* 0x002fe20003c00000 */
[----:B------:R-:W-:Y:S05]  /*ded0*/  BRA `(.L_x_2) ;  /* 0xffff5f4000007947 */ /* 0x000fea000383ffff */
.L_x_1:
[----:B------:R-:W2:Y:S04]  /*dee0*/  LDL.LU R28, [R1+0x1b4] ;  /* 0x0001b400011c7983 */ /* 0x000ea80000300800 */
[----:B--2---:R0:W-:Y:S04]  /*def0*/  STL [R1+0x970], R28 ;  /* 0x0009701c01007387 */ /* 0x0041e80000100800 */
[----:B0-----:R-:W2:Y:S04]  /*df00*/  LDL.LU R28, [R1+0x25c] ;  /* 0x00025c00011c7983 */ /* 0x001ea80000300800 */
        /* <DEDUP_REMOVED lines=33> */
[----:B------:R-:W2:Y:S01]  /*e120*/  LDL.LU R0, [R1+0x1b0] ;  /* 0x0001b00001007983 */ /* 0x000ea20000300800 */
[----:B0-----:R-:W-:-:S03]  /*e130*/  IMAD.MOV.U32 R28, RZ, RZ, R11 ;  /* 0x000000ffff1c7224 */ /* 0x001fc600078e000b */
        /* <DEDUP_REMOVED lines=33> */
[----:B-----5:R-:W2:Y:S04]  /*e350*/  LDL.LU R29, [R1+0x254] ;  /* 0x00025400011d7983 */ /* 0x020ea80000300800 */
[----:B------:R-:W2:Y:S04]  /*e360*/  LDL.LU R17, [R1+0x250] ;  /* 0x0002500001117983 */ /* 0x000ea80000300800 */
[----:B------:R-:W3:Y:S04]  /*e370*/  LDL.LU R15, [R1+0x264] ;  /* 0x00026400010f7983 */ /* 0x000ee80000300800 */
[----:B------:R-:W3:Y:S04]  /*e380*/  LDL.LU R13, [R1+0x260] ;  /* 0x00026000010d7983 */ /* 0x000ee80000300800 */
[----:B------:R-:W4:Y:S04]  /*e390*/  LDL.LU R16, [R1+0x274] ;  /* 0x0002740001107983 */ /* 0x000f280000300800 */
[----:B------:R-:W4:Y:S04]  /*e3a0*/  LDL.LU R14, [R1+0x270] ;  /* 0x00027000010e7983 */ /* 0x000f280000300800 */
[----:B------:R-:W2:Y:S04]  /*e3b0*/  LDL.LU R12, [R1+0x2cc] ;  /* 0x0002cc00010c7983 */ /* 0x000ea80000300800 */
[----:B------:R-:W2:Y:S04]  /*e3c0*/  LDL.LU R2, [R1+0x2c8] ;  /* 0x0002c80001027983 */ /* 0x000ea80000300800 */
[----:B------:R-:W2:Y:S04]  /*e3d0*/  LDL.LU R3, [R1+0x35c] ;  /* 0x00035c0001037983 */ /* 0x000ea80000300800 */
[----:B------:R-:W2:Y:S04]  /*e3e0*/  LDL.LU R8, [R1+0x358] ;  /* 0x0003580001087983 */ /* 0x000ea80000300800 */
[----:B------:R-:W2:Y:S04]  /*e3f0*/  LDL.LU R9, [R1+0x36c] ;  /* 0x00036c0001097983 */ /* 0x000ea80000300800 */
[----:B------:R-:W2:Y:S04]  /*e400*/  LDL.LU R6, [R1+0x368] ;  /* 0x0003680001067983 */ /* 0x000ea80000300800 */
[----:B------:R-:W2:Y:S04]  /*e410*/  LDL.LU R7, [R1+0x37c] ;  /* 0x00037c0001077983 */ /* 0x000ea80000300800 */
[----:B------:R-:W2:Y:S04]  /*e420*/  LDL.LU R4, [R1+0x378] ;  /* 0x0003780001047983 */ /* 0x000ea80000300800 */
[----:B------:R-:W2:Y:S01]  /*e430*/  LDL.LU R5, [R1+0x2c4] ;  /* 0x0002c40001057983 */ /* 0x000ea20000300800 */
[----:B0-----:R-:W-:-:S03]  /*e440*/  IMAD.MOV.U32 R0, RZ, RZ, R10 ;  /* 0x000000ffff007224 */ /* 0x001fc600078e000a */
[----:B------:R-:W2:Y:S04]  /*e450*/  LDL.LU R20, [R1+0x2c0] ;  /* 0x0002c00001147983 */ /* 0x000ea80000300800 */
[----:B------:R-:W2:Y:S04]  /*e460*/  LDL.LU R21, [R1+0x354] ;  /* 0x0003540001157983 */ /* 0x000ea80000300800 */
[----:B------:R-:W2:Y:S04]  /*e470*/  LDL.LU R22, [R1+0x350] ;  /* 0x0003500001167983 */ /* 0x000ea80000300800 */
[----:B------:R-:W2:Y:S04]  /*e480*/  LDL.LU R23, [R1+0x364] ;  /* 0x0003640001177983 */ /* 0x000ea80000300800 */
[----:B------:R-:W2:Y:S04]  /*e490*/  LDL.LU R10, [R1+0x360] ;  /* 0x00036000010a7983 */ /* 0x000ea80000300800 */
[----:B------:R-:W2:Y:S04]  /*e4a0*/  LDL.LU R11, [R1+0x374] ;  /* 0x00037400010b7983 */ /* 0x000ea80000300800 */
[----:B------:R-:W2:Y:S04]  /*e4b0*/  LDL.LU R18, [R1+0x370] ;  /* 0x0003700001127983 */ /* 0x000ea80000300800 */
[----:B------:R0:W-:Y:S01]  /*e4c0*/  STL [R1+0x8cc], R19 ;  /* 0x0008cc1301007387 */ /* 0x0001e20000100800 */
[----:B------:R-:W-:-:S03]  /*e4d0*/  F2FP.BF16.PACK_AB R28, R0, R28 ;  /* 0x0000001c001c723e */ /* 0x000fc600000010ff */
[----:B0-----:R-:W2:Y:S04]  /*e4e0*/  LDL.LU R19, [R1+0x278] ;  /* 0x0002780001137983 */ /* 0x001ea80000300800 */
[----:B------:R0:W-:Y:S04]  /*e4f0*/  STL [R1+0x868], R27 ;  /* 0x0008681b01007387 */ /* 0x0001e80000100800 */
[----:B0-----:R-:W2:Y:S04]  /*e500*/  LDL.LU R27, [R1+0x27c] ;  /* 0x00027c00011b7983 */ /* 0x001ea80000300800 */
[----:B------:R0:W-:Y:S04]  /*e510*/  STL [R1+0x864], R26 ;  /* 0x0008641a01007387 */ /* 0x0001e80000100800 */
[----:B0-----:R-:W2:Y:S04]  /*e520*/  LDL.LU R26, [R1+0x268] ;  /* 0x00026800011a7983 */ /* 0x001ea80000300800 */
[----:B------:R0:W-:Y:S04]  /*e530*/  STL [R1+0x860], R25 ;  /* 0x0008601901007387 */ /* 0x0001e80000100800 */
[----:B0-----:R-:W2:Y:S04]  /*e540*/  LDL.LU R25, [R1+0x26c] ;  /* 0x00026c0001197983 */ /* 0x001ea80000300800 */
[----:B------:R0:W-:Y:S04]  /*e550*/  STL [R1+0x85c], R24 ;  /* 0x00085c1801007387 */ /* 0x0001e80000100800 */
[----:B0-----:R-:W2:Y:S04]  /*e560*/  LDL.LU R24, [R1+0x258] ;  /* 0x0002580001187983 */ /* 0x001ea80000300800 */
[----:B------:R-:W2:Y:S04]  /*e570*/  LDL.LU R0, [R1+0x9f8] ;  /* 0x0009f80001007983 */ /* 0x000ea80000300800 */
[----:B------:R0:W-:Y:S04]  /*e580*/  STL [R1+0x4dc], R28 ;  /* 0x0004dc1c01007387 */ /* 0x0001e80000100800 */
[----:B0-----:R-:W2:Y:S02]  /*e590*/  LDL.LU R28, [R1+0x9f4] ;  /* 0x0009f400011c7983 */ /* 0x001ea40000300800 */
[----:B--2---:R-:W-:-:S02]  /*e5a0*/  F2FP.BF16.PACK_AB R28, R0, R28 ;  /* 0x0000001c001c723e */ /* 0x004fc400000010ff */
        /* <DEDUP_REMOVED lines=62> */
[----:B0-----:R-:W2:Y:S01]  /*e990*/  LDL.LU R28, [R1+0x974] ;  /* 0x00097400011c7983 */ /* 0x001ea20000300800 */
[----:B------:R-:W-:Y:S02]  /*e9a0*/  F2FP.BF16.PACK_AB R25, R25, R26 ;  /* 0x0000001a1919723e */ /* 0x000fe400000010ff */
[----:B--2---:R-:W-:-:S02]  /*e9b0*/  F2FP.BF16.PACK_AB R24, R28, R24 ;  /* 0x000000181c18723e */ /* 0x004fc400000010ff */
[----:B------:R-:W2:Y:S01]  /*e9c0*/  LDL.LU R28, [R1+0x970] ;  /* 0x00097000011c7983 */ /* 0x000ea20000300800 */
[----:B------:R-:W-:-:S03]  /*e9d0*/  F2FP.BF16.PACK_AB R17, R29, R17 ;  /* 0x000000111d11723e */ /* 0x000fc600000010ff */
[----:B------:R0:W-:Y:S04]  /*e9e0*/  STL [R1+0x498], R24 ;  /* 0x0004981801007387 */ /* 0x0001e80000100800 */
[----:B------:R-:W-:Y:S01]  /*e9f0*/  STL [R1+0x494], R25 ;  /* 0x0004941901007387 */ /* 0x000fe20000100800 */
[----:B0-----:R-:W-:Y:S02]  /*ea00*/  F2FP.BF16.PACK_AB R24, R27, R19 ;  /* 0x000000131b18723e */ /* 0x001fe400000010ff */
[----:B------:R-:W-:-:S03]  /*ea10*/  F2FP.BF16.PACK_AB R2, R12, R2 ;  /* 0x000000020c02723e */ /* 0x000fc600000010ff */
[----:B------:R-:W-:Y:S01]  /*ea20*/  STL [R1+0x490], R24 ;  /* 0x0004901801007387 */ /* 0x000fe20000100800 */
[----:B--2---:R-:W-:Y:S02]  /*ea30*/  F2FP.BF16.PACK_AB R19, R28, R0 ;  /* 0x000000001c13723e */ /* 0x004fe400000010ff */
[----:B---3--:R-:W-:Y:S02]  /*ea40*/  F2FP.BF16.PACK_AB R0, R15, R13 ;  /* 0x0000000d0f00723e */ /* 0x008fe400000010ff */
[----:B----4-:R-:W-:Y:S01]  /*ea50*/  F2FP.BF16.PACK_AB R13, R16, R14 ;  /* 0x0000000e100d723e */ /* 0x010fe200000010ff */
[----:B------:R-:W-:Y:S04]  /*ea60*/  STL [R1+0x48c], R19 ;  /* 0x00048c1301007387 */ /* 0x000fe80000100800 */
[----:B------:R-:W-:Y:S04]  /*ea70*/  STL [R1+0x488], R17 ;  /* 0x0004881101007387 */ /* 0x000fe80000100800 */
[----:B------:R0:W-:Y:S04]  /*ea80*/  STL [R1+0x484], R0 ;  /* 0x0004840001007387 */ /* 0x0001e80000100800 */
[----:B------:R-:W-:Y:S01]  /*ea90*/  STL [R1+0x480], R13 ;  /* 0x0004800d01007387 */ /* 0x000fe20000100800 */
[----:B0-----:R-:W-:-:S02]  /*eaa0*/  F2FP.BF16.PACK_AB R0, R3, R8 ;  /* 0x000000080300723e */ /* 0x001fc400000010ff */
[----:B------:R-:W-:Y:S01]  /*eab0*/  F2FP.BF16.PACK_AB R3, R9, R6 ;  /* 0x000000060903723e */ /* 0x000fe200000010ff */
[----:B------:R0:W-:Y:S04]  /*eac0*/  STL [R1+0x27c], R2 ;  /* 0x00027c0201007387 */ /* 0x0001e80000100800 */
[----:B------:R1:W-:Y:S04]  /*ead0*/  STL [R1+0x278], R0 ;  /* 0x0002780001007387 */ /* 0x0003e80000100800 */
[----:B------:R2:W-:Y:S01]  /*eae0*/  STL [R1+0x274], R3 ;  /* 0x0002740301007387 */ /* 0x0005e20000100800 */
[----:B0-----:R-:W-:-:S02]  /*eaf0*/  F2FP.BF16.PACK_AB R2, R7, R4 ;  /* 0x000000040702723e */ /* 0x001fc400000010ff */
[----:B-1----:R-:W-:-:S03]  /*eb00*/  F2FP.BF16.PACK_AB R0, R5, R20 ;  /* 0x000000140500723e */ /* 0x002fc600000010ff */
[----:B------:R0:W-:Y:S01]  /*eb10*/  STL [R1+0x270], R2 ;  /* 0x0002700201007387 */ /* 0x0001e20000100800 */
[----:B--2---:R-:W-:-:S03]  /*eb20*/  F2FP.BF16.PACK_AB R3, R21, R22 ;  /* 0x000000161503723e */ /* 0x004fc600000010ff */
[----:B------:R1:W-:Y:S04]  /*eb30*/  STL [R1+0x26c], R0 ;  /* 0x00026c0001007387 */ /* 0x0003e80000100800 */
[----:B------:R-:W-:Y:S04]  /*eb40*/  STL [R1+0x268], R3 ;  /* 0x0002680301007387 */ /* 0x000fe80000100800 */
[----:B------:R-:W2:Y:S01]  /*eb50*/  LDL.LU R24, [R1+0x1d8] ;  /* 0x0001d80001187983 */ /* 0x000ea20000300800 */
[----:B0-----:R-:W-:Y:S02]  /*eb60*/  F2FP.BF16.PACK_AB R2, R23, R10 ;  /* 0x0000000a1702723e */ /* 0x001fe400000010ff */
[----:B-1----:R-:W-:-:S03]  /*eb70*/  F2FP.BF16.PACK_AB R0, R11, R18 ;  /* 0x000000120b00723e */ /* 0x002fc600000010ff */
[----:B------:R-:W-:Y:S04]  /*eb80*/  STL [R1+0x264], R2 ;  /* 0x0002640201007387 */ /* 0x000fe80000100800 */
[----:B--2---:R0:W-:Y:S04]  /*eb90*/  STL [R1+0x8e8], R24 ;  /* 0x0008e81801007387 */ /* 0x0041e80000100800 */
[----:B------:R-:W-:Y:S04]  /*eba0*/  STL [R1+0x260], R0 ;  /* 0x0002600001007387 */ /* 0x000fe80000100800 */
        /* <DEDUP_REMOVED lines=33> */
[----:B------:R-:W3:Y:S04]  /*edc0*/  LDL.LU R25, [R1+0x1ec] ;  /* 0x0001ec0001197983 */ /* 0x000ee80000300800 */
[----:B---3--:R0:W-:Y:S04]  /*edd0*/  STL [R1+0x8e4], R25 ;  /* 0x0008e41901007387 */ /* 0x0081e80000100800 */
[----:B0-----:R-:W3:Y:S04]  /*ede0*/  LDL.LU R25, [R1+0x1dc] ;  /* 0x0001dc0001197983 */ /* 0x001ee80000300800 */
        /* <DEDUP_REMOVED lines=33> */
[----:B0-----:R-:W2:Y:S04]  /*f000*/  LDL.LU R25, [R1+0x3cc] ;  /* 0x0003cc0001197983 */ /* 0x001ea80000300800 */
[----:B------:R-:W3:Y:S04]  /*f010*/  LDL.LU R26, [R1+0x1e8] ;  /* 0x0001e800011a7983 */ /* 0x000ee80000300800 */
[----:B------:R-:W4:Y:S04]  /*f020*/  LDL.LU R27, [R1+0x1fc] ;  /* 0x0001fc00011b7983 */ /* 0x000f280000300800 */
[----:B------:R-:W4:Y:S04]  /*f030*/  LDL.LU R19, [R1+0x1f8] ;  /* 0x0001f80001137983 */ /* 0x000f280000300800 */
        /* <DEDUP_REMOVED lines=23> */
[----:B------:R-:W3:Y:S01]  /*f1b0*/  LDL.LU R18, [R1+0x300] ;  /* 0x0003000001127983 */ /* 0x000ee20000300800 */
[----:B--2---:R-:W-:-:S03]  /*f1c0*/  F2FP.BF16.PACK_AB R24, R25, R24 ;  /* 0x000000181918723e */ /* 0x004fc600000010ff */
        /* <DEDUP_REMOVED lines=68> */
[----:B------:R-:W2:Y:S01]  /*f610*/  LDL.LU R25, [R1+0x8e4] ;  /* 0x0008e40001197983 */ /* 0x000ea20000300800 */
[----:B---3--:R-:W-:-:S03]  /*f620*/  F2FP.BF16.PACK_AB R17, R29, R17 ;  /* 0x000000111d11723e */ /* 0x008fc600000010ff */
[----:B------:R4:W-:Y:S01]  /*f630*/  STL [R1+0x148], R24 ;  /* 0x0001481801007387 */ /* 0x0009e20000100800 */
[----:B------:R-:W-:Y:S02]  /*f640*/  F2FP.BF16.PACK_AB R2, R12, R2 ;  /* 0x000000020c02723e */ /* 0x000fe400000010ff */
[----:B----4-:R-:W-:Y:S02]  /*f650*/  F2FP.BF16.PACK_AB R24, R27, R19 ;  /* 0x000000131b18723e */ /* 0x010fe400000010ff */
[----:B------:R-:W-:Y:S02]  /*f660*/  F2FP.BF16.PACK_AB R19, R28, R0 ;  /* 0x000000001c13723e */ /* 0x000fe400000010ff */
[----:B------:R-:W-:Y:S02]  /*f670*/  F2FP.BF16.PACK_AB R0, R15, R13 ;  /* 0x0000000d0f00723e */ /* 0x000fe400000010ff */
[----:B------:R-:W-:Y:S02]  /*f680*/  F2FP.BF16.PACK_AB R13, R16, R14 ;  /* 0x0000000e100d723e */ /* 0x000fe400000010ff */
[----:B--2---:R-:W-:-:S05]  /*f690*/  F2FP.BF16.PACK_AB R25, R25, R26 ;  /* 0x0000001a1919723e */ /* 0x004fca00000010ff */
[----:B------:R-:W-:Y:S04]  /*f6a0*/  STL [R1+0x144], R25 ;  /* 0x0001441901007387 */ /* 0x000fe80000100800 */
[----:B------:R-:W-:Y:S04]  /*f6b0*/  STL [R1+0x140], R24 ;  /* 0x0001401801007387 */ /* 0x000fe80000100800 */
        /* <DEDUP_REMOVED lines=77> */
[----:B0-----:R-:W3:Y:S01]  /*fb90*/  LDL.LU R26, [R1+0x94] ;  /* 0x00009400011a7983 */ /* 0x001ee20000300800 */
[----:B--2---:R-:W-:-:S03]  /*fba0*/  F2FP.BF16.PACK_AB R19, R27, R19 ;  /* 0x000000131b13723e */ /* 0x004fc600000010ff */
[----:B---3--:R0:W-:Y:S04]  /*fbb0*/  STL [R1+0x8c4], R26 ;  /* 0x0008c41a01007387 */ /* 0x0081e80000100800 */
[----:B0-----:R-:W2:Y:S04]  /*fbc0*/  LDL.LU R26, [R1+0x134] ;  /* 0x00013400011a7983 */ /* 0x001ea80000300800 */
        /* <DEDUP_REMOVED lines=40> */
[----:B0-----:R-:W3:Y:S01]  /*fe50*/  LDL.LU R19, [R1+0x3b4] ;  /* 0x0003b40001137983 */ /* 0x001ee20000300800 */
        /* <DEDUP_REMOVED lines=45> */
[----:B------:R-:W3:Y:S04]  /*10130*/  LDL.LU R26, [R1+0x86c] ;  /* 0x00086c00011a7983 */ /* 0x000ee80000300800 */
[----:B------:R0:W-:Y:S04]  /*10140*/  STL [R1+0x60], R27 ;  /* 0x0000601b01007387 */ /* 0x0001e80000100800 */
[----:B0-----:R-:W2:Y:S01]  /*10150*/  LDL.LU R27, [R1+0x868] ;  /* 0x00086800011b7983 */ /* 0x001ea20000300800 */
[----:B----4-:R-:W-:Y:S02]  /*10160*/  F2FP.BF16.PACK_AB R28, R24, R28 ;  /* 0x0000001c181c723e */ /* 0x010fe400000010ff */
[----:B---3--:R-:W-:-:S02]  /*10170*/  F2FP.BF16.PACK_AB R25, R26, R25 ;  /* 0x000000191a19723e */ /* 0x008fc400000010ff */
[----:B------:R-:W3:Y:S04]  /*10180*/  LDL.LU R26, [R1+0x864] ;  /* 0x00086400011a7983 */ /* 0x000ee80000300800 */
[----:B------:R0:W-:Y:S04]  /*10190*/  STL [R1+0x5c], R25 ;  /* 0x00005c1901007387 */ /* 0x0001e80000100800 */
[----:B0-----:R-:W4:Y:S01]  /*101a0*/  LDL.LU R25, [R1+0x860] ;  /* 0x0008600001197983 */ /* 0x001f220000300800 */
[----:B------:R-:W-:Y:S02]  /*101b0*/  F2FP.BF16.PACK_AB R0, R0, R29 ;  /* 0x0000001d0000723e */ /* 0x000fe400000010ff */
[----:B------:R-:W-:Y:S01]  /*101c0*/  F2FP.BF16.PACK_AB R15, R17, R15 ;  /* 0x0000000f110f723e */ /* 0x000fe200000010ff */
[----:B------:R-:W4:Y:S01]  /*101d0*/  LDL.LU R24, [R1+0x85c] ;  /* 0x00085c0001187983 */ /* 0x000f220000300800 */
[----:B------:R-:W-:-:S03]  /*101e0*/  F2FP.BF16.PACK_AB R13, R13, R16 ;  /* 0x000000100d0d723e */ /* 0x000fc600000010ff */
[----:B------:R-:W-:Y:S04]  /*101f0*/  STL [R1+0x58], R28 ;  /* 0x0000581c01007387 */ /* 0x000fe80000100800 */
[----:B------:R0:W-:Y:S01]  /*10200*/  STL [R1+0x54], R0 ;  /* 0x0000540001007387 */ /* 0x0001e20000100800 */
[----:B------:R-:W-:Y:S02]  /*10210*/  F2FP.BF16.PACK_AB R3, R2, R3 ;  /* 0x000000030203723e */ /* 0x000fe400000010ff */
[----:B------:R-:W-:Y:S01]  /*10220*/  F2FP.BF16.PACK_AB R2, R8, R9 ;  /* 0x000000090802723e */ /* 0x000fe200000010ff */
[----:B------:R-:W-:Y:S01]  /*10230*/  STL [R1+0x50], R15 ;  /* 0x0000500f01007387 */ /* 0x000fe20000100800 */
[----:B0-----:R-:W-:-:S03]  /*10240*/  F2FP.BF16.PACK_AB R0, R14, R12 ;  /* 0x0000000c0e00723e */ /* 0x001fc600000010ff */
[----:B------:R-:W-:Y:S04]  /*10250*/  STL [R1+0x4c], R13 ;  /* 0x00004c0d01007387 */ /* 0x000fe80000100800 */
[----:B------:R0:W-:Y:S01]  /*10260*/  STL [R1+0x48], R0 ;  /* 0x0000480001007387 */ /* 0x0001e20000100800 */
[----:B--2---:R-:W-:-:S03]  /*10270*/  F2FP.BF16.PACK_AB R27, R10, R27 ;  /* 0x0000001b0a1b723e */ /* 0x004fc600000010ff */
[----:B------:R1:W-:Y:S01]  /*10280*/  STL [R1+0x44], R3 ;  /* 0x0000440301007387 */ /* 0x0003e20000100800 */
[----:B0-----:R-:W-:-:S03]  /*10290*/  F2FP.BF16.PACK_AB R0, R6, R7 ;  /* 0x000000070600723e */ /* 0x001fc600000010ff */
[----:B------:R0:W-:Y:S01]  /*102a0*/  STL [R1+0x40], R2 ;  /* 0x0000400201007387 */ /* 0x0001e20000100800 */
[----:B-1----:R-:W-:-:S03]  /*102b0*/  F2FP.BF16.PACK_AB R3, R4, R5 ;  /* 0x000000050403723e */ /* 0x002fc600000010ff */
[----:B------:R1:W-:Y:S01]  /*102c0*/  STL [R1+0x3c], R0 ;  /* 0x00003c0001007387 */ /* 0x0003e20000100800 */
[----:B0-----:R-:W-:-:S03]  /*102d0*/  F2FP.BF16.PACK_AB R2, R20, R21 ;  /* 0x000000151402723e */ /* 0x001fc600000010ff */
[----:B------:R-:W-:Y:S01]  /*102e0*/  STL [R1+0x38], R3 ;  /* 0x0000380301007387 */ /* 0x000fe20000100800 */
[----:B-1----:R-:W-:-:S03]  /*102f0*/  F2FP.BF16.PACK_AB R0, R22, R23 ;  /* 0x000000171600723e */ /* 0x002fc600000010ff */
[----:B------:R-:W-:Y:S04]  /*10300*/  STL [R1+0x34], R2 ;  /* 0x0000340201007387 */ /* 0x000fe80000100800 */
[----:B------:R-:W-:Y:S04]  /*10310*/  STL [R1+0x7c0], R27 ;  /* 0x0007c01b01007387 */ /* 0x000fe80000100800 */
[----:B------:R-:W-:Y:S01]  /*10320*/  STL [R1+0x30], R0 ;  /* 0x0000300001007387 */ /* 0x000fe20000100800 */
[----:B---3--:R-:W-:-:S05]  /*10330*/  F2FP.BF16.PACK_AB R26, R11, R26 ;  /* 0x0000001a0b1a723e */ /* 0x008fca00000010ff */
[----:B------:R-:W-:Y:S01]  /*10340*/  STL [R1+0x7c4], R26 ;  /* 0x0007c41a01007387 */ /* 0x000fe20000100800 */
[----:B----4-:R-:W-:-:S05]  /*10350*/  F2FP.BF16.PACK_AB R25, R18, R25 ;  /* 0x000000191219723e */ /* 0x010fca00000010ff */
[----:B------:R-:W-:Y:S04]  /*10360*/  STL [R1+0x7c8], R25 ;  /* 0x0007c81901007387 */ /* 0x000fe80000100800 */
[----:B------:R-:W2:Y:S04]  /*10370*/  LDL.LU R23, [R1+0x428] ;  /* 0x0004280001177983 */ /* 0x000ea80000300800 */
[----:B------:R-:W3:Y:S04]  /*10380*/  LDL.LU R22, [R1+0x438] ;  /* 0x0004380001167983 */ /* 0x000ee80000300800 */
[----:B---3--:R0:W-:Y:S04]  /*10390*/  STL [R1+0x858], R22 ;  /* 0x0008581601007387 */ /* 0x0081e80000100800 */
[----:B0-----:R-:W2:Y:S04]  /*103a0*/  LDL.LU R22, [R1+0x42c] ;  /* 0x00042c0001167983 */ /* 0x001ea80000300800 */
[----:B------:R-:W3:Y:S04]  /*103b0*/  LDL.LU R21, [R1+0x448] ;  /* 0x0004480001157983 */ /* 0x000ee80000300800 */
[----:B---3--:R0:W-:Y:S04]  /*103c0*/  STL [R1+0x854], R21 ;  /* 0x0008541501007387 */ /* 0x0081e80000100800 */
[----:B0-----:R-:W3:Y:S04]  /*103d0*/  LDL.LU R21, [R1+0x43c] ;  /* 0x00043c0001157983 */ /* 0x001ee80000300800 */
[----:B------:R-:W4:Y:S01]  /*103e0*/  LDL.LU R20, [R1+0x458] ;  /* 0x0004580001147983 */ /* 0x000f220000300800 */
[----:B------:R-:W-:-:S03]  /*103f0*/  F2FP.BF16.PACK_AB R24, R19, R24 ;  /* 0x000000181318723e */ /* 0x000fc600000010ff */
[----:B----4-:R0:W-:Y:S04]  /*10400*/  STL [R1+0x850], R20 ;  /* 0x0008501401007387 */ /* 0x0101e80000100800 */
[----:B0-----:R-:W4:Y:S04]  /*10410*/  LDL.LU R20, [R1+0x44c] ;  /* 0x00044c0001147983 */ /* 0x001f280000300800 */
[----:B------:R-:W2:Y:S04]  /*10420*/  LDL.LU R19, [R1+0x420] ;  /* 0x0004200001137983 */ /* 0x000ea80000300800 */
[----:B--2---:R0:W-:Y:S04]  /*10430*/  STL [R1+0x84c], R19 ;  /* 0x00084c1301007387 */ /* 0x0041e80000100800 */
[----:B0-----:R-:W2:Y:S04]  /*10440*/  LDL.LU R19, [R1+0x45c] ;  /* 0x00045c0001137983 */ /* 0x001ea80000300800 */
        /* <DEDUP_REMOVED lines=45> */
[----:B------:R0:W-:Y:S04]  /*10720*/  STL [R1+0x7cc], R24 ;  /* 0x0007cc1801007387 */ /* 0x0001e80000100800 */
        /* <DEDUP_REMOVED lines=31> */
[----:B0-----:R-:W2:Y:S01]  /*10920*/  LDL.LU R25, [R1+0x214] ;  /* 0x0002140001197983 */ /* 0x001ea20000300800 */
[----:B------:R-:W-:-:S03]  /*10930*/  F2FP.BF16.PACK_AB R23, R22, R23 ;  /* 0x000000171617723e */ /* 0x000fc600000010ff */
[----:B--2---:R0:W-:Y:S04]  /*10940*/  STL [R1+0x808], R25 ;  /* 0x0008081901007387 */ /* 0x0041e80000100800 */
[----:B0-----:R-:W2:Y:S04]  /*10950*/  LDL.LU R25, [R1+0x204] ;  /* 0x0002040001197983 */ /* 0x001ea80000300800 */
[----:B------:R-:W2:Y:S04]  /*10960*/  LDL.LU R26, [R1+0x310] ;  /* 0x00031000011a7983 */ /* 0x000ea80000300800 */
[----:B------:R-:W2:Y:S04]  /*10970*/  LDL.LU R27, [R1+0x324] ;  /* 0x00032400011b7983 */ /* 0x000ea80000300800 */
[----:B------:R-:W2:Y:S04]  /*10980*/  LDL.LU R28, [R1+0x320] ;  /* 0x00032000011c7983 */ /* 0x000ea80000300800 */
[----:B------:R-:W2:Y:S04]  /*10990*/  LDL.LU R0, [R1+0x334] ;  /* 0x0003340001007983 */ /* 0x000ea80000300800 */
[----:B------:R-:W2:Y:S04]  /*109a0*/  LDL.LU R29, [R1+0x330] ;  /* 0x00033000011d7983 */ /* 0x000ea80000300800 */
[----:B------:R-:W2:Y:S04]  /*109b0*/  LDL.LU R2, [R1+0x344] ;  /* 0x0003440001027983 */ /* 0x000ea80000300800 */
[----:B------:R-:W2:Y:S04]  /*109c0*/  LDL.LU R3, [R1+0x340] ;  /* 0x0003400001037983 */ /* 0x000ea80000300800 */
[----:B------:R-:W3:Y:S02]  /*109d0*/  LDL.LU R22, [R1+0x858] ;  /* 0x0008580001167983 */ /* 0x000ee40000300800 */
[----:B---3--:R-:W-:-:S02]  /*109e0*/  F2FP.BF16.PACK_AB R22, R21, R22 ;  /* 0x000000161516723e */ /* 0x008fc400000010ff */
[----:B------:R-:W4:Y:S02]  /*109f0*/  LDL.LU R21, [R1+0x854] ;  /* 0x0008540001157983 */ /* 0x000f240000300800 */
[----:B----4-:R-:W-:Y:S02]  /*10a00*/  F2FP.BF16.PACK_AB R21, R20, R21 ;  /* 0x000000151415723e */ /* 0x010fe400000010ff */
[----:B------:R-:W3:Y:S02]  /*10a10*/  LDL.LU R20, [R1+0x850] ;  /* 0x0008500001147983 */ /* 0x000ee40000300800 */
[----:B---3--:R-:W-:Y:S02]  /*10a20*/  F2FP.BF16.PACK_AB R20, R19, R20 ;  /* 0x000000141314723e */ /* 0x008fe400000010ff */
[----:B------:R-:W3:Y:S02]  /*10a30*/  LDL.LU R19, [R1+0x84c] ;  /* 0x00084c0001137983 */ /* 0x000ee40000300800 */
[----:B---3--:R-:W-:-:S02]  /*10a40*/  F2FP.BF16.PACK_AB R19, R18, R19 ;  /* 0x000000131213723e */ /* 0x008fc400000010ff */
[----:B------:R-:W3:Y:S02]  /*10a50*/  LDL.LU R18, [R1+0x848] ;  /* 0x0008480001127983 */ /* 0x000ee40000300800 */
[----:B---3--:R-:W-:Y:S02]  /*10a60*/  F2FP.BF16.PACK_AB R18, R17, R18 ;  /* 0x000000121112723e */ /* 0x008fe400000010ff */
        /* <DEDUP_REMOVED lines=28> */
[----:B------:R-:W2:Y:S02]  /*10c30*/  LDL.LU R24, [R1+0x80c] ;  /* 0x00080c0001187983 */ /* 0x000ea40000300800 */
[----:B--2---:R-:W-:Y:S02]  /*10c40*/  F2FP.BF16.PACK_AB R24, R25, R24 ;  /* 0x000000181918723e */ /* 0x004fe400000010ff */
        /* <DEDUP_REMOVED lines=13> */
[----:B------:R0:W-:Y:S04]  /*10d20*/  STL [R1], R24 ;  /* 0x0000001801007387 */ /* 0x0001e80000100800 */
        /* <DEDUP_REMOVED lines=15> */
[----:B------:R-:W-:-:S03]  /*10e20*/  F2FP.BF16.PACK_AB R28, R27, R28 ;  /* 0x0000001c1b1c723e */ /* 0x000fc600000010ff */
[----:B------:R0:W-:Y:S04]  /*10e30*/  STL [R1+0x10], R24 ;  /* 0x0000101801007387 */ /* 0x0001e80000100800 */
[----:B0-----:R0:W5:Y:S01]  /*10e40*/  LDL.LU R24, [R1+0x7cc] ;  /* 0x0007cc0001187983 */ /* 0x0011620000300800 */
[----:B--2---:R-:W-:-:S03]  /*10e50*/  F2FP.BF16.PACK_AB R26, R25, R26 ;  /* 0x0000001a191a723e */ /* 0x004fc600000010ff */
[----:B------:R0:W5:Y:S04]  /*10e60*/  LDL.LU R25, [R1+0x7c8] ;  /* 0x0007c80001197983 */ /* 0x0001680000300800 */
[----:B------:R1:W-:Y:S04]  /*10e70*/  STL [R1+0x2c], R26 ;  /* 0x00002c1a01007387 */ /* 0x0003e80000100800 */
[----:B-1----:R0:W5:Y:S04]  /*10e80*/  LDL.LU R26, [R1+0x7c4] ;  /* 0x0007c400011a7983 */ /* 0x0021680000300800 */
[----:B------:R0:W5:Y:S04]  /*10e90*/  LDL.LU R27, [R1+0x7c0] ;  /* 0x0007c000011b7983 */ /* 0x0001680000300800 */
[----:B------:R1:W-:Y:S02]  /*10ea0*/  STL [R1+0x28], R28 ;  /* 0x0000281c01007387 */ /* 0x0003e40000100800 */
[----:B-1----:R-:W-:-:S02]  /*10eb0*/  F2FP.BF16.PACK_AB R28, R0, R29 ;  /* 0x0000001d001c723e */ /* 0x002fc400000010ff */
[----:B------:R-:W-:-:S05]  /*10ec0*/  F2FP.BF16.PACK_AB R0, R2, R3 ;  /* 0x000000030200723e */ /* 0x000fca00000010ff */
[----:B------:R0:W-:Y:S04]  /*10ed0*/  STL [R1+0x20], R0 ;  /* 0x0000200001007387 */ /* 0x0001e80000100800 */
[----:B------:R0:W-:Y:S02]  /*10ee0*/  STL [R1+0x24], R28 ;  /* 0x0000241c01007387 */ /* 0x0001e40000100800 */
.L_x_0:
[----:B------:R-:W2:Y:S04]  /*10ef0*/  LDL.LU R29, [R1+0x1c] ;  /* 0x00001c00011d7983 */ /* 0x000ea80000300800 */
[----:B01----:R-:W3:Y:S04]  /*10f00*/  LDL.LU R28, [R1] ;  /* 0x00000000011c7983 */ /* 0x003ee80000300800 */
[----:B------:R-:W4:Y:S04]  /*10f10*/  LDL.LU R3, [R1+0x4] ;  /* 0x0000040001037983 */ /* 0x000f280000300800 */
[----:B------:R-:W4:Y:S04]  /*10f20*/  LDL.LU R2, [R1+0x8] ;  /* 0x0000080001027983 */ /* 0x000f280000300800 */
[----:B------:R-:W4:Y:S04]  /*10f30*/  LDL.LU R0, [R1+0xc] ;  /* 0x00000c0001007983 */ /* 0x000f280000300800 */
[----:B------:R-:W-:Y:S04]  /*10f40*/  STL [R1+0x950], R15 ;  /* 0x0009500f01007387 */ /* 0x000fe80000100800 */
[----:B------:R-:W-:Y:S04]  /*10f50*/  STL.64 [R1+0x948], R18 ;  /* 0x0009481201007387 */ /* 0x000fe80000100a00 */
[----:B------:R0:W-:Y:S04]  /*10f60*/  STL.64 [R1+0x940], R16 ;  /* 0x0009401001007387 */ /* 0x0001e80000100a00 */
[----:B0-----:R-:W4:Y:S04]  /*10f70*/  LDL.LU R16, [R1+0x20] ;  /* 0x0000200001107983 */ /* 0x001f280000300800 */
[----:B------:R-:W4:Y:S04]  /*10f80*/  LDL.LU R17, [R1+0x24] ;  /* 0x0000240001117983 */ /* 0x000f280000300800 */
[----:B------:R-:W4:Y:S04]  /*10f90*/  LDL.LU R18, [R1+0x28] ;  /* 0x0000280001127983 */ /* 0x000f280000300800 */
[----:B------:R-:W4:Y:S04]  /*10fa0*/  LDL.LU R19, [R1+0x2c] ;  /* 0x00002c0001137983 */ /* 0x000f280000300800 */
[----:B------:R-:W4:Y:S04]  /*10fb0*/  LDL R15, [R1+0x478] ;  /* 0x00047800010f7983 */ /* 0x000f280000100800 */
[----:B------:R-:W-:Y:S04]  /*10fc0*/  STL.64 [R1+0x938], R22 ;  /* 0x0009381601007387 */ /* 0x000fe80000100a00 */
[----:B------:R0:W-:Y:S04]  /*10fd0*/  STL.64 [R1+0x930], R20 ;  /* 0x0009301401007387 */ /* 0x0001e80000100a00 */
[----:B0-----:R-:W4:Y:S04]  /*10fe0*/  LDL.LU R20, [R1+0x10] ;  /* 0x0000100001147983 */ /* 0x001f280000300800 */
[----:B------:R-:W4:Y:S04]  /*10ff0*/  LDL.LU R21, [R1+0x14] ;  /* 0x0000140001157983 */ /* 0x000f280000300800 */
[----:B------:R-:W4:Y:S04]  /*11000*/  LDL.LU R22, [R1+0x18] ;  /* 0x0000180001167983 */ /* 0x000f280000300800 */
[----:B-----5:R-:W-:Y:S04]  /*11010*/  STL.64 [R1+0x928], R26 ;  /* 0x0009281a01007387 */ /* 0x020fe80000100a00 */
[----:B------:R3:W-:Y:S04]  /*11020*/  STL.64 [R1+0x920], R24 ;  /* 0x0009201801007387 */ /* 0x0007e80000100a00 */
[----:B------:R-:W-:Y:S01]  /*11030*/  BAR.SYNC.DEFER_BLOCKING 0x0 ;  /* 0x0000000000007b1d */ /* 0x000fe20000010000 */
[----:B--2---:R-:W-:-:S05]  /*11040*/  IMAD.MOV.U32 R23, RZ, RZ, R29 ;  /* 0x000000ffff177224 */ /* 0x004fca00078e001d */
[----:B------:R-:W0:Y:S01]  /*11050*/  S2R R29, SR_TID.X ;  /* 0x00000000001d7919 */ /* 0x000e220000002100 */
[----:B---3--:R-:W-:Y:S02]  /*11060*/  IMAD.MOV.U32 R24, RZ, RZ, R28 ;  /* 0x000000ffff187224 */ /* 0x008fe400078e001c */
[----:B----4-:R-:W-:Y:S02]  /*11070*/  IMAD.MOV.U32 R25, RZ, RZ, R3 ;  /* 0x000000ffff197224 */ /* 0x010fe400078e0003 */
[----:B------:R-:W-:Y:S02]  /*11080*/  IMAD.MOV.U32 R26, RZ, RZ, R2 ;  /* 0x000000ffff1a7224 */ /* 0x000fe400078e0002 */
[----:B------:R-:W-:Y:S02]  /*11090*/  IMAD.MOV.U32 R27, RZ, RZ, R0 ;  /* 0x000000ffff1b7224 */ /* 0x000fe400078e0000 */
[C---:B0-----:R-:W-:Y:S02]  /*110a0*/  IMAD.SHL.U32 R0, R29.reuse, 0x400, RZ ;  /* 0x000004001d007824 */ /* 0x041fe400078e00ff */
[----:B------:R-:W-:-:S03]  /*110b0*/  IMAD.SHL.U32 R28, R29, 0x20, RZ ;  /* 0x000000201d1c7824 */ /* 0x000fc600078e00ff */
[----:B------:R-:W-:-:S04]  /*110c0*/  LOP3.LUT R0, R0, 0x6000, RZ, 0xc0, !PT ;  /* 0x0000600000007812 */ /* 0x000fc800078ec0ff */
[----:B------:R-:W-:Y:S01]  /*110d0*/  LOP3.LUT R0, R0, 0x60, R28, 0xf8, !PT ;  /* 0x0000006000007812 */ /* 0x000fe200078ef81c */
[----:B------:R-:W-:-:S05]  /*110e0*/  IMAD.SHL.U32 R28, R29, 0x4, RZ ;  /* 0x000000041d1c7824 */ /* 0x000fca00078e00ff */
[----:B------:R-:W-:Y:S02]  /*110f0*/  LOP3.LUT R0, R0, 0x370, R28, 0x78, !PT ;  /* 0x0000037000007812 */ /* 0x000fe400078e781c */
[C---:B------:R-:W-:Y:S02]  /*11100*/  IADD3 R2, R15.reuse, 0x1, RZ ;  /* 0x000000010f027810 */ /* 0x040fe40007ffe0ff */
[----:B------:R-:W-:Y:S02]  /*11110*/  IADD3 R3, R15, 0x2, RZ ;  /* 0x000000020f037810 */ /* 0x000fe40007ffe0ff */
[----:B------:R-:W-:Y:S01]  /*11120*/  ISETP.GE.AND P3, PT, R2, c[0x0][0x17c], PT ;  /* 0x00005f0002007a0c */ /* 0x000fe20003f66270 */
[----:B------:R-:W-:Y:S01]  /*11130*/  IMAD.SHL.U32 R2, R29, 0x80, RZ ;  /* 0x000000801d027824 */ /* 0x000fe200078e00ff */
[----:B------:R-:W-:Y:S01]  /*11140*/  ISETP.GE.AND P1, PT, R3, c[0x0][0x17c], PT ;  /* 0x00005f0003007a0c */ /* 0x000fe20003f26270 */
[----:B------:R-:W-:Y:S01]  /*11150*/  IMAD.SHL.U32 R29, R29, 0x1000, RZ ;  /* 0x000010001d1d7824 */ /* 0x000fe200078e00ff */
[----:B------:R-:W-:-:S02]  /*11160*/  IADD3 R3, R15, 0x4, RZ ;  /* 0x000000040f037810 */ /* 0x000fc40007ffe0ff */
[----:B------:R-:W-:Y:S02]  /*11170*/  LOP3.LUT R28, R2, 0x1000, RZ, 0xc0, !PT ;  /* 0x00001000021c7812 */ /* 0x000fe400078ec0ff */
[----:B------:R-:W-:Y:S02]  /*11180*/  IADD3 R2, R15, 0x3, RZ ;  /* 0x000000030f027810 */ /* 0x000fe40007ffe0ff */
[----:B------:R-:W2:Y:S01]  /*11190*/  LDL.LU R15, [R1+0x950] ;  /* 0x00095000010f7983 */ /* 0x000ea20000300800 */
[----:B------:R-:W-:Y:S01]  /*111a0*/  IMAD.IADD R0, R28, 0x1, R0 ;  /* 0x000000011c007824 */ /* 0x000fe200078e0200 */
[----:B------:R-:W-:Y:S02]  /*111b0*/  LOP3.LUT R29, R29, 0x6000, RZ, 0xc0, !PT ;  /* 0x000060001d1d7812 */ /* 0x000fe400078ec0ff */
[----:B------:R-:W0:Y:S01]  /*111c0*/  S2R R28, SR_TID.X ;  /* 0x00000000001c7919 */ /* 0x000e220000002100 */
[----:B------:R-:W-:Y:S02]  /*111d0*/  ISETP.GE.AND P6, PT, R3, c[0x0][0x17c], PT ;  /* 0x00005f0003007a0c */ /* 0x000fe40003fc6270 */
[----:B------:R-:W-:Y:S01]  /*111e0*/  ISETP.GE.AND P0, PT, R2, c[0x0][0x17c], PT ;  /* 0x00005f0002007a0c */ /* 0x000fe20003f06270 */
[----:B------:R1:W-:Y:S04]  /*111f0*/  STS.128 [R0], R16 ;  /* 0x0000001000007388 */ /* 0x0003e80000000c00 */
[----:B------:R-:W-:Y:S04]  /*11200*/  STS.128 [R0+0x480], R4 ;  /* 0x0004800400007388 */ /* 0x000fe80000000c00 */
[----:B------:R3:W-:Y:S04]  /*11210*/  STS.128 [R0+0x80], R20 ;  /* 0x0000801400007388 */ /* 0x0007e80000000c00 */
[----:B-1----:R-:W4:Y:S04]  /*11220*/  LDL.LU.64 R18, [R1+0x948] ;  /* 0x0009480001127983 */ /* 0x002f280000300a00 */
[----:B------:R-:W4:Y:S01]  /*11230*/  LDL.LU.64 R16, [R1+0x940] ;  /* 0x0009400001107983 */ /* 0x000f220000300a00 */
[----:B0-----:R-:W-:-:S03]  /*11240*/  LOP3.LUT R28, R28, 0xff, RZ, 0xc0, !PT ;  /* 0x000000ff1c1c7812 */ /* 0x001fc600078ec0ff */
[----:B---3--:R-:W3:Y:S02]  /*11250*/  LDL.LU.64 R22, [R1+0x938] ;  /* 0x0009380001167983 */ /* 0x008ee40000300a00 */
[----:B------:R-:W-:Y:S02]  /*11260*/  IMAD R28, R28, 0x10, R29 ;  /* 0x000000101c1c7824 */ /* 0x000fe400078e021d */
[----:B------:R-:W3:Y:S04]  /*11270*/  LDL.LU.64 R20, [R1+0x930] ;  /* 0x0009300001147983 */ /* 0x000ee80000300a00 */
[----:B------:R-:W2:Y:S04]  /*11280*/  LDL.LU R4, [R1+0x80] ;  /* 0x0000800001047983 */ /* 0x000ea80000300800 */
[----:B------:R-:W2:Y:S04]  /*11290*/  LDL.LU R5, [R1+0x84] ;  /* 0x0000840001057983 */ /* 0x000ea80000300800 */
[----:B------:R-:W2:Y:S04]  /*112a0*/  LDL.LU R6, [R1+0x88] ;  /* 0x0000880001067983 */ /* 0x000ea80000300800 */
[----:B------:R-:W2:Y:S04]  /*112b0*/  LDL.LU R7, [R1+0x8c] ;  /* 0x00008c0001077983 */ /* 0x000ea80000300800 */
[----:B------:R0:W-:Y:S04]  /*112c0*/  STS.128 [R0+0x800], R8 ;  /* 0x0008000800007388 */ /* 0x0001e80000000c00 */
[----:B--2---:R-:W-:Y:S04]  /*112d0*/  STL.64 [R1+0x8f8], R6 ;  /* 0x0008f80601007387 */ /* 0x004fe80000100a00 */
[----:B------:R-:W-:Y:S04]  /*112e0*/  STL.64 [R1+0x8f0], R4 ;  /* 0x0008f00401007387 */ /* 0x000fe80000100a00 */
[----:B0-----:R-:W2:Y:S04]  /*112f0*/  LDL.LU R8, [R1+0xc0] ;  /* 0x0000c00001087983 */ /* 0x001ea80000300800 */
[----:B------:R-:W2:Y:S04]  /*11300*/  LDL.LU R9, [R1+0xc4] ;  /* 0x0000c40001097983 */ /* 0x000ea80000300800 */
[----:B------:R-:W2:Y:S04]  /*11310*/  LDL.LU R10, [R1+0xc8] ;  /* 0x0000c800010a7983 */ /* 0x000ea80000300800 */
[----:B------:R-:W2:Y:S04]  /*11320*/  LDL.LU R11, [R1+0xcc] ;  /* 0x0000cc00010b7983 */ /* 0x000ea80000300800 */
[----:B------:R-:W-:Y:S04]  /*11330*/  STS.128 [R0+0x400], R24 ;  /* 0x0004001800007388 */ /* 0x000fe80000000c00 */
[----:B------:R-:W-:Y:S04]  /*11340*/  STS.128 [R0+0x880], R12 ;  /* 0x0008800c00007388 */ /* 0x000fe80000000c00 */
[----:B----4-:R-:W-:Y:S04]  /*11350*/  STS.128 [R0+0xc00], R16 ;  /* 0x000c001000007388 */ /* 0x010fe80000000c00 */
[----:B---3--:R-:W-:Y:S04]  /*11360*/  STS.128 [R0+0xc80], R20 ;  /* 0x000c801400007388 */ /* 0x008fe80000000c00 */
[----:B------:R-:W-:Y:S06]  /*11370*/  BAR.SYNC.DEFER_BLOCKING 0x0 ;  /* 0x0000000000007b1d */ /* 0x000fec0000010000 */
[----:B------:R-:W0:Y:S04]  /*11380*/  LDS.128 R24, [R28] ;  /* 0x000000001c187984 */ /* 0x000e280000000c00 */
[----:B--2---:R-:W-:Y:S04]  /*11390*/  STL.64 [R1+0x908], R10 ;  /* 0x0009080a01007387 */ /* 0x004fe80000100a00 */
[----:B------:R1:W-:Y:S04]  /*113a0*/  STL.64 [R1+0x900], R8 ;  /* 0x0009000801007387 */ /* 0x0003e80000100a00 */
[----:B-1----:R-:W2:Y:S04]  /*113b0*/  LDL.LU R8, [R1+0x40] ;  /* 0x0000400001087983 */ /* 0x002ea80000300800 */
[----:B------:R-:W2:Y:S04]  /*113c0*/  LDL.LU R9, [R1+0x44] ;  /* 0x0000440001097983 */ /* 0x000ea80000300800 */
[----:B------:R-:W3:Y:S04]  /*113d0*/  LDL.LU R10, [R1+0x48] ;  /* 0x00004800010a7983 */ /* 0x000ee80000300800 */
[----:B------:R-:W3:Y:S01]  /*113e0*/  LDL.LU R11, [R1+0x4c] ;  /* 0x00004c00010b7983 */ /* 0x000ee20000300800 */
[----:B0-----:R-:W-:Y:S01]  /*113f0*/  IMAD.MOV.U32 R22, RZ, RZ, R24 ;  /* 0x000000ffff167224 */ /* 0x001fe200078e0018 */
[----:B------:R-:W-:-:S02]  /*11400*/  LOP3.LUT R29, R28, 0x20, RZ, 0x3c, !PT ;  /* 0x000000201c1d7812 */ /* 0x000fc400078e3cff */
[C---:B------:R-:W-:Y:S02]  /*11410*/  LOP3.LUT R3, R28.reuse, 0x40, RZ, 0x3c, !PT ;  /* 0x000000401c037812 */ /* 0x040fe400078e3cff */
[----:B------:R-:W-:Y:S01]  /*11420*/  LOP3.LUT R2, R28, 0x60, RZ, 0x3c, !PT ;  /* 0x000000601c027812 */ /* 0x000fe200078e3cff */
[----:B---3--:R-:W-:Y:S04]  /*11430*/  STL.64 [R1+0x918], R10 ;  /* 0x0009180a01007387 */ /* 0x008fe80000100a00 */
[----:B--2---:R0:W-:Y:S04]  /*11440*/  STL.64 [R1+0x910], R8 ;  /* 0x0009100801007387 */ /* 0x0041e80000100a00 */
[----:B0-----:R-:W2:Y:S04]  /*11450*/  LDL.LU R8, [R1+0x30] ;  /* 0x0000300001087983 */ /* 0x001ea80000300800 */
[----:B------:R-:W2:Y:S04]  /*11460*/  LDL.LU R9, [R1+0x34] ;  /* 0x0000340001097983 */ /* 0x000ea80000300800 */
[----:B------:R-:W2:Y:S04]  /*11470*/  LDL.LU R10, [R1+0x38] ;  /* 0x00003800010a7983 */ /* 0x000ea80000300800 */
[----:B------:R-:W2:Y:S04]  /*11480*/  LDL.LU R11, [R1+0x3c] ;  /* 0x00003c00010b7983 */ /* 0x000ea80000300800 */
[----:B------:R-:W3:Y:S04]  /*11490*/  LDL.LU R4, [R1+0x50] ;  /* 0x0000500001047983 */ /* 0x000ee80000300800 */
[----:B------:R-:W3:Y:S04]  /*114a0*/  LDL.LU R5, [R1+0x54] ;  /* 0x0000540001057983 */ /* 0x000ee80000300800 */
[----:B------:R-:W3:Y:S04]  /*114b0*/  LDL.LU R6, [R1+0x58] ;  /* 0x0000580001067983 */ /* 0x000ee80000300800 */
[----:B------:R-:W3:Y:S04]  /*114c0*/  LDL.LU R7, [R1+0x5c] ;  /* 0x00005c0001077983 */ /* 0x000ee80000300800 */
[----:B------:R-:W4:Y:S04]  /*114d0*/  LDL.LU R12, [R1+0x70] ;  /* 0x00007000010c7983 */ /* 0x000f280000300800 */
[----:B------:R-:W4:Y:S04]  /*114e0*/  LDL.LU R13, [R1+0x74] ;  /* 0x00007400010d7983 */ /* 0x000f280000300800 */
[----:B------:R-:W4:Y:S04]  /*114f0*/  LDL.LU R14, [R1+0x78] ;  /* 0x00007800010e7983 */ /* 0x000f280000300800 */
[----:B------:R-:W4:Y:S04]  /*11500*/  LDL.LU R15, [R1+0x7c] ;  /* 0x00007c00010f7983 */ /* 0x000f280000300800 */
[----:B------:R-:W2:Y:S04]  /*11510*/  LDL.LU R16, [R1+0x60] ;  /* 0x0000600001107983 */ /* 0x000ea80000300800 */
[----:B------:R-:W2:Y:S04]  /*11520*/  LDL.LU R17, [R1+0x64] ;  /* 0x0000640001117983 */ /* 0x000ea80000300800 */
[----:B------:R-:W2:Y:S04]  /*11530*/  LDL.LU R18, [R1+0x68] ;  /* 0x0000680001127983 */ /* 0x000ea80000300800 */
[----:B------:R-:W2:Y:S04]  /*11540*/  LDL.LU R19, [R1+0x6c] ;  /* 0x00006c0001137983 */ /* 0x000ea80000300800 */
[----:B------:R-:W-:Y:S04]  /*11550*/  STL [R1+0x94], R25 ;  /* 0x0000941901007387 */ /* 0x000fe80000100800 */
[----:B------:R-:W-:Y:S04]  /*11560*/  STL.64 [R1+0x98], R26 ;  /* 0x0000981a01007387 */ /* 0x000fe80000100a00 */
[----:B------:R-:W0:Y:S04]  /*11570*/  LDS.128 R24, [R28+0x1000] ;  /* 0x001000001c187984 */ /* 0x000e280000000c00 */
[----:B0-----:R-:W-:Y:S04]  /*11580*/  STL.64 [R1+0x130], R24 ;  /* 0x0001301801007387 */ /* 0x001fe80000100a00 */
[----:B------:R-:W-:Y:S04]  /*11590*/  STL.64 [R1+0x138], R26 ;  /* 0x0001381a01007387 */ /* 0x000fe80000100a00 */
[----:B------:R-:W0:Y:S04]  /*115a0*/  LDS.128 R24, [R29] ;  /* 0x000000001d187984 */ /* 0x000e280000000c00 */
[----:B0-----:R-:W-:Y:S04]  /*115b0*/  STL.64 [R1+0xa0], R24 ;  /* 0x0000a01801007387 */ /* 0x001fe80000100a00 */
        /* <DEDUP_REMOVED lines=14> */
[----:B------:R-:W-:Y:S06]  /*116a0*/  BAR.SYNC.DEFER_BLOCKING 0x0 ;  /* 0x0000000000007b1d */ /* 0x000fec0000010000 */
[----:B0-----:R-:W-:Y:S04]  /*116b0*/  STL.64 [R1+0x170], R24 ;  /* 0x0001701801007387 */ /* 0x001fe80000100a00 */
[----:B------:R0:W-:Y:S04]  /*116c0*/  STL.64 [R1+0x178], R26 ;  /* 0x0001781a01007387 */ /* 0x0001e80000100a00 */
[----:B0-----:R-:W3:Y:S04]  /*116d0*/  LDL.LU.64 R26, [R1+0x928] ;  /* 0x00092800011a7983 */ /* 0x001ee80000300a00 */
[----:B------:R-:W3:Y:S04]  /*116e0*/  LDL.LU.64 R24, [R1+0x920] ;  /* 0x0009200001187983 */ /* 0x000ee80000300a00 */
[----:B--2---:R0:W-:Y:S04]  /*116f0*/  STS.128 [R0+0x80], R8 ;  /* 0x0000800800007388 */ /* 0x0041e80000000c00 */
[----:B---3--:R-:W-:Y:S04]  /*11700*/  STL [R1+0x818], R25 ;  /* 0x0008181901007387 */ /* 0x008fe80000100800 */
[----:B------:R-:W-:Y:S04]  /*11710*/  STL [R1+0x814], R26 ;  /* 0x0008141a01007387 */ /* 0x000fe80000100800 */
[----:B0-----:R-:W2:Y:S04]  /*11720*/  LDL.LU.64 R10, [R1+0x918] ;  /* 0x00091800010a7983 */ /* 0x001ea80000300a00 */
[----:B------:R-:W2:Y:S04]  /*11730*/  LDL.LU.64 R8, [R1+0x910] ;  /* 0x0009100001087983 */ /* 0x000ea80000300a00 */
[----:B------:R-:W-:Y:S04]  /*11740*/  STS.128 [R0+0x480], R4 ;  /* 0x0004800400007388 */ /* 0x000fe80000000c00 */
[----:B--2---:R0:W-:Y:S04]  /*11750*/  STS.128 [R0+0x400], R8 ;  /* 0x0004000800007388 */ /* 0x0041e80000000c00 */
[----:B0-----:R-:W2:Y:S04]  /*11760*/  LDL.LU.64 R10, [R1+0x908] ;  /* 0x00090800010a7983 */ /* 0x001ea80000300a00 */
[----:B------:R-:W2:Y:S04]  /*11770*/  LDL.LU.64 R8, [R1+0x900] ;  /* 0x0009000001087983 */ /* 0x000ea80000300a00 */
[----:B------:R-:W3:Y:S04]  /*11780*/  LDL.LU.64 R6, [R1+0x8f8] ;  /* 0x0008f80001067983 */ /* 0x000ee80000300a00 */
[----:B------:R-:W3:Y:S04]  /*11790*/  LDL.LU.64 R4, [R1+0x8f0] ;  /* 0x0008f00001047983 */ /* 0x000ee80000300a00 */
[----:B------:R-:W-:Y:S04]  /*117a0*/  STS.128 [R0], R24 ;  /* 0x0000001800007388 */ /* 0x000fe80000000c00 */
[----:B------:R-:W-:Y:S04]  /*117b0*/  STS.128 [R0+0x800], R16 ;  /* 0x0008001000007388 */ /* 0x000fe80000000c00 */
[----:B----4-:R-:W-:Y:S04]  /*117c0*/  STS.128 [R0+0x880], R12 ;  /* 0x0008800c00007388 */ /* 0x010fe80000000c00 */
[----:B---3--:R0:W-:Y:S04]  /*117d0*/  STS.128 [R0+0xc00], R4 ;  /* 0x000c000400007388 */ /* 0x0081e80000000c00 */
[----:B0-----:R-:W3:Y:S04]  /*117e0*/  LDL.LU R4, [R1+0x250] ;  /* 0x0002500001047983 */ /* 0x001ee80000300800 */
[----:B------:R-:W3:Y:S04]  /*117f0*/  LDL.LU R5, [R1+0x254] ;  /* 0x0002540001057983 */ /* 0x000ee80000300800 */
[----:B------:R-:W4:Y:S04]  /*11800*/  LDL.LU R6, [R1+0x258] ;  /* 0x0002580001067983 */ /* 0x000f280000300800 */
[----:B------:R-:W4:Y:S04]  /*11810*/  LDL.LU R7, [R1+0x25c] ;  /* 0x00025c0001077983 */ /* 0x000f280000300800 */
[----:B--2---:R-:W-:Y:S04]  /*11820*/  STS.128 [R0+0xc80], R8 ;  /* 0x000c800800007388 */ /* 0x004fe80000000c00 */
[----:B------:R-:W-:Y:S06]  /*11830*/  BAR.SYNC.DEFER_BLOCKING 0x0 ;  /* 0x0000000000007b1d */ /* 0x000fec0000010000 */
[----:B------:R-:W-:Y:S04]  /*11840*/  LDS.128 R8, [R28+0x1000] ;  /* 0x001000001c087984 */ /* 0x000fe80000000c00 */
[----:B------:R-:W-:Y:S04]  /*11850*/  LDS.128 R12, [R3+0x1000] ;  /* 0x00100000030c7984 */ /* 0x000fe80000000c00 */
[----:B------:R-:W-:Y:S04]  /*11860*/  LDS.128 R16, [R2] ;  /* 0x0000000002107984 */ /* 0x000fe80000000c00 */
[----:B----4-:R-:W-:Y:S04]  /*11870*/  STL.64 [R1+0x8a8], R6 ;  /* 0x0008a80601007387 */ /* 0x010fe80000100a00 */
[----:B---3--:R-:W-:Y:S04]  /*11880*/  STL.64 [R1+0x8a0], R4 ;  /* 0x0008a00401007387 */ /* 0x008fe80000100a00 */
[----:B------:R-:W0:Y:S04]  /*11890*/  LDS.128 R4, [R28] ;  /* 0x000000001c047984 */ /* 0x000e280000000c00 */
[----:B0-----:R0:W-:Y:S01]  /*118a0*/  STL [R1+0x34], R5 ;  /* 0x0000340501007387 */ /* 0x0011e20000100800 */
[----:B------:R-:W-:-:S03]  /*118b0*/  IMAD.MOV.U32 R21, RZ, RZ, R4 ;  /* 0x000000ffff157224 */ /* 0x000fc600078e0004 */
[----:B------:R1:W-:Y:S04]  /*118c0*/  STL.64 [R1+0x38], R6 ;  /* 0x0000380601007387 */ /* 0x0003e80000100a00 */
[----:B------:R-:W2:Y:S04]  /*118d0*/  LDL.LU R4, [R1+0x140] ;  /* 0x0001400001047983 */ /* 0x000ea80000300800 */
[----:B0-----:R-:W2:Y:S04]  /*118e0*/  LDL.LU R5, [R1+0x144] ;  /* 0x0001440001057983 */ /* 0x001ea80000300800 */
[----:B-1----:R-:W3:Y:S04]  /*118f0*/  LDL.LU R6, [R1+0x148] ;  /* 0x0001480001067983 */ /* 0x002ee80000300800 */
[----:B------:R-:W3:Y:S04]  /*11900*/  LDL.LU R7, [R1+0x14c] ;  /* 0x00014c0001077983 */ /* 0x000ee80000300800 */
[----:B---3--:R-:W-:Y:S04]  /*11910*/  STL.64 [R1+0x8b8], R6 ;  /* 0x0008b80601007387 */ /* 0x008fe80000100a00 */
[----:B--2---:R0:W-:Y:S04]  /*11920*/  STL.64 [R1+0x8b0], R4 ;  /* 0x0008b00401007387 */ /* 0x0041e80000100a00 */
        /* <DEDUP_REMOVED lines=17> */
[----:B--2---:R-:W-:Y:S04]  /*11a40*/  STL.64 [R1+0x8e0], R4 ;  /* 0x0008e00401007387 */ /* 0x004fe80000100a00 */
[----:B------:R-:W0:Y:S04]  /*11a50*/  LDS.128 R4, [R29] ;  /* 0x000000001d047984 */ /* 0x000e280000000c00 */
[----:B------:R-:W-:Y:S04]  /*11a60*/  STL.64 [R1+0x848], R22 ;  /* 0x0008481601007387 */ /* 0x000fe80000100a00 */
[----:B------:R1:W-:Y:S04]  /*11a70*/  STL [R1+0x840], R21 ;  /* 0x0008401501007387 */ /* 0x0003e80000100800 */
[----:B------:R-:W2:Y:S04]  /*11a80*/  LDL.LU R20, [R1+0x1b0] ;  /* 0x0001b00001147983 */ /* 0x000ea80000300800 */
[----:B-1----:R-:W2:Y:S04]  /*11a90*/  LDL.LU R21, [R1+0x1b4] ;  /* 0x0001b40001157983 */ /* 0x002ea80000300800 */
[----:B------:R-:W2:Y:S04]  /*11aa0*/  LDL.LU R22, [R1+0x1b8] ;  /* 0x0001b80001167983 */ /* 0x000ea80000300800 */
[----:B------:R-:W2:Y:S04]  /*11ab0*/  LDL.LU R23, [R1+0x1bc] ;  /* 0x0001bc0001177983 */ /* 0x000ea80000300800 */
[----:B0-----:R-:W-:Y:S01]  /*11ac0*/  STL [R1+0x14], R5 ;  /* 0x0000140501007387 */ /* 0x001fe20000100800 */
[----:B------:R-:W-:-:S03]  /*11ad0*/  IMAD.MOV.U32 R25, RZ, RZ, R4 ;  /* 0x000000ffff197224 */ /* 0x000fc600078e0004 */
[----:B------:R-:W-:Y:S04]  /*11ae0*/  STL.64 [R1+0x20], R8 ;  /* 0x0000200801007387 */ /* 0x000fe80000100a00 */
[----:B------:R-:W-:Y:S04]  /*11af0*/  STL.64 [R1+0x28], R10 ;  /* 0x0000280a01007387 */ /* 0x000fe80000100a00 */
[----:B------:R-:W-:Y:S04]  /*11b00*/  STL.64 [R1+0x18], R6 ;  /* 0x0000180601007387 */ /* 0x000fe80000100a00 */
[----:B------:R-:W0:Y:S04]  /*11b10*/  LDS.128 R8, [R3] ;  /* 0x0000000003087984 */ /* 0x000e280000000c00 */
[----:B------:R-:W1:Y:S04]  /*11b20*/  LDS.128 R4, [R29+0x1000] ;  /* 0x001000001d047984 */ /* 0x000e680000000c00 */
[----:B0-----:R-:W-:Y:S04]  /*11b30*/  STL [R1+0x810], R10 ;  /* 0x0008100a01007387 */ /* 0x001fe80000100800 */
[----:B-1----:R-:W-:Y:S04]  /*11b40*/  STL.64 [R1], R4 ;  /* 0x0000000401007387 */ /* 0x002fe80000100a00 */
[----:B------:R-:W-:Y:S04]  /*11b50*/  STL.64 [R1+0x8], R6 ;  /* 0x0000080601007387 */ /* 0x000fe80000100a00 */
[----:B------:R-:W-:Y:S04]  /*11b60*/  STL [R1+0x808], R11 ;  /* 0x0008080b01007387 */ /* 0x000fe80000100800 */
[----:B------:R0:W-:Y:S04]  /*11b70*/  STL [R1+0x80c], R15 ;  /* 0x00080c0f01007387 */ /* 0x0001e80000100800 */
[----:B------:R-:W1:Y:S04]  /*11b80*/  LDS.128 R4, [R2+0x1000] ;  /* 0x0010000002047984 */ /* 0x000e680000000c00 */
[----:B------:R-:W-:Y:S06]  /*11b90*/  BAR.SYNC.DEFER_BLOCKING 0x0 ;  /* 0x0000000000007b1d */ /* 0x000fec0000010000 */
[----:B0-----:R-:W3:Y:S04]  /*11ba0*/  LDL R15, [R1+0x478] ;  /* 0x00047800010f7983 */ /* 0x001ee80000100800 */
[----:B---3--:R-:W-:Y:S04]  /*11bb0*/  STL.64 [R1+0x858], R14 ;  /* 0x0008580e01007387 */ /* 0x008fe80000100a00 */
[----:B------:R0:W-:Y:S04]  /*11bc0*/  STL.64 [R1+0x850], R12 ;  /* 0x0008500c01007387 */ /* 0x0001e80000100a00 */
[----:B0-----:R-:W3:Y:S04]  /*11bd0*/  LDL.LU R12, [R1+0x160] ;  /* 0x00016000010c7983 */ /* 0x001ee80000300800 */
[----:B------:R-:W3:Y:S04]  /*11be0*/  LDL.LU R13, [R1+0x164] ;  /* 0x00016400010d7983 */ /* 0x000ee80000300800 */
[----:B------:R-:W3:Y:S04]  /*11bf0*/  LDL.LU R14, [R1+0x168] ;  /* 0x00016800010e7983 */ /* 0x000ee80000300800 */
[----:B------:R-:W3:Y:S04]  /*11c00*/  LDL.LU R15, [R1+0x16c] ;  /* 0x00016c00010f7983 */ /* 0x000ee80000300800 */
[----:B------:R-:W-:Y:S04]  /*11c10*/  STL.64 [R1+0x828], R18 ;  /* 0x0008281201007387 */ /* 0x000fe80000100a00 */
[----:B------:R0:W-:Y:S04]  /*11c20*/  STL.64 [R1+0x820], R16 ;  /* 0x0008201001007387 */ /* 0x0001e80000100a00 */
[----:B0-----:R-:W4:Y:S04]  /*11c30*/  LDL.LU R16, [R1+0x150] ;  /* 0x0001500001107983 */ /* 0x001f280000300800 */
[----:B------:R-:W4:Y:S04]  /*11c40*/  LDL.LU R17, [R1+0x154] ;  /* 0x0001540001117983 */ /* 0x000f280000300800 */
[----:B------:R-:W4:Y:S04]  /*11c50*/  LDL.LU R18, [R1+0x158] ;  /* 0x0001580001127983 */ /* 0x000f280000300800 */
[----:B------:R-:W4:Y:S04]  /*11c60*/  LDL.LU R19, [R1+0x15c] ;  /* 0x00015c0001137983 */ /* 0x000f280000300800 */
[----:B-1----:R-:W-:Y:S04]  /*11c70*/  STL.64 [R1+0x40], R4 ;  /* 0x0000400401007387 */ /* 0x002fe80000100a00 */
[----:B------:R0:W-:Y:S04]  /*11c80*/  STL.64 [R1+0x48], R6 ;  /* 0x0000480601007387 */ /* 0x0001e80000100a00 */
[----:B0-----:R-:W2:Y:S04]  /*11c90*/  LDL.LU.64 R6, [R1+0x8e8] ;  /* 0x0008e80001067983 */ /* 0x001ea80000300a00 */
[----:B------:R-:W2:Y:S04]  /*11ca0*/  LDL.LU.64 R4, [R1+0x8e0] ;  /* 0x0008e00001047983 */ /* 0x000ea80000300a00 */
[----:B--2---:R0:W-:Y:S04]  /*11cb0*/  STS.128 [R0], R4 ;  /* 0x0000000400007388 */ /* 0x0041e80000000c00 */
[----:B0-----:R-:W2:Y:S04]  /*11cc0*/  LDL.LU.64 R6, [R1+0x8d8] ;  /* 0x0008d80001067983 */ /* 0x001ea80000300a00 */
[----:B------:R-:W2:Y:S04]  /*11cd0*/  LDL.LU.64 R4, [R1+0x8d0] ;  /* 0x0008d00001047983 */ /* 0x000ea80000300a00 */
[----:B--2---:R0:W-:Y:S04]  /*11ce0*/  STS.128 [R0+0x80], R4 ;  /* 0x0000800400007388 */ /* 0x0041e80000000c00 */
        /* <DEDUP_REMOVED lines=25> */
[----:B----4-:R-:W-:Y:S04]  /*11e80*/  STS.128 [R0+0x800], R16 ;  /* 0x0008001000007388 */ /* 0x010fe80000000c00 */
[----:B---3--:R-:W-:Y:S04]  /*11e90*/  STS.128 [R0+0x880], R12 ;  /* 0x0008800c00007388 */ /* 0x008fe80000000c00 */
[----:B------:R-:W-:Y:S04]  /*11ea0*/  STS.128 [R0+0xc00], R20 ;  /* 0x000c001400007388 */ /* 0x000fe80000000c00 */
[----:B------:R-:W-:Y:S06]  /*11eb0*/  BAR.SYNC.DEFER_BLOCKING 0x0 ;  /* 0x0000000000007b1d */ /* 0x000fec0000010000 */
[----:B------:R-:W0:Y:S04]  /*11ec0*/  LDS.128 R16, [R28] ;  /* 0x000000001c107984 */ /* 0x000e280000000c00 */
[----:B--2---:R-:W-:Y:S04]  /*11ed0*/  STL.64 [R1+0x888], R6 ;  /* 0x0008880601007387 */ /* 0x004fe80000100a00 */
[----:B------:R1:W-:Y:S04]  /*11ee0*/  STL.64 [R1+0x880], R4 ;  /* 0x0008800401007387 */ /* 0x0003e80000100a00 */
[----:B-1----:R-:W2:Y:S04]  /*11ef0*/  LDL.LU R4, [R1+0x260] ;  /* 0x0002600001047983 */ /* 0x002ea80000300800 */
[----:B------:R-:W2:Y:S04]  /*11f00*/  LDL.LU R5, [R1+0x264] ;  /* 0x0002640001057983 */ /* 0x000ea80000300800 */
[----:B------:R-:W3:Y:S04]  /*11f10*/  LDL.LU R6, [R1+0x268] ;  /* 0x0002680001067983 */ /* 0x000ee80000300800 */
[----:B------:R-:W3:Y:S04]  /*11f20*/  LDL.LU R7, [R1+0x26c] ;  /* 0x00026c0001077983 */ /* 0x000ee80000300800 */
[----:B---3--:R-:W-:Y:S04]  /*11f30*/  STL.64 [R1+0x898], R6 ;  /* 0x0008980601007387 */ /* 0x008fe80000100a00 */
[----:B--2---:R-:W-:Y:S04]  /*11f40*/  STL.64 [R1+0x890], R4 ;  /* 0x0008900401007387 */ /* 0x004fe80000100a00 */
[----:B------:R-:W1:Y:S04]  /*11f50*/  LDS.128 R4, [R28+0x1000] ;  /* 0x001000001c047984 */ /* 0x000e680000000c00 */
[----:B------:R-:W2:Y:S04]  /*11f60*/  LDL.LU R12, [R1+0x490] ;  /* 0x00049000010c7983 */ /* 0x000ea80000300800 */
[----:B------:R-:W2:Y:S04]  /*11f70*/  LDL.LU R13, [R1+0x494] ;  /* 0x00049400010d7983 */ /* 0x000ea80000300800 */
[----:B------:R-:W2:Y:S04]  /*11f80*/  LDL.LU R14, [R1+0x498] ;  /* 0x00049800010e7983 */ /* 0x000ea80000300800 */
[----:B------:R-:W2:Y:S04]  /*11f90*/  LDL.LU R15, [R1+0x49c] ;  /* 0x00049c00010f7983 */ /* 0x000ea80000300800 */
[----:B------:R-:W3:Y:S04]  /*11fa0*/  LDL R10, [R1+0x47c] ;  /* 0x00047c00010a7983 */ /* 0x000ee80000100800 */
[----:B------:R-:W4:Y:S04]  /*11fb0*/  LDL.LU R20, [R1+0x4b0] ;  /* 0x0004b00001147983 */ /* 0x000f280000300800 */
[----:B0-----:R0:W-:Y:S04]  /*11fc0*/  STL.64 [R1+0x50], R16 ;  /* 0x0000501001007387 */ /* 0x0011e80000100a00 */
[----:B------:R0:W-:Y:S04]  /*11fd0*/  STL.64 [R1+0x58], R18 ;  /* 0x0000581201007387 */ /* 0x0001e80000100a00 */
[----:B-1----:R-:W-:Y:S04]  /*11fe0*/  STL.64 [R1+0x120], R4 ;  /* 0x0001200401007387 */ /* 0x002fe80000100a00 */
[----:B------:R-:W-:Y:S04]  /*11ff0*/  STL.64 [R1+0x128], R6 ;  /* 0x0001280601007387 */ /* 0x000fe80000100a00 */
[----:B------:R-:W4:Y:S04]  /*12000*/  LDL.LU R21, [R1+0x4b4] ;  /* 0x0004b40001157983 */ /* 0x000f280000300800 */
[----:B------:R-:W4:Y:S04]  /*12010*/  LDL.LU R22, [R1+0x4b8] ;  /* 0x0004b80001167983 */ /* 0x000f280000300800 */
[----:B------:R-:W4:Y:S04]  /*12020*/  LDL.LU R23, [R1+0x4bc] ;  /* 0x0004bc0001177983 */ /* 0x000f280000300800 */
[----:B0-----:R-:W2:Y:S04]  /*12030*/  LDL.LU R16, [R1+0x4d0] ;  /* 0x0004d00001107983 */ /* 0x001ea80000300800 */
[----:B------:R-:W2:Y:S04]  /*12040*/  LDL.LU R17, [R1+0x4d4] ;  /* 0x0004d40001117983 */ /* 0x000ea80000300800 */
[----:B------:R-:W2:Y:S04]  /*12050*/  LDL.LU R18, [R1+0x4d8] ;  /* 0x0004d80001127983 */ /* 0x000ea80000300800 */
[----:B------:R-:W2:Y:S04]  /*12060*/  LDL.LU R19, [R1+0x4dc] ;  /* 0x0004dc0001137983 */ /* 0x000ea80000300800 */
[----:B------:R-:W0:Y:S04]  /*12070*/  LDS.128 R4, [R29] ;  /* 0x000000001d047984 */ /* 0x000e280000000c00 */
[----:B--2---:R-:W-:Y:S04]  /*12080*/  STL.64 [R1+0x838], R18 ;  /* 0x0008381201007387 */ /* 0x004fe80000100a00 */
[----:B------:R1:W-:Y:S04]  /*12090*/  STL.64 [R1+0x830], R16 ;  /* 0x0008301001007387 */ /* 0x0003e80000100a00 */
[----:B-1----:R-:W2:Y:S04]  /*120a0*/  LDL.LU R16, [R1+0x4c0] ;  /* 0x0004c00001107983 */ /* 0x002ea80000300800 */
[----:B------:R-:W2:Y:S04]  /*120b0*/  LDL.LU R17, [R1+0x4c4] ;  /* 0x0004c40001117983 */ /* 0x000ea80000300800 */
[----:B------:R-:W2:Y:S04]  /*120c0*/  LDL.LU R18, [R1+0x4c8] ;  /* 0x0004c80001127983 */ /* 0x000ea80000300800 */
[----:B------:R-:W2:Y:S04]  /*120d0*/  LDL.LU R19, [R1+0x4cc] ;  /* 0x0004cc0001137983 */ /* 0x000ea80000300800 */
        /* <DEDUP_REMOVED lines=9> */
[----:B0-----:R-:W-:Y:S01]  /*12170*/  STL [R1+0x104], R5 ;  /* 0x0001040501007387 */ /* 0x001fe20000100800 */
[----:B------:R-:W-:-:S03]  /*12180*/  IMAD.MOV.U32 R27, RZ, RZ, R4 ;  /* 0x000000ffff1b7224 */ /* 0x000fc600078e0004 */
        /* <DEDUP_REMOVED lines=8> */
[----:B0-----:R-:W2:Y:S04]  /*12210*/  LDL.LU.64 R6, [R1+0x898] ;  /* 0x0008980001067983 */ /* 0x001ea80000300a00 */
[----:B------:R-:W2:Y:S04]  /*12220*/  LDL.LU.64 R4, [R1+0x890] ;  /* 0x0008900001047983 */ /* 0x000ea80000300a00 */
[----:B------:R-:W3:Y:S04]  /*12230*/  LDL R11, [R1+0x4e0] ;  /* 0x0004e000010b7983 */ /* 0x000ee80000100800 */
[----:B--2---:R0:W-:Y:S04]  /*12240*/  STS.128 [R0], R4 ;  /* 0x0000000400007388 */ /* 0x0041e80000000c00 */
[----:B0-----:R-:W2:Y:S04]  /*12250*/  LDL.LU.64 R6, [R1+0x888] ;  /* 0x0008880001067983 */ /* 0x001ea80000300a00 */
[----:B------:R-:W2:Y:S04]  /*12260*/  LDL.LU.64 R4, [R1+0x880] ;  /* 0x0008800001047983 */ /* 0x000ea80000300a00 */
[----:B--2---:R0:W-:Y:S04]  /*12270*/  STS.128 [R0+0x80], R4 ;  /* 0x0000800400007388 */ /* 0x0041e80000000c00 */
[----:B0-----:R-:W2:Y:S04]  /*12280*/  LDL.LU.64 R6, [R1+0x878] ;  /* 0x0008780001067983 */ /* 0x001ea80000300a00 */
[----:B------:R-:W2:Y:S04]  /*12290*/  LDL.LU.64 R4, [R1+0x870] ;  /* 0x0008700001047983 */ /* 0x000ea80000300a00 */
[----:B------:R-:W-:Y:S04]  /*122a0*/  STS.128 [R0+0x480], R12 ;  /* 0x0004800c00007388 */ /* 0x000fe80000000c00 */
[----:B----4-:R-:W-:Y:S04]  /*122b0*/  STS.128 [R0+0x880], R20 ;  /* 0x0008801400007388 */ /* 0x010fe80000000c00 */
[----:B------:R-:W-:Y:S04]  /*122c0*/  STS.128 [R0+0xc00], R16 ;  /* 0x000c001000007388 */ /* 0x000fe80000000c00 */
[----:B--2---:R0:W-:Y:S04]  /*122d0*/  STS.128 [R0+0x400], R4 ;  /* 0x0004000400007388 */ /* 0x0041e80000000c00 */
[----:B0-----:R-:W2:Y:S04]  /*122e0*/  LDL.LU.64 R6, [R1+0x868] ;  /* 0x0008680001067983 */ /* 0x001ea80000300a00 */
[----:B------:R-:W2:Y:S04]  /*122f0*/  LDL.LU.64 R4, [R1+0x860] ;  /* 0x0008600001047983 */ /* 0x000ea80000300a00 */
[----:B------:R-:W4:Y:S04]  /*12300*/  LDL.LU.64 R14, [R1+0x858] ;  /* 0x00085800010e7983 */ /* 0x000f280000300a00 */
[----:B------:R-:W4:Y:S04]  /*12310*/  LDL.LU.64 R12, [R1+0x850] ;  /* 0x00085000010c7983 */ /* 0x000f280000300a00 */
[----:B------:R-:W4:Y:S04]  /*12320*/  LDL.LU.64 R22, [R1+0x848] ;  /* 0x0008480001167983 */ /* 0x000f280000300a00 */
[----:B------:R-:W4:Y:S04]  /*12330*/  LDL.LU R21, [R1+0x840] ;  /* 0x0008400001157983 */ /* 0x000f280000300800 */
[----:B------:R-:W4:Y:S04]  /*12340*/  LDL.LU R26, [R1+0xa0] ;  /* 0x0000a000011a7983 */ /* 0x000f280000300800 */
[----:B------:R-:W4:Y:S04]  /*12350*/  LDL.LU.64 R18, [R1+0x838] ;  /* 0x0008380001127983 */ /* 0x000f280000300a00 */
[----:B------:R-:W4:Y:S01]  /*12360*/  LDL.LU.64 R16, [R1+0x830] ;  /* 0x0008300001107983 */ /* 0x000f220000300a00 */
[C---:B---3--:R-:W-:Y:S01]  /*12370*/  IMAD R2, R10.reuse, c[0x0][0x194], RZ ;  /* 0x000065000a027a24 */ /* 0x048fe200078e02ff */
[----:B------:R-:W-:Y:S01]  /*12380*/  ISETP.GE.AND P4, PT, R10, c[0x0][0x178], PT ;  /* 0x00005e000a007a0c */ /* 0x000fe20003f86270 */
[----:B------:R-:W-:-:S04]  /*12390*/  IMAD.MOV.U32 R3, RZ, RZ, c[0x0][0x194] ;  /* 0x00006500ff037624 */ /* 0x000fc800078e00ff */
[----:B------:R-:W-:Y:S01]  /*123a0*/  IMAD R3, R3, 0x100, R2 ;  /* 0x0000010003037824 */ /* 0x000fe200078e0202 */
[----:B--2---:R0:W-:Y:S01]  /*123b0*/  STS.128 [R0+0x800], R4 ;  /* 0x0008000400007388 */ /* 0x0041e20000000c00 */
[C---:B----4-:R-:W-:Y:S01]  /*123c0*/  ISETP.LT.AND P4, PT, R15.reuse, c[0x0][0x17c], !P4 ;  /* 0x00005f000f007a0c */ /* 0x050fe20006781270 */
[C---:B------:R-:W-:Y:S01]  /*123d0*/  IMAD R20, R15.reuse, c[0x0][0x198], RZ ;  /* 0x000066000f147a24 */ /* 0x040fe200078e02ff */
[----:B------:R-:W-:Y:S02]  /*123e0*/  ISETP.GE.AND P2, PT, R15, c[0x0][0x17c], PT ;  /* 0x00005f000f007a0c */ /* 0x000fe40003f46270 */
[C---:B0-----:R-:W-:Y:S01]  /*123f0*/  LEA R4, P5, R2.reuse, c[0x0][0x170], 0x1 ;  /* 0x00005c0002047a11 */ /* 0x041fe200078a08ff */
[----:B------:R0:W-:Y:S03]  /*12400*/  STS.128 [R0+0xc80], R16 ;  /* 0x000c801000007388 */ /* 0x0001e60000000c00 */
[----:B------:R-:W-:Y:S01]  /*12410*/  LEA.HI.X.SX32 R5, R2, c[0x0][0x174], 0x1, P5 ;  /* 0x00005d0002057a11 */ /* 0x000fe200028f0eff */
[----:B------:R-:W-:Y:S01]  /*12420*/  BAR.SYNC.DEFER_BLOCKING 0x0 ;  /* 0x0000000000007b1d */ /* 0x000fe20000010000 */
[----:B------:R-:W-:-:S03]  /*12430*/  LEA R2, P5, R3, c[0x0][0x170], 0x1 ;  /* 0x00005c0003027a11 */ /* 0x000fc600078a08ff */
[----:B------:R-:W-:Y:S01]  /*12440*/  IMAD.WIDE R6, R20, 0x2, R4 ;  /* 0x0000000214067825 */ /* 0x000fe200078e0204 */
[----:B------:R-:W-:Y:S02]  /*12450*/  ISETP.LT.AND P2, PT, R11, c[0x0][0x178], !P2 ;  /* 0x00005e000b007a0c */ /* 0x000fe40005741270 */
[----:B------:R-:W-:Y:S02]  /*12460*/  LEA.HI.X.SX32 R3, R3, c[0x0][0x174], 0x1, P5 ;  /* 0x00005d0003037a11 */ /* 0x000fe400028f0eff */
[----:B0-----:R-:W-:Y:S01]  /*12470*/  IADD3 R0, R15, 0x5, RZ ;  /* 0x000000050f007810 */ /* 0x001fe20007ffe0ff */
[----:B------:R-:W2:Y:S03]  /*12480*/  LDL.LU.64 R18, [R1+0x828] ;  /* 0x0008280001127983 */ /* 0x000ea60000300a00 */
[----:B------:R-:W-:Y:S01]  /*12490*/  ISETP.GE.AND P5, PT, R0, c[0x0][0x17c], PT ;  /* 0x00005f0000007a0c */ /* 0x000fe20003fa6270 */
[----:B------:R-:W3:Y:S01]  /*124a0*/  LDL.LU.64 R16, [R1+0x820] ;  /* 0x0008200001107983 */ /* 0x000ee20000300a00 */
[----:B------:R-:W-:-:S03]  /*124b0*/  IADD3 R0, R20, c[0x0][0x198], RZ ;  /* 0x0000660014007a10 */ /* 0x000fc60007ffe0ff */
[----:B------:R0:W-:Y:S01]  /*124c0*/  @P4 STG.E.U16 [R6.64], R22 ;  /* 0x0000001606004986 */ /* 0x0001e2000c101504 */
[----:B------:R-:W-:Y:S02]  /*124d0*/  ISETP.LT.AND P4, PT, R10, c[0x0][0x178], !P3 ;  /* 0x00005e000a007a0c */ /* 0x000fe40005f81270 */
[----:B------:R-:W-:Y:S01]  /*124e0*/  PRMT R24, R22, 0x7632, R24 ;  /* 0x0000763216187816 */ /* 0x000fe20000000018 */
[----:B0-----:R-:W-:-:S05]  /*124f0*/  IMAD.WIDE R6, R20, 0x2, R2 ;  /* 0x0000000214067825 */ /* 0x001fca00078e0202 */
[----:B------:R0:W-:Y:S02]  /*12500*/  @P2 STG.E.U16 [R6.64], R21 ;  /* 0x0000001506002986 */ /* 0x0001e4000c101504 */
[----:B0-----:R-:W-:-:S05]  /*12510*/  IMAD.WIDE R6, R0, 0x2, R4 ;  /* 0x0000000200067825 */ /* 0x001fca00078e0204 */
[----:B------:R0:W-:Y:S04]  /*12520*/  @P4 STG.E.U16 [R6.64], R24 ;  /* 0x0000001806004986 */ /* 0x0001e8000c101504 */
[----:B0-----:R-:W4:Y:S01]  /*12530*/  LDL.LU R24, [R1+0xd0] ;  /* 0x0000d00001187983 */ /* 0x001f220000300800 */
[----:B------:R-:W-:Y:S02]  /*12540*/  ISETP.LT.AND P3, PT, R11, c[0x0][0x178], !P3 ;  /* 0x00005e000b007a0c */ /* 0x000fe40005f61270 */
[----:B------:R-:W-:Y:S02]  /*12550*/  ISETP.LT.AND P2, PT, R10, c[0x0][0x178], !P1 ;  /* 0x00005e000a007a0c */ /* 0x000fe40004f41270 */
[----:B------:R-:W-:Y:S01]  /*12560*/  PRMT R23, R21, 0x7632, R23 ;  /* 0x0000763215177816 */ /* 0x000fe20000000017 */
[C---:B------:R-:W-:Y:S01]  /*12570*/  IMAD.WIDE R20, R0.reuse, 0x2, R2 ;  /* 0x0000000200147825 */ /* 0x040fe200078e0202 */
[----:B------:R-:W-:-:S02]  /*12580*/  IADD3 R0, R0, c[0x0][0x198], RZ ;  /* 0x0000660000007a10 */ /* 0x000fc40007ffe0ff */
[----:B------:R-:W-:-:S05]  /*12590*/  ISETP.LT.AND P1, PT, R11, c[0x0][0x178], !P1 ;  /* 0x00005e000b007a0c */ /* 0x000fca0004f21270 */
[----:B------:R0:W-:Y:S01]  /*125a0*/  @P3 STG.E.U16 [R20.64], R23 ;  /* 0x0000001714003986 */ /* 0x0001e2000c101504 */
[----:B------:R-:W-:Y:S01]  /*125b0*/  IMAD.WIDE R6, R0, 0x2, R2 ;  /* 0x0000000200067825 */ /* 0x000fe200078e0202 */
[----:B------:R-:W-:-:S03]  /*125c0*/  IADD3 R22, R15, 0x6, RZ ;  /* 0x000000060f167810 */ /* 0x000fc60007ffe0ff */
[----:B0-----:R-:W-:Y:S01]  /*125d0*/  IMAD.WIDE R20, R0, 0x2, R4 ;  /* 0x0000000200147825 */ /* 0x001fe200078e0204 */
[----:B------:R-:W-:-:S04]  /*125e0*/  ISETP.LT.AND P3, PT, R10, c[0x0][0x178], !P0 ;  /* 0x00005e000a007a0c */ /* 0x000fc80004761270 */
[----:B------:R0:W-:Y:S01]  /*125f0*/  @P2 STG.E.U16 [R20.64], R26 ;  /* 0x0000001a14002986 */ /* 0x0001e2000c101504 */
[----:B------:R-:W-:Y:S02]  /*12600*/  ISETP.LT.AND P0, PT, R11, c[0x0][0x178], !P0 ;  /* 0x00005e000b007a0c */ /* 0x000fe40004701270 */
[----:B------:R-:W-:Y:S02]  /*12610*/  ISETP.GE.AND P4, PT, R22, c[0x0][0x17c], PT ;  /* 0x00005f0016007a0c */ /* 0x000fe40003f86270 */
[----:B------:R-:W-:Y:S01]  /*12620*/  IADD3 R22, R15, 0x7, RZ ;  /* 0x000000070f167810 */ /* 0x000fe20007ffe0ff */
[----:B0-----:R-:W-:Y:S01]  /*12630*/  IMAD.MOV.U32 R21, RZ, RZ, R25 ;  /* 0x000000ffff157224 */ /* 0x001fe200078e0019 */
[----:B------:R-:W-:Y:S01]  /*12640*/  IADD3 R0, R0, c[0x0][0x198], RZ ;  /* 0x0000660000007a10 */ /* 0x000fe20007ffe0ff */
[----:B------:R-:W2:Y:S04]  /*12650*/  LDL.LU R25, [R1+0x818] ;  /* 0x0008180001197983 */ /* 0x000ea80000300800 */
[----:B------:R0:W-:Y:S01]  /*12660*/  @P1 STG.E.U16 [R6.64], R21 ;  /* 0x0000001506001986 */ /* 0x0001e2000c101504 */
[----:B------:R-:W-:-:S02]  /*12670*/  ISETP.GE.AND P2, PT, R22, c[0x0][0x17c], PT ;  /* 0x00005f0016007a0c */ /* 0x000fc40003f46270 */
[----:B------:R-:W-:Y:S02]  /*12680*/  PRMT R22, R26, 0x7632, R22 ;  /* 0x000076321a167816 */ /* 0x000fe40000000016 */
[----:B------:R-:W-:Y:S01]  /*12690*/  ISETP.LT.AND P1, PT, R10, c[0x0][0x178], !P6 ;  /* 0x00005e000a007a0c */ /* 0x000fe20007721270 */
[----:B------:R-:W3:Y:S01]  /*126a0*/  LDL.LU R26, [R1+0x814] ;  /* 0x00081400011a7983 */ /* 0x000ee20000300800 */
[----:B0-----:R-:W-:Y:S02]  /*126b0*/  IMAD.MOV.U32 R7, RZ, RZ, R21 ;  /* 0x000000ffff077224 */ /* 0x001fe400078e0015 */
[----:B------:R-:W-:-:S03]  /*126c0*/  IMAD.WIDE R20, R0, 0x2, R4 ;  /* 0x0000000200147825 */ /* 0x000fc600078e0204 */
[----:B------:R-:W-:Y:S01]  /*126d0*/  PRMT R23, R7, 0x7632, R23 ;  /* 0x0000763207177816 */ /* 0x000fe20000000017 */
[C---:B------:R-:W-:Y:S01]  /*126e0*/  IMAD.WIDE R6, R0.reuse, 0x2, R2 ;  /* 0x0000000200067825 */ /* 0x040fe200078e0202 */
[----:B------:R-:W-:Y:S01]  /*126f0*/  IADD3 R0, R0, c[0x0][0x198], RZ ;  /* 0x0000660000007a10 */ /* 0x000fe20007ffe0ff */
[----:B------:R0:W-:Y:S01]  /*12700*/  @P3 STG.E.U16 [R20.64], R22 ;  /* 0x0000001614003986 */ /* 0x0001e2000c101504 */
[----:B------:R-:W-:-:S03]  /*12710*/  ISETP.LT.AND P6, PT, R11, c[0x0][0x178], !P6 ;  /* 0x00005e000b007a0c */ /* 0x000fc600077c1270 */
[----:B------:R1:W-:Y:S01]  /*12720*/  @P0 STG.E.U16 [R6.64], R23 ;  /* 0x0000001706000986 */ /* 0x0003e2000c101504 */
[----:B------:R-:W-:Y:S01]  /*12730*/  ISETP.LT.AND P0, PT, R10, c[0x0][0x178], !P5 ;  /* 0x00005e000a007a0c */ /* 0x000fe20006f01270 */
[C---:B0-----:R-:W-:Y:S01]  /*12740*/  IMAD.WIDE R20, R0.reuse, 0x2, R4 ;  /* 0x0000000200147825 */ /* 0x041fe200078e0204 */
[----:B------:R-:W-:Y:S02]  /*12750*/  IADD3 R22, R15, 0x8, RZ ;  /* 0x000000080f167810 */ /* 0x000fe40007ffe0ff */
[----:B-1----:R-:W-:Y:S02]  /*12760*/  IADD3 R6, R0, c[0x0][0x198], RZ ;  /* 0x0000660000067a10 */ /* 0x002fe40007ffe0ff */
[----:B------:R-:W-:-:S03]  /*12770*/  ISETP.GE.AND P3, PT, R22, c[0x0][0x17c], PT ;  /* 0x00005f0016007a0c */ /* 0x000fc60003f66270 */
[----:B------:R-:W-:Y:S01]  /*12780*/  IMAD.WIDE R22, R6, 0x2, R4 ;  /* 0x0000000206167825 */ /* 0x000fe200078e0204 */
[----:B----4-:R0:W-:Y:S03]  /*12790*/  @P1 STG.E.U16 [R20.64], R24 ;  /* 0x0000001814001986 */ /* 0x0101e6000c101504 */
[----:B0-----:R-:W-:Y:S01]  /*127a0*/  IMAD.WIDE R20, R0, 0x2, R2 ;  /* 0x0000000200147825 */ /* 0x001fe200078e0202 */
[----:B------:R-:W-:Y:S02]  /*127b0*/  PRMT R0, R24, 0x7632, R0 ;  /* 0x0000763218007816 */ /* 0x000fe40000000000 */
[----:B------:R-:W-:Y:S02]  /*127c0*/  IADD3 R24, R15, 0xa, RZ ;  /* 0x0000000a0f187810 */ /* 0x000fe40007ffe0ff */
[----:B------:R-:W-:Y:S04]  /*127d0*/  @P6 STG.E.U16 [R20.64], R8 ;  /* 0x0000000814006986 */ /* 0x000fe8000c101504 */
[----:B------:R0:W-:Y:S01]  /*127e0*/  @P0 STG.E.U16 [R22.64], R0 ;  /* 0x0000000016000986 */ /* 0x0001e2000c101504 */
[----:B------:R-:W-:-:S03]  /*127f0*/  ISETP.GE.AND P0, PT, R24, c[0x0][0x17c], PT ;  /* 0x00005f0018007a0c */ /* 0x000fc60003f06270 */
[----:B------:R-:W4:Y:S01]  /*12800*/  LDL.LU R24, [R1+0xb0] ;  /* 0x0000b00001187983 */ /* 0x000f220000300800 */
[C---:B------:R-:W-:Y:S02]  /*12810*/  ISETP.LT.AND P5, PT, R11.reuse, c[0x0][0x178], !P5 ;  /* 0x00005e000b007a0c */ /* 0x040fe40006fa1270 */
[----:B------:R-:W-:Y:S02]  /*12820*/  ISETP.LT.AND P6, PT, R10, c[0x0][0x178], !P4 ;  /* 0x00005e000a007a0c */ /* 0x000fe400067c1270 */
[----:B------:R-:W-:Y:S02]  /*12830*/  ISETP.LT.AND P4, PT, R11, c[0x0][0x178], !P4 ;  /* 0x00005e000b007a0c */ /* 0x000fe40006781270 */
[----:B------:R-:W-:Y:S02]  /*12840*/  IADD3 R7, R15, 0x9, RZ ;  /* 0x000000090f077810 */ /* 0x000fe40007ffe0ff */
[C---:B0-----:R-:W-:Y:S02]  /*12850*/  IADD3 R0, R6.reuse, c[0x0][0x198], RZ ;  /* 0x0000660006007a10 */ /* 0x041fe40007ffe0ff */
[----:B------:R-:W-:Y:S01]  /*12860*/  ISETP.GE.AND P1, PT, R7, c[0x0][0x17c], PT ;  /* 0x00005f0007007a0c */ /* 0x000fe20003f26270 */
[----:B------:R-:W-:-:S04]  /*12870*/  IMAD.WIDE R6, R6, 0x2, R2 ;  /* 0x0000000206067825 */ /* 0x000fc800078e0202 */
[----:B------:R-:W-:Y:S01]  /*12880*/  IMAD.WIDE R20, R0, 0x2, R4 ;  /* 0x0000000200147825 */ /* 0x000fe200078e0204 */
[----:B--2---:R-:W-:-:S03]  /*12890*/  PRMT R25, R8, 0x7632, R25 ;  /* 0x0000763208197816 */ /* 0x004fc60000000019 */
[----:B------:R-:W-:Y:S02]  /*128a0*/  IMAD.WIDE R22, R0, 0x2, R2 ;  /* 0x0000000200167825 */ /* 0x000fe400078e0202 */
[----:B------:R-:W-:Y:S04]  /*128b0*/  @P5 STG.E.U16 [R6.64], R25 ;  /* 0x0000001906005986 */ /* 0x000fe8000c101504 */
[----:B----4-:R0:W-:Y:S04]  /*128c0*/  @P6 STG.E.U16 [R20.64], R24 ;  /* 0x0000001814006986 */ /* 0x0101e8000c101504 */
[----:B---3--:R-:W-:Y:S01]  /*128d0*/  @P4 STG.E.U16 [R22.64], R16 ;  /* 0x0000001016004986 */ /* 0x008fe2000c101504 */
[----:B------:R-:W-:-:S02]  /*128e0*/  ISETP.LT.AND P4, PT, R10, c[0x0][0x178], !P2 ;  /* 0x00005e000a007a0c */ /* 0x000fc40005781270 */
[----:B------:R-:W-:Y:S02]  /*128f0*/  PRMT R26, R24, 0x7632, R26 ;  /* 0x00007632181a7816 */ /* 0x000fe4000000001a */
[----:B0-----:R-:W-:-:S05]  /*12900*/  IADD3 R20, R0, c[0x0][0x198], RZ ;  /* 0x0000660000147a10 */ /* 0x001fca0007ffe0ff */
[----:B------:R-:W-:-:S05]  /*12910*/  IMAD.WIDE R6, R20, 0x2, R4 ;  /* 0x0000000214067825 */ /* 0x000fca00078e0204 */
[----:B------:R0:W-:Y:S04]  /*12920*/  @P4 STG.E.U16 [R6.64], R26 ;  /* 0x0000001a06004986 */ /* 0x0001e8000c101504 */
[----:B0-----:R-:W2:Y:S04]  /*12930*/  LDL.LU R6, [R1+0x130] ;  /* 0x0001300001067983 */ /* 0x001ea80000300800 */
[----:B------:R-:W3:Y:S01]  /*12940*/  LDL.LU R7, [R1+0x20] ;  /* 0x0000200001077983 */ /* 0x000ee20000300800 */
[----:B------:R-:W-:Y:S02]  /*12950*/  ISETP.LT.AND P2, PT, R11, c[0x0][0x178], !P2 ;  /* 0x00005e000b007a0c */ /* 0x000fe40005741270 */
[----:B------:R-:W-:-:S02]  /*12960*/  ISETP.LT.AND P6, PT, R10, c[0x0][0x178], !P3 ;  /* 0x00005e000a007a0c */ /* 0x000fc40005fc1270 */
[C---:B------:R-:W-:Y:S01]  /*12970*/  IADD3 R0, R20.reuse, c[0x0][0x198], RZ ;  /* 0x0000660014007a10 */ /* 0x040fe20007ffe0ff */
[----:B------:R-:W-:Y:S01]  /*12980*/  IMAD.WIDE R20, R20, 0x2, R2 ;  /* 0x0000000214147825 */ /* 0x000fe200078e0202 */
[----:B------:R-:W-:Y:S02]  /*12990*/  ISETP.LT.AND P3, PT, R11, c[0x0][0x178], !P3 ;  /* 0x00005e000b007a0c */ /* 0x000fe40005f61270 */
[----:B------:R-:W-:Y:S01]  /*129a0*/  PRMT R16, R16, 0x7632, R16 ;  /* 0x0000763210107816 */ /* 0x000fe20000000010 */
[----:B------:R-:W-:-:S04]  /*129b0*/  IMAD.WIDE R22, R0, 0x2, R4 ;  /* 0x0000000200167825 */ /* 0x000fc800078e0204 */
[----:B------:R0:W-:Y:S01]  /*129c0*/  @P2 STG.E.U16 [R20.64], R16 ;  /* 0x0000001014002986 */ /* 0x0001e2000c101504 */
[C---:B------:R-:W-:Y:S01]  /*129d0*/  IMAD.WIDE R24, R0.reuse, 0x2, R2 ;  /* 0x0000000200187825 */ /* 0x040fe200078e0202 */
[----:B0-----:R-:W-:Y:S02]  /*129e0*/  IADD3 R20, R0, c[0x0][0x198], RZ ;  /* 0x0000660000147a10 */ /* 0x001fe40007ffe0ff */
[----:B------:R-:W-:Y:S02]  /*129f0*/  IADD3 R16, R15, 0xd, RZ ;  /* 0x0000000d0f107810 */ /* 0x000fe40007ffe0ff */
[----:B------:R-:W-:Y:S02]  /*12a00*/  IADD3 R0, R20, c[0x0][0x198], RZ ;  /* 0x0000660014007a10 */ /* 0x000fe40007ffe0ff */
[----:B------:R-:W-:Y:S02]  /*12a10*/  ISETP.GE.AND P2, PT, R16, c[0x0][0x17c], PT ;  /* 0x00005f0010007a0c */ /* 0x000fe40003f46270 */
[----:B------:R-:W4:Y:S04]  /*12a20*/  LDL.LU R16, [R1] ;  /* 0x0000000001107983 */ /* 0x000f280000300800 */
[----:B--2---:R-:W-:Y:S01]  /*12a30*/  @P6 STG.E.U16 [R22.64], R6 ;  /* 0x0000000616006986 */ /* 0x004fe2000c101504 */
[----:B------:R-:W-:-:S02]  /*12a40*/  ISETP.LT.AND P6, PT, R10, c[0x0][0x178], !P1 ;  /* 0x00005e000a007a0c */ /* 0x000fc40004fc1270 */
[----:B------:R-:W-:Y:S01]  /*12a50*/  ISETP.LT.AND P1, PT, R11, c[0x0][0x178], !P1 ;  /* 0x00005e000b007a0c */ /* 0x000fe20004f21270 */
[----:B---3--:R0:W-:Y:S02]  /*12a60*/  @P3 STG.E.U16 [R24.64], R7 ;  /* 0x0000000718003986 */ /* 0x0081e4000c101504 */
[----:B0-----:R-:W-:Y:S02]  /*12a70*/  PRMT R25, R6, 0x7632, R25 ;  /* 0x0000763206197816 */ /* 0x001fe40000000019 */
[----:B------:R-:W-:Y:S01]  /*12a80*/  PRMT R24, R7, 0x7632, R24 ;  /* 0x0000763207187816 */ /* 0x000fe20000000018 */
[----:B------:R-:W-:-:S04]  /*12a90*/  IMAD.WIDE R6, R20, 0x2, R4 ;  /* 0x0000000214067825 */ /* 0x000fc800078e0204 */
[----:B------:R-:W-:Y:S01]  /*12aa0*/  IMAD.WIDE R20, R20, 0x2, R2 ;  /* 0x0000000214147825 */ /* 0x000fe200078e0202 */
[----:B------:R0:W-:Y:S04]  /*12ab0*/  @P6 STG.E.U16 [R6.64], R25 ;  /* 0x0000001906006986 */ /* 0x0001e8000c101504 */
[----:B------:R1:W-:Y:S04]  /*12ac0*/  @P1 STG.E.U16 [R20.64], R24 ;  /* 0x0000001814001986 */ /* 0x0003e8000c101504 */
[----:B0-----:R-:W2:Y:S04]  /*12ad0*/  LDL.LU R25, [R1+0xe0] ;  /* 0x0000e00001197983 */ /* 0x001ea80000300800 */
[----:B-1----:R-:W3:Y:S01]  /*12ae0*/  LDL.LU R21, [R1+0xf0] ;  /* 0x0000f00001157983 */ /* 0x002ee20000300800 */
[----:B------:R-:W-:-:S02]  /*12af0*/  IADD3 R8, R15, 0xb, RZ ;  /* 0x0000000b0f087810 */ /* 0x000fc40007ffe0ff */
[----:B------:R-:W-:Y:S02]  /*12b00*/  ISETP.LT.AND P3, PT, R10, c[0x0][0x178], !P0 ;  /* 0x00005e000a007a0c */ /* 0x000fe40004761270 */
[----:B------:R-:W-:Y:S02]  /*12b10*/  ISETP.LT.AND P0, PT, R11, c[0x0][0x178], !P0 ;  /* 0x00005e000b007a0c */ /* 0x000fe40004701270 */
[----:B------:R-:W-:Y:S01]  /*12b20*/  ISETP.GE.AND P5, PT, R8, c[0x0][0x17c], PT ;  /* 0x00005f0008007a0c */ /* 0x000fe20003fa6270 */
[----:B------:R-:W-:-:S03]  /*12b30*/  IMAD.WIDE R22, R0, 0x2, R4 ;  /* 0x0000000200167825 */ /* 0x000fc600078e0204 */
[----:B------:R-:W-:Y:S01]  /*12b40*/  ISETP.LT.AND P1, PT, R10, c[0x0][0x178], !P5 ;  /* 0x00005e000a007a0c */ /* 0x000fe20006f21270 */
[C---:B------:R-:W-:Y:S01]  /*12b50*/  IMAD.WIDE R6, R0.reuse, 0x2, R2 ;  /* 0x0000000200067825 */ /* 0x040fe200078e0202 */
[----:B------:R-:W-:Y:S02]  /*12b60*/  IADD3 R0, R0, c[0x0][0x198], RZ ;  /* 0x0000660000007a10 */ /* 0x000fe40007ffe0ff */
[----:B------:R-:W-:-:S04]  /*12b70*/  IADD3 R8, R15, 0xc, RZ ;  /* 0x0000000c0f087810 */ /* 0x000fc80007ffe0ff */
[----:B------:R-:W-:Y:S02]  /*12b80*/  ISETP.GE.AND P4, PT, R8, c[0x0][0x17c], PT ;  /* 0x00005f0008007a0c */ /* 0x000fe40003f86270 */
[----:B------:R-:W-:Y:S02]  /*12b90*/  IADD3 R8, R15, 0xe, RZ ;  /* 0x0000000e0f087810 */ /* 0x000fe40007ffe0ff */
[----:B------:R-:W-:Y:S02]  /*12ba0*/  ISETP.LT.AND P5, PT, R11, c[0x0][0x178], !P5 ;  /* 0x00005e000b007a0c */ /* 0x000fe40006fa1270 */
[----:B------:R-:W-:Y:S02]  /*12bb0*/  ISETP.GE.AND P6, PT, R8, c[0x0][0x17c], PT ;  /* 0x00005f0008007a0c */ /* 0x000fe40003fc6270 */
[----:B------:R-:W-:Y:S01]  /*12bc0*/  IADD3 R8, R15, 0xf, RZ ;  /* 0x0000000f0f087810 */ /* 0x000fe20007ffe0ff */
[----:B---3--:R0:W-:Y:S04]  /*12bd0*/  @P3 STG.E.U16 [R22.64], R21 ;  /* 0x0000001516003986 */ /* 0x0081e8000c101504 */
[----:B----4-:R1:W-:Y:S01]  /*12be0*/  @P0 STG.E.U16 [R6.64], R16 ;  /* 0x0000001006000986 */ /* 0x0103e2000c101504 */
[----:B0-----:R-:W-:-:S03]  /*12bf0*/  PRMT R22, R21, 0x7632, R22 ;  /* 0x0000763215167816 */ /* 0x001fc60000000016 */
[----:B------:R-:W3:Y:S01]  /*12c00*/  LDL.LU R23, [R1+0x40] ;  /* 0x0000400001177983 */ /* 0x000ee20000300800 */
[----:B-1----:R-:W-:-:S05]  /*12c10*/  IMAD.WIDE R6, R0, 0x2, R4 ;  /* 0x0000000200067825 */ /* 0x002fca00078e0204 */
[----:B------:R0:W-:Y:S01]  /*12c20*/  @P1 STG.E.U16 [R6.64], R22 ;  /* 0x0000001606001986 */ /* 0x0001e2000c101504 */
[----:B------:R-:W-:Y:S01]  /*12c30*/  ISETP.LT.AND P0, PT, R10, c[0x0][0x178], !P4 ;  /* 0x00005e000a007a0c */ /* 0x000fe20006701270 */
[----:B------:R-:W-:Y:S01]  /*12c40*/  IMAD.WIDE R20, R0, 0x2, R2 ;  /* 0x0000000200147825 */ /* 0x000fe200078e0202 */
[----:B------:R-:W-:Y:S02]  /*12c50*/  ISETP.LT.AND P4, PT, R11, c[0x0][0x178], !P4 ;  /* 0x00005e000b007a0c */ /* 0x000fe40006781270 */
[----:B------:R-:W-:Y:S01]  /*12c60*/  ISETP.GE.AND P3, PT, R8, c[0x0][0x17c], PT ;  /* 0x00005f0008007a0c */ /* 0x000fe20003f66270 */
[----:B0-----:R-:W4:Y:S01]  /*12c70*/  LDL.LU R22, [R1+0x170] ;  /* 0x0001700001167983 */ /* 0x001f220000300800 */
[----:B------:R-:W-:Y:S02]  /*12c80*/  PRMT R8, R16, 0x7632, R8 ;  /* 0x0000763210087816 */ /* 0x000fe40000000008 */
[----:B------:R-:W-:Y:S01]  /*12c90*/  IADD3 R0, R0, c[0x0][0x198], RZ ;  /* 0x0000660000007a10 */ /* 0x000fe20007ffe0ff */
[----:B------:R-:W4:Y:S04]  /*12ca0*/  LDL.LU R24, [R1+0x94] ;  /* 0x0000940001187983 */ /* 0x000f280000300800 */
[----:B------:R0:W-:Y:S01]  /*12cb0*/  @P5 STG.E.U16 [R20.64], R8 ;  /* 0x0000000814005986 */ /* 0x0001e2000c101504 */
[----:B------:R-:W-:-:S05]  /*12cc0*/  IMAD.WIDE R6, R0, 0x2, R4 ;  /* 0x0000000200067825 */ /* 0x000fca00078e0204 */
[----:B--2---:R-:W-:Y:S01]  /*12cd0*/  @P0 STG.E.U16 [R6.64], R25 ;  /* 0x0000001906000986 */ /* 0x004fe2000c101504 */
[----:B0-----:R-:W-:-:S05]  /*12ce0*/  IMAD.WIDE R20, R0, 0x2, R2 ;  /* 0x0000000200147825 */ /* 0x001fca00078e0202 */
[----:B------:R0:W-:Y:S02]  /*12cf0*/  @P4 STG.E.U16 [R20.64], R12 ;  /* 0x0000000c14004986 */ /* 0x0001e4000c101504 */
[----:B0-----:R-:W-:Y:S02]  /*12d00*/  PRMT R12, R25, 0x7632, R12 ;  /* 0x00007632190c7816 */ /* 0x001fe4000000000c */
[----:B------:R-:W2:Y:S01]  /*12d10*/  LDL.LU R25, [R1+0x34] ;  /* 0x0000340001197983 */ /* 0x000ea20000300800 */
[----:B------:R-:W-:Y:S02]  /*12d20*/  ISETP.LT.AND P5, PT, R10, c[0x0][0x178], !P2 ;  /* 0x00005e000a007a0c */ /* 0x000fe400057a1270 */
[----:B------:R-:W-:Y:S02]  /*12d30*/  ISETP.LT.AND P2, PT, R11, c[0x0][0x178], !P2 ;  /* 0x00005e000b007a0c */ /* 0x000fe40005741270 */
[----:B------:R-:W-:Y:S02]  /*12d40*/  IADD3 R0, R0, c[0x0][0x198], RZ ;  /* 0x0000660000007a10 */ /* 0x000fe40007ffe0ff */
[----:B------:R-:W-:-:S02]  /*12d50*/  IADD3 R8, R15, 0x11, RZ ;  /* 0x000000110f087810 */ /* 0x000fc40007ffe0ff */
[----:B------:R-:W-:Y:S01]  /*12d60*/  ISETP.LT.AND P4, PT, R10, c[0x0][0x178], !P6 ;  /* 0x00005e000a007a0c */ /* 0x000fe20007781270 */
[----:B------:R-:W-:Y:S01]  /*12d70*/  IMAD.WIDE R6, R0, 0x2, R4 ;  /* 0x0000000200067825 */ /* 0x000fe200078e0204 */
[----:B------:R-:W-:Y:S02]  /*12d80*/  ISETP.GE.AND P0, PT, R8, c[0x0][0x17c], PT ;  /* 0x00005f0008007a0c */ /* 0x000fe40003f06270 */
[----:B------:R-:W-:Y:S01]  /*12d90*/  PRMT R8, R12, 0x7632, R8 ;  /* 0x000076320c087816 */ /* 0x000fe20000000008 */
[C---:B------:R-:W-:Y:S01]  /*12da0*/  IMAD.WIDE R20, R0.reuse, 0x2, R2 ;  /* 0x0000000200147825 */ /* 0x040fe200078e0202 */
[----:B------:R-:W-:Y:S01]  /*12db0*/  IADD3 R0, R0, c[0x0][0x198], RZ ;  /* 0x0000660000007a10 */ /* 0x000fe20007ffe0ff */
[----:B------:R0:W-:Y:S01]  /*12dc0*/  @P5 STG.E.U16 [R6.64], R12 ;  /* 0x0000000c06005986 */ /* 0x0001e2000c101504 */
[----:B------:R-:W-:-:S03]  /*12dd0*/  ISETP.LT.AND P6, PT, R11, c[0x0][0x178], !P6 ;  /* 0x00005e000b007a0c */ /* 0x000fc600077c1270 */
[----:B------:R1:W-:Y:S01]  /*12de0*/  @P2 STG.E.U16 [R20.64], R8 ;  /* 0x0000000814002986 */ /* 0x0003e2000c101504 */
[----:B------:R-:W-:Y:S02]  /*12df0*/  ISETP.LT.AND P2, PT, R10, c[0x0][0x178], !P3 ;  /* 0x00005e000a007a0c */ /* 0x000fe40005f41270 */
[C---:B------:R-:W-:Y:S02]  /*12e00*/  IADD3 R16, R15.reuse, 0x10, RZ ;  /* 0x000000100f107810 */ /* 0x040fe40007ffe0ff */
[----:B0-----:R-:W-:Y:S01]  /*12e10*/  IADD3 R12, R15, 0x12, RZ ;  /* 0x000000120f0c7810 */ /* 0x001fe20007ffe0ff */
[----:B------:R-:W-:-:S03]  /*12e20*/  IMAD.WIDE R6, R0, 0x2, R4 ;  /* 0x0000000200067825 */ /* 0x000fc600078e0204 */
[----:B------:R-:W-:Y:S02]  /*12e30*/  ISETP.GE.AND P5, PT, R12, c[0x0][0x17c], PT ;  /* 0x00005f000c007a0c */ /* 0x000fe40003fa6270 */
[----:B------:R-:W-:Y:S02]  /*12e40*/  IADD3 R12, R0, c[0x0][0x198], RZ ;  /* 0x00006600000c7a10 */ /* 0x000fe40007ffe0ff */
[----:B------:R-:W-:-:S03]  /*12e50*/  ISETP.GE.AND P1, PT, R16, c[0x0][0x17c], PT ;  /* 0x00005f0010007a0c */ /* 0x000fc60003f26270 */
[----:B-1----:R-:W-:Y:S01]  /*12e60*/  IMAD.WIDE R20, R12, 0x2, R4 ;  /* 0x000000020c147825 */ /* 0x002fe200078e0204 */
[----:B------:R-:W-:Y:S02]  /*12e70*/  ISETP.LT.AND P3, PT, R11, c[0x0][0x178], !P3 ;  /* 0x00005e000b007a0c */ /* 0x000fe40005f61270 */
[----:B---3--:R-:W-:Y:S01]  /*12e80*/  PRMT R16, R23, 0x7632, R16 ;  /* 0x0000763217107816 */ /* 0x008fe20000000010 */
[----:B----4-:R0:W-:Y:S02]  /*12e90*/  @P4 STG.E.U16 [R6.64], R22 ;  /* 0x0000001606004986 */ /* 0x0101e4000c101504 */
[----:B0-----:R-:W-:Y:S01]  /*12ea0*/  IMAD.WIDE R6, R0, 0x2, R2 ;  /* 0x0000000200067825 */ /* 0x001fe200078e0202 */
[----:B------:R-:W-:-:S04]  /*12eb0*/  PRMT R0, R22, 0x7632, R0 ;  /* 0x0000763216007816 */ /* 0x000fc80000000000 */
[----:B------:R0:W-:Y:S01]  /*12ec0*/  @P6 STG.E.U16 [R6.64], R23 ;  /* 0x0000001706006986 */ /* 0x0001e2000c101504 */
[----:B------:R-:W-:Y:S02]  /*12ed0*/  ISETP.LT.AND P6, PT, R10, c[0x0][0x178], !P1 ;  /* 0x00005e000a007a0c */ /* 0x000fe40004fc1270 */
[----:B------:R-:W-:Y:S01]  /*12ee0*/  ISETP.LT.AND P1, PT, R11, c[0x0][0x178], !P1 ;  /* 0x00005e000b007a0c */ /* 0x000fe20004f21270 */
[----:B------:R1:W-:Y:S01]  /*12ef0*/  @P2 STG.E.U16 [R20.64], R0 ;  /* 0x0000000014002986 */ /* 0x0003e2000c101504 */
[C---:B0-----:R-:W-:Y:S01]  /*12f00*/  IMAD.WIDE R6, R12.reuse, 0x2, R2 ;  /* 0x000000020c067825 */ /* 0x041fe200078e0202 */
[----:B-1----:R-:W-:-:S04]  /*12f10*/  IADD3 R0, R12, c[0x0][0x198], RZ ;  /* 0x000066000c007a10 */ /* 0x002fc80007ffe0ff */
[----:B------:R0:W-:Y:S01]  /*12f20*/  @P3 STG.E.U16 [R6.64], R16 ;  /* 0x0000001006003986 */ /* 0x0001e2000c101504 */
[----:B------:R-:W-:-:S04]  /*12f30*/  IMAD.WIDE R20, R0, 0x2, R4 ;  /* 0x0000000200147825 */ /* 0x000fc800078e0204 */
[----:B------:R-:W-:Y:S01]  /*12f40*/  IMAD.WIDE R22, R0, 0x2, R2 ;  /* 0x0000000200167825 */ /* 0x000fe200078e0202 */
[----:B------:R1:W-:Y:S04]  /*12f50*/  @P6 STG.E.U16 [R20.64], R24 ;  /* 0x0000001814006986 */ /* 0x0003e8000c101504 */
[----:B--2---:R-:W-:Y:S01]  /*12f60*/  @P1 STG.E.U16 [R22.64], R25 ;  /* 0x0000001916001986 */ /* 0x004fe2000c101504 */
[----:B------:R-:W-:Y:S02]  /*12f70*/  ISETP.LT.AND P1, PT, R10, c[0x0][0x178], !P0 ;  /* 0x00005e000a007a0c */ /* 0x000fe40004721270 */
[----:B0-----:R-:W-:Y:S02]  /*12f80*/  PRMT R16, R24, 0x7632, R16 ;  /* 0x0000763218107816 */ /* 0x001fe40000000010 */
[----:B-1----:R-:W-:-:S05]  /*12f90*/  IADD3 R20, R0, c[0x0][0x198], RZ ;  /* 0x0000660000147a10 */ /* 0x002fca0007ffe0ff */
[----:B------:R-:W-:-:S05]  /*12fa0*/  IMAD.WIDE R6, R20, 0x2, R4 ;  /* 0x0000000214067825 */ /* 0x000fca00078e0204 */
[----:B------:R0:W-:Y:S04]  /*12fb0*/  @P1 STG.E.U16 [R6.64], R16 ;  /* 0x0000001006001986 */ /* 0x0001e8000c101504 */
[----:B0-----:R-:W2:Y:S04]  /*12fc0*/  LDL.LU R6, [R1+0xa4] ;  /* 0x0000a40001067983 */ /* 0x001ea80000300800 */
[----:B------:R-:W3:Y:S01]  /*12fd0*/  LDL.LU R7, [R1+0x14] ;  /* 0x0000140001077983 */ /* 0x000ee20000300800 */
[----:B------:R-:W-:Y:S02]  /*12fe0*/  ISETP.LT.AND P0, PT, R11, c[0x0][0x178], !P0 ;  /* 0x00005e000b007a0c */ /* 0x000fe40004701270 */
[----:B------:R-:W-:-:S02]  /*12ff0*/  ISETP.LT.AND P6, PT, R10, c[0x0][0x178], !P5 ;  /* 0x00005e000a007a0c */ /* 0x000fc40006fc1270 */
[----:B------:R-:W-:Y:S02]  /*13000*/  ISETP.LT.AND P5, PT, R11, c[0x0][0x178], !P5 ;  /* 0x00005e000b007a0c */ /* 0x000fe40006fa1270 */
[----:B------:R-:W-:Y:S02]  /*13010*/  IADD3 R12, R15, 0x15, RZ ;  /* 0x000000150f0c7810 */ /* 0x000fe40007ffe0ff */
[C---:B------:R-:W-:Y:S01]  /*13020*/  IADD3 R0, R20.reuse, c[0x0][0x198], RZ ;  /* 0x0000660014007a10 */ /* 0x040fe20007ffe0ff */
[----:B------:R-:W-:Y:S01]  /*13030*/  IMAD.WIDE R20, R20, 0x2, R2 ;  /* 0x0000000214147825 */ /* 0x000fe200078e0202 */
[----:B------:R-:W-:Y:S02]  /*13040*/  ISETP.GE.AND P3, PT, R12, c[0x0][0x17c], PT ;  /* 0x00005f000c007a0c */ /* 0x000fe40003f66270 */
[----:B------:R-:W-:Y:S01]  /*13050*/  PRMT R12, R25, 0x7632, R12 ;  /* 0x00007632190c7816 */ /* 0x000fe2000000000c */
[----:B------:R-:W-:-:S04]  /*13060*/  IMAD.WIDE R22, R0, 0x2, R4 ;  /* 0x0000000200167825 */ /* 0x000fc800078e0204 */
[----:B------:R-:W-:Y:S01]  /*13070*/  IMAD.WIDE R24, R0, 0x2, R2 ;  /* 0x0000000200187825 */ /* 0x000fe200078e0202 */
[----:B------:R-:W-:Y:S01]  /*13080*/  @P0 STG.E.U16 [R20.64], R12 ;  /* 0x0000000c14000986 */ /* 0x000fe2000c101504 */
[----:B------:R-:W-:-:S03]  /*13090*/  IADD3 R8, R15, 0x13, RZ ;  /* 0x000000130f087810 */ /* 0x000fc60007ffe0ff */
[----:B--2---:R-:W-:Y:S04]  /*130a0*/  @P6 STG.E.U16 [R22.64], R6 ;  /* 0x0000000616006986 */ /* 0x004fe8000c101504 */
[----:B---3--:R0:W-:Y:S04]  /*130b0*/  @P5 STG.E.U16 [R24.64], R7 ;  /* 0x0000000718005986 */ /* 0x0081e8000c101504 */
[----:B0-----:R-:W2:Y:S04]  /*130c0*/  LDL.LU R24, [R1+0xd4] ;  /* 0x0000d40001187983 */ /* 0x001ea80000300800 */
[----:B------:R-:W-:Y:S04]  /*130d0*/  STL.64 [R1+0x7f8], R26 ;  /* 0x0007f81a01007387 */ /* 0x000fe80000100a00 */
[----:B------:R-:W3:Y:S01]  /*130e0*/  LDL.LU R25, [R1+0xb4] ;  /* 0x0000b40001197983 */ /* 0x000ee20000300800 */
[----:B------:R-:W-:-:S02]  /*130f0*/  ISETP.GE.AND P4, PT, R8, c[0x0][0x17c], PT ;  /* 0x00005f0008007a0c */ /* 0x000fc40003f86270 */
[----:B------:R-:W-:Y:S02]  /*13100*/  IADD3 R8, R15, 0x14, RZ ;  /* 0x000000140f087810 */ /* 0x000fe40007ffe0ff */
[----:B------:R-:W-:Y:S02]  /*13110*/  ISETP.LT.AND P6, PT, R10, c[0x0][0x178], !P4 ;  /* 0x00005e000a007a0c */ /* 0x000fe400067c1270 */
[----:B------:R-:W-:Y:S02]  /*13120*/  ISETP.GE.AND P2, PT, R8, c[0x0][0x17c], PT ;  /* 0x00005f0008007a0c */ /* 0x000fe40003f46270 */
[----:B------:R-:W-:Y:S02]  /*13130*/  ISETP.LT.AND P4, PT, R11, c[0x0][0x178], !P4 ;  /* 0x00005e000b007a0c */ /* 0x000fe40006781270 */
[----:B------:R-:W-:Y:S02]  /*13140*/  IADD3 R20, R0, c[0x0][0x198], RZ ;  /* 0x0000660000147a10 */ /* 0x000fe40007ffe0ff */
[----:B------:R-:W-:-:S02]  /*13150*/  IADD3 R8, R15, 0x16, RZ ;  /* 0x000000160f087810 */ /* 0x000fc40007ffe0ff */
[----:B------:R-:W-:Y:S02]  /*13160*/  ISETP.LT.AND P5, PT, R10, c[0x0][0x178], !P2 ;  /* 0x00005e000a007a0c */ /* 0x000fe400057a1270 */
[----:B------:R-:W-:Y:S02]  /*13170*/  IADD3 R22, R15, 0x17, RZ ;  /* 0x000000170f167810 */ /* 0x000fe40007ffe0ff */
[----:B------:R-:W-:Y:S02]  /*13180*/  IADD3 R0, R20, c[0x0][0x198], RZ ;  /* 0x0000660014007a10 */ /* 0x000fe40007ffe0ff */
[----:B------:R-:W-:Y:S02]  /*13190*/  ISETP.GE.AND P1, PT, R8, c[0x0][0x17c], PT ;  /* 0x00005f0008007a0c */ /* 0x000fe40003f26270 */
[----:B------:R-:W-:Y:S02]  /*131a0*/  PRMT R16, R6, 0x7632, R16 ;  /* 0x0000763206107816 */ /* 0x000fe40000000010 */
[----:B------:R-:W-:Y:S01]  /*131b0*/  PRMT R8, R7, 0x7632, R8 ;  /* 0x0000763207087816 */ /* 0x000fe20000000008 */
[----:B------:R-:W-:Y:S01]  /*131c0*/  IMAD.WIDE R6, R20, 0x2, R4 ;  /* 0x0000000214067825 */ /* 0x000fe200078e0204 */
[----:B------:R-:W-:-:S02]  /*131d0*/  ISETP.LT.AND P2, PT, R11, c[0x0][0x178], !P2 ;  /* 0x00005e000b007a0c */ /* 0x000fc40005741270 */
[----:B------:R-:W-:Y:S01]  /*131e0*/  ISETP.GE.AND P0, PT, R22, c[0x0][0x17c], PT ;  /* 0x00005f0016007a0c */ /* 0x000fe20003f06270 */
[----:B------:R-:W-:Y:S01]  /*131f0*/  IMAD.WIDE R20, R20, 0x2, R2 ;  /* 0x0000000214147825 */ /* 0x000fe200078e0202 */
[----:B------:R-:W-:-:S03]  /*13200*/  IADD3 R12, R15, 0x18, RZ ;  /* 0x000000180f0c7810 */ /* 0x000fc60007ffe0ff */
[----:B------:R-:W-:Y:S01]  /*13210*/  IMAD.WIDE R22, R0, 0x2, R4 ;  /* 0x0000000200167825 */ /* 0x000fe200078e0204 */
[----:B------:R0:W-:Y:S01]  /*13220*/  @P6 STG.E.U16 [R6.64], R16 ;  /* 0x0000001006006986 */ /* 0x0001e2000c101504 */
[----:B------:R-:W-:-:S03]  /*13230*/  ISETP.GE.AND P6, PT, R12, c[0x0][0x17c], PT ;  /* 0x00005f000c007a0c */ /* 0x000fc60003fc6270 */
[----:B------:R1:W-:Y:S01]  /*13240*/  @P4 STG.E.U16 [R20.64], R8 ;  /* 0x0000000814004986 */ /* 0x0003e2000c101504 */
[----:B------:R-:W-:Y:S02]  /*13250*/  ISETP.LT.AND P4, PT, R10, c[0x0][0x178], !P3 ;  /* 0x00005e000a007a0c */ /* 0x000fe40005f81270 */
[----:B------:R-:W-:Y:S01]  /*13260*/  ISETP.LT.AND P3, PT, R11, c[0x0][0x178], !P3 ;  /* 0x00005e000b007a0c */ /* 0x000fe20005f61270 */
[C---:B0-----:R-:W-:Y:S01]  /*13270*/  IMAD.WIDE R6, R0.reuse, 0x2, R2 ;  /* 0x0000000200067825 */ /* 0x041fe200078e0202 */
[----:B------:R-:W-:Y:S02]  /*13280*/  IADD3 R0, R0, c[0x0][0x198], RZ ;  /* 0x0000660000007a10 */ /* 0x000fe40007ffe0ff */
[----:B-1----:R-:W-:Y:S02]  /*13290*/  IADD3 R8, R15, 0x19, RZ ;  /* 0x000000190f087810 */ /* 0x002fe40007ffe0ff */
[----:B------:R-:W-:Y:S01]  /*132a0*/  PRMT R16, R9, 0x7632, R16 ;  /* 0x0000763209107816 */ /* 0x000fe20000000010 */
[----:B--2---:R0:W-:Y:S01]  /*132b0*/  @P5 STG.E.U16 [R22.64], R24 ;  /* 0x0000001816005986 */ /* 0x0041e2000c101504 */
[----:B------:R-:W-:-:S03]  /*132c0*/  PRMT R12, R24, 0x7632, R12 ;  /* 0x00007632180c7816 */ /* 0x000fc6000000000c */
[----:B------:R1:W-:Y:S01]  /*132d0*/  @P2 STG.E.U16 [R6.64], R9 ;  /* 0x0000000906002986 */ /* 0x0003e2000c101504 */
[----:B------:R-:W-:-:S03]  /*132e0*/  ISETP.LT.AND P2, PT, R10, c[0x0][0x178], !P1 ;  /* 0x00005e000a007a0c */ /* 0x000fc60004f41270 */
[----:B0-----:R-:W2:Y:S01]  /*132f0*/  LDL.LU R24, [R1+0x134] ;  /* 0x0001340001187983 */ /* 0x001ea20000300800 */
[----:B------:R-:W-:-:S03]  /*13300*/  ISETP.GE.AND P5, PT, R8, c[0x0][0x17c], PT ;  /* 0x00005f0008007a0c */ /* 0x000fc60003fa6270 */
[----:B------:R-:W4:Y:S01]  /*13310*/  LDL.LU R26, [R1+0x24] ;  /* 0x00002400011a7983 */ /* 0x000f220000300800 */
[----:B-1----:R-:W-:-:S03]  /*13320*/  IMAD.WIDE R6, R0, 0x2, R4 ;  /* 0x0000000200067825 */ /* 0x002fc600078e0204 */
[----:B------:R-:W4:Y:S01]  /*13330*/  LDL.LU R27, [R1+0xf4] ;  /* 0x0000f400011b7983 */ /* 0x000f220000300800 */
[C---:B------:R-:W-:Y:S01]  /*13340*/  IMAD.WIDE R8, R0.reuse, 0x2, R2 ;  /* 0x0000000200087825 */ /* 0x040fe200078e0202 */
[----:B------:R-:W-:Y:S02]  /*13350*/  IADD3 R0, R0, c[0x0][0x198], RZ ;  /* 0x0000660000007a10 */ /* 0x000fe40007ffe0ff */
[----:B------:R0:W-:Y:S04]  /*13360*/  @P4 STG.E.U16 [R6.64], R12 ;  /* 0x0000000c06004986 */ /* 0x0001e8000c101504 */
[----:B------:R3:W-:Y:S01]  /*13370*/  @P3 STG.E.U16 [R8.64], R16 ;  /* 0x0000001008003986 */ /* 0x0007e2000c101504 */
[----:B0-----:R-:W-:Y:S01]  /*13380*/  IMAD.WIDE R6, R0, 0x2, R4 ;  /* 0x0000000200067825 */ /* 0x001fe200078e0204 */
[----:B---3--:R-:W-:-:S04]  /*13390*/  PRMT R16, R25, 0x7632, R16 ;  /* 0x0000763219107816 */ /* 0x008fc80000000010 */
[----:B------:R0:W-:Y:S04]  /*133a0*/  @P2 STG.E.U16 [R6.64], R25 ;  /* 0x0000001906002986 */ /* 0x0001e8000c101504 */
[----:B0-----:R-:W3:Y:S01]  /*133b0*/  LDL.LU R25, [R1+0x4] ;  /* 0x0000040001197983 */ /* 0x001ee20000300800 */
[C---:B------:R-:W-:Y:S01]  /*133c0*/  ISETP.LT.AND P1, PT, R11.reuse, c[0x0][0x178], !P1 ;  /* 0x00005e000b007a0c */ /* 0x040fe20004f21270 */
[----:B------:R-:W-:Y:S01]  /*133d0*/  IMAD.WIDE R8, R0, 0x2, R2 ;  /* 0x0000000200087825 */ /* 0x000fe200078e0202 */
[----:B------:R-:W-:Y:S02]  /*133e0*/  ISETP.LT.AND P3, PT, R10, c[0x0][0x178], !P0 ;  /* 0x00005e000a007a0c */ /* 0x000fe40004761270 */
[----:B------:R-:W-:Y:S02]  /*133f0*/  ISETP.LT.AND P0, PT, R11, c[0x0][0x178], !P0 ;  /* 0x00005e000b007a0c */ /* 0x000fe40004701270 */
[----:B------:R-:W-:-:S02]  /*13400*/  IADD3 R0, R0, c[0x0][0x198], RZ ;  /* 0x0000660000007a10 */ /* 0x000fc40007ffe0ff */
[----:B------:R-:W-:-:S03]  /*13410*/  IADD3 R12, R15, 0x1b, RZ ;  /* 0x0000001b0f0c7810 */ /* 0x000fc60007ffe0ff */
[----:B------:R-:W-:Y:S02]  /*13420*/  IMAD.WIDE R6, R0, 0x2, R4 ;  /* 0x0000000200067825 */ /* 0x000fe400078e0204 */
[----:B------:R0:W-:Y:S01]  /*13430*/  @P1 STG.E.U16 [R8.64], R17 ;  /* 0x0000001108001986 */ /* 0x0001e2000c101504 */
[----:B------:R-:W-:Y:S02]  /*13440*/  ISETP.LT.AND P1, PT, R10, c[0x0][0x178], !P6 ;  /* 0x00005e000a007a0c */ /* 0x000fe40007721270 */
[----:B------:R-:W-:Y:S02]  /*13450*/  ISETP.GE.AND P2, PT, R12, c[0x0][0x17c], PT ;  /* 0x00005f000c007a0c */ /* 0x000fe40003f46270 */
[----:B------:R-:W-:Y:S01]  /*13460*/  PRMT R12, R17, 0x7632, R12 ;  /* 0x00007632110c7816 */ /* 0x000fe2000000000c */
[----:B------:R1:W-:Y:S01]  /*13470*/  @P3 STG.E.U16 [R6.64], R16 ;  /* 0x0000001006003986 */ /* 0x0003e2000c101504 */
[----:B------:R-:W-:Y:S01]  /*13480*/  ISETP.LT.AND P6, PT, R11, c[0x0][0x178], !P6 ;  /* 0x00005e000b007a0c */ /* 0x000fe200077c1270 */
[C---:B0-----:R-:W-:Y:S01]  /*13490*/  IMAD.WIDE R8, R0.reuse, 0x2, R2 ;  /* 0x0000000200087825 */ /* 0x041fe200078e0202 */
[----:B------:R-:W-:-:S04]  /*134a0*/  IADD3 R0, R0, c[0x0][0x198], RZ ;  /* 0x0000660000007a10 */ /* 0x000fc80007ffe0ff */
[----:B------:R0:W-:Y:S01]  /*134b0*/  @P0 STG.E.U16 [R8.64], R12 ;  /* 0x0000000c08000986 */ /* 0x0001e2000c101504 */
[C---:B-1----:R-:W-:Y:S01]  /*134c0*/  IADD3 R16, R15.reuse, 0x1c, RZ ;  /* 0x0000001c0f107810 */ /* 0x042fe20007ffe0ff */
[----:B------:R-:W-:Y:S01]  /*134d0*/  IMAD.WIDE R6, R0, 0x2, R4 ;  /* 0x0000000200067825 */ /* 0x000fe200078e0204 */
[----:B------:R-:W-:Y:S02]  /*134e0*/  ISETP.LT.AND P0, PT, R10, c[0x0][0x178], !P5 ;  /* 0x00005e000a007a0c */ /* 0x000fe40006f01270 */
[----:B------:R-:W-:Y:S02]  /*134f0*/  ISETP.GE.AND P3, PT, R16, c[0x0][0x17c], PT ;  /* 0x00005f0010007a0c */ /* 0x000fe40003f66270 */
[C---:B------:R-:W-:Y:S02]  /*13500*/  IADD3 R20, R15.reuse, 0x1a, RZ ;  /* 0x0000001a0f147810 */ /* 0x040fe40007ffe0ff */
[----:B------:R-:W-:Y:S02]  /*13510*/  IADD3 R16, R0, c[0x0][0x198], RZ ;  /* 0x0000660000107a10 */ /* 0x000fe40007ffe0ff */
[----:B0-----:R-:W-:-:S02]  /*13520*/  IADD3 R8, R15, 0x1d, RZ ;  /* 0x0000001d0f087810 */ /* 0x001fc40007ffe0ff */
[----:B------:R-:W-:Y:S02]  /*13530*/  ISETP.GE.AND P4, PT, R20, c[0x0][0x17c], PT ;  /* 0x00005f0014007a0c */ /* 0x000fe40003f86270 */
[----:B------:R-:W-:Y:S01]  /*13540*/  ISETP.LT.AND P5, PT, R11, c[0x0][0x178], !P5 ;  /* 0x00005e000b007a0c */ /* 0x000fe20006fa1270 */
[----:B--2---:R0:W-:Y:S01]  /*13550*/  @P1 STG.E.U16 [R6.64], R24 ;  /* 0x0000001806001986 */ /* 0x0041e2000c101504 */
[----:B------:R-:W-:Y:S01]  /*13560*/  ISETP.GE.AND P1, PT, R8, c[0x0][0x17c], PT ;  /* 0x00005f0008007a0c */ /* 0x000fe20003f26270 */
[----:B------:R-:W-:-:S04]  /*13570*/  IMAD.WIDE R8, R16, 0x2, R4 ;  /* 0x0000000210087825 */ /* 0x000fc800078e0204 */
[----:B0-----:R-:W-:Y:S01]  /*13580*/  IMAD.WIDE R6, R0, 0x2, R2 ;  /* 0x0000000200067825 */ /* 0x001fe200078e0202 */
[----:B------:R-:W-:Y:S02]  /*13590*/  PRMT R0, R24, 0x7632, R0 ;  /* 0x0000763218007816 */ /* 0x000fe40000000000 */
[----:B----4-:R-:W-:Y:S01]  /*135a0*/  PRMT R12, R26, 0x7632, R12 ;  /* 0x000076321a0c7816 */ /* 0x010fe2000000000c */
[----:B------:R-:W2:Y:S04]  /*135b0*/  LDL.LU R24, [R1+0xe4] ;  /* 0x0000e40001187983 */ /* 0x000ea80000300800 */
[----:B------:R0:W-:Y:S01]  /*135c0*/  @P6 STG.E.U16 [R6.64], R26 ;  /* 0x0000001a06006986 */ /* 0x0001e2000c101504 */
[----:B------:R-:W-:Y:S02]  /*135d0*/  ISETP.LT.AND P6, PT, R10, c[0x0][0x178], !P4 ;  /* 0x00005e000a007a0c */ /* 0x000fe400067c1270 */
[----:B------:R-:W-:Y:S01]  /*135e0*/  ISETP.LT.AND P4, PT, R11, c[0x0][0x178], !P4 ;  /* 0x00005e000b007a0c */ /* 0x000fe20006781270 */
[----:B------:R1:W-:Y:S01]  /*135f0*/  @P0 STG.E.U16 [R8.64], R0 ;  /* 0x0000000008000986 */ /* 0x0003e2000c101504 */
[C---:B0-----:R-:W-:Y:S01]  /*13600*/  IMAD.WIDE R6, R16.reuse, 0x2, R2 ;  /* 0x0000000210067825 */ /* 0x041fe200078e0202 */
[----:B-1----:R-:W-:-:S04]  /*13610*/  IADD3 R0, R16, c[0x0][0x198], RZ ;  /* 0x0000660010007a10 */ /* 0x002fc80007ffe0ff */
[----:B------:R-:W-:Y:S01]  /*13620*/  @P5 STG.E.U16 [R6.64], R12 ;  /* 0x0000000c06005986 */ /* 0x000fe2000c101504 */
[----:B------:R-:W-:-:S04]  /*13630*/  IMAD.WIDE R8, R0, 0x2, R4 ;  /* 0x0000000200087825 */ /* 0x000fc800078e0204 */
[----:B------:R-:W-:Y:S01]  /*13640*/  IMAD.WIDE R16, R0, 0x2, R2 ;  /* 0x0000000200107825 */ /* 0x000fe200078e0202 */
[----:B------:R0:W-:Y:S04]  /*13650*/  @P6 STG.E.U16 [R8.64], R27 ;  /* 0x0000001b08006986 */ /* 0x0001e8000c101504 */
[----:B---3--:R1:W-:Y:S01]  /*13660*/  @P4 STG.E.U16 [R16.64], R25 ;  /* 0x0000001910004986 */ /* 0x0083e2000c101504 */
[----:B------:R-:W-:Y:S02]  /*13670*/  ISETP.LT.AND P4, PT, R10, c[0x0][0x178], !P2 ;  /* 0x00005e000a007a0c */ /* 0x000fe40005781270 */
[----:B------:R-:W-:Y:S02]  /*13680*/  ISETP.LT.AND P2, PT, R11, c[0x0][0x178], !P2 ;  /* 0x00005e000b007a0c */ /* 0x000fe40005741270 */
[----:B0-----:R-:W-:-:S02]  /*13690*/  IADD3 R8, R0, c[0x0][0x198], RZ ;  /* 0x0000660000087a10 */ /* 0x001fc40007ffe0ff */
[----:B------:R-:W-:Y:S02]  /*136a0*/  PRMT R12, R27, 0x7632, R12 ;  /* 0x000076321b0c7816 */ /* 0x000fe4000000000c */
[C---:B------:R-:W-:Y:S01]  /*136b0*/  IADD3 R0, R8.reuse, c[0x0][0x198], RZ ;  /* 0x0000660008007a10 */ /* 0x040fe20007ffe0ff */
[----:B------:R-:W-:Y:S01]  /*136c0*/  IMAD.WIDE R6, R8, 0x2, R4 ;  /* 0x0000000208067825 */ /* 0x000fe200078e0204 */
[----:B------:R-:W-:-:S03]  /*136d0*/  PRMT R22, R25, 0x7632, R22 ;  /* 0x0000763219167816 */ /* 0x000fc60000000016 */
[----:B------:R-:W-:Y:S01]  /*136e0*/  IMAD.WIDE R8, R8, 0x2, R2 ;  /* 0x0000000208087825 */ /* 0x000fe200078e0202 */
[----:B------:R-:W-:Y:S01]  /*136f0*/  ISETP.LT.AND P6, PT, R10, c[0x0][0x178], !P3 ;  /* 0x00005e000a007a0c */ /* 0x000fe20005fc1270 */
[----:B------:R-:W-:Y:S04]  /*13700*/  @P4 STG.E.U16 [R6.64], R12 ;  /* 0x0000000c06004986 */ /* 0x000fe8000c101504 */
[----:B------:R-:W3:Y:S04]  /*13710*/  LDL.LU R10, [R1+0x810] ;  /* 0x00081000010a7983 */ /* 0x000ee80000300800 */
[----:B------:R-:W4:Y:S04]  /*13720*/  LDL.LU R27, [R1+0x174] ;  /* 0x00017400011b7983 */ /* 0x000f280000300800 */
[----:B-1----:R-:W3:Y:S04]  /*13730*/  LDL.LU R25, [R1+0x44] ;  /* 0x0000440001197983 */ /* 0x002ee80000300800 */
[----:B------:R0:W-:Y:S04]  /*13740*/  @P2 STG.E.U16 [R8.64], R22 ;  /* 0x0000001608002986 */ /* 0x0001e8000c101504 */
[----:B0-----:R-:W3:Y:S01]  /*13750*/  LDL R22, [R1+0x47c] ;  /* 0x00047c0001167983 */ /* 0x001ee20000100800 */
[----:B------:R-:W-:Y:S01]  /*13760*/  ISETP.LT.AND P3, PT, R11, c[0x0][0x178], !P3 ;  /* 0x00005e000b007a0c */ /* 0x000fe20005f61270 */
[----:B------:R-:W-:Y:S01]  /*13770*/  IMAD.WIDE R16, R0, 0x2, R4 ;  /* 0x0000000200107825 */ /* 0x000fe200078e0204 */
[C---:B------:R-:W-:Y:S01]  /*13780*/  IADD3 R20, R15.reuse, 0x1e, RZ ;  /* 0x0000001e0f147810 */ /* 0x040fe20007ffe0ff */
[----:B------:R-:W4:Y:S01]  /*13790*/  LDL.LU R26, [R1+0x98] ;  /* 0x00009800011a7983 */ /* 0x000f220000300800 */
[----:B------:R-:W-:-:S02]  /*137a0*/  IADD3 R21, R15, 0x1f, RZ ;  /* 0x0000001f0f157810 */ /* 0x000fc40007ffe0ff */
[----:B------:R-:W-:Y:S02]  /*137b0*/  ISETP.GE.AND P0, PT, R20, c[0x0][0x17c], PT ;  /* 0x00005f0014007a0c */ /* 0x000fe40003f06270 */
[----:B------:R-:W-:Y:S01]  /*137c0*/  ISETP.GE.AND P5, PT, R21, c[0x0][0x17c], PT ;  /* 0x00005f0015007a0c */ /* 0x000fe20003fa6270 */
[C---:B------:R-:W-:Y:S01]  /*137d0*/  IMAD.WIDE R20, R0.reuse, 0x2, R2 ;  /* 0x0000000200147825 */ /* 0x040fe200078e0202 */
[----:B------:R-:W-:Y:S02]  /*137e0*/  IADD3 R8, R0, c[0x0][0x198], RZ ;  /* 0x0000660000087a10 */ /* 0x000fe40007ffe0ff */
[----:B------:R-:W-:-:S03]  /*137f0*/  IADD3 R12, R15, 0x21, RZ ;  /* 0x000000210f0c7810 */ /* 0x000fc60007ffe0ff */
[----:B------:R-:W-:Y:S01]  /*13800*/  IMAD.WIDE R6, R8, 0x2, R4 ;  /* 0x0000000208067825 */ /* 0x000fe200078e0204 */
[----:B------:R-:W-:Y:S01]  /*13810*/  ISETP.GE.AND P2, PT, R12, c[0x0][0x17c], PT ;  /* 0x00005f000c007a0c */ /* 0x000fe20003f46270 */
[----:B--2---:R0:W-:Y:S04]  /*13820*/  @P6 STG.E.U16 [R16.64], R24 ;  /* 0x0000001810006986 */ /* 0x0041e8000c101504 */
[----:B------:R1:W-:Y:S01]  /*13830*/  @P3 STG.E.U16 [R20.64], R13 ;  /* 0x0000000d14003986 */ /* 0x0003e2000c101504 */
[----:B0-----:R-:W-:-:S03]  /*13840*/  PRMT R16, R24, 0x7632, R16 ;  /* 0x0000763218107816 */ /* 0x001fc60000000010 */
[----:B------:R-:W2:Y:S01]  /*13850*/  LDL.LU R24, [R1+0x38] ;  /* 0x0000380001187983 */ /* 0x000ea20000300800 */
[C---:B-1----:R-:W-:Y:S01]  /*13860*/  IADD3 R20, R8.reuse, c[0x0][0x198], RZ ;  /* 0x0000660008147a10 */ /* 0x042fe20007ffe0ff */
[----:B------:R-:W-:Y:S01]  /*13870*/  IMAD.WIDE R8, R8, 0x2, R2 ;  /* 0x0000000208087825 */ /* 0x000fe200078e0202 */
[----:B------:R-:W-:-:S03]  /*13880*/  PRMT R17, R13, 0x7632, R17 ;  /* 0x000076320d117816 */ /* 0x000fc60000000011 */
[----:B------:R-:W-:Y:S01]  /*13890*/  IMAD.WIDE R12, R20, 0x2, R4 ;  /* 0x00000002140c7825 */ /* 0x000fe200078e0204 */
[C---:B---3--:R-:W-:Y:S02]  /*138a0*/  ISETP.LT.AND P6, PT, R22.reuse, c[0x0][0x178], !P1 ;  /* 0x00005e0016007a0c */ /* 0x048fe40004fc1270 */
[C---:B------:R-:W-:Y:S02]  /*138b0*/  ISETP.LT.AND P1, PT, R11.reuse, c[0x0][0x178], !P1 ;  /* 0x00005e000b007a0c */ /* 0x040fe40004f21270 */
[----:B------:R-:W-:Y:S02]  /*138c0*/  ISETP.LT.AND P3, PT, R22, c[0x0][0x178], !P0 ;  /* 0x00005e0016007a0c */ /* 0x000fe40004761270 */
[----:B------:R-:W-:-:S07]  /*138d0*/  ISETP.LT.AND P0, PT, R11, c[0x0][0x178], !P0 ;  /* 0x00005e000b007a0c */ /* 0x000fce0004701270 */
[----:B------:R0:W-:Y:S04]  /*138e0*/  @P6 STG.E.U16 [R6.64], R16 ;  /* 0x0000001006006986 */ /* 0x0001e8000c101504 */
[----:B------:R-:W-:Y:S04]  /*138f0*/  @P1 STG.E.U16 [R8.64], R17 ;  /* 0x0000001108001986 */ /* 0x000fe8000c101504 */
[----:B----4-:R1:W-:Y:S01]  /*13900*/  @P3 STG.E.U16 [R12.64], R27 ;  /* 0x0000001b0c003986 */ /* 0x0103e2000c101504 */
[----:B0-----:R-:W-:-:S05]  /*13910*/  IMAD.WIDE R6, R20, 0x2, R2 ;  /* 0x0000000214067825 */ /* 0x001fca00078e0202 */
[----:B------:R0:W-:Y:S01]  /*13920*/  @P0 STG.E.U16 [R6.64], R25 ;  /* 0x0000001906000986 */ /* 0x0001e2000c101504 */
[----:B-1----:R-:W-:-:S03]  /*13930*/  PRMT R13, R25, 0x7632, R13 ;  /* 0x00007632190d7816 */ /* 0x002fc6000000000d */
[----:B0-----:R-:W3:Y:S01]  /*13940*/  LDL.LU R25, [R1+0xa8] ;  /* 0x0000a80001197983 */ /* 0x001ee20000300800 */
[C---:B------:R-:W-:Y:S02]  /*13950*/  IADD3 R0, R15.reuse, 0x22, RZ ;  /* 0x000000220f007810 */ /* 0x040fe40007ffe0ff */
[C---:B------:R-:W-:Y:S02]  /*13960*/  IADD3 R23, R15.reuse, 0x20, RZ ;  /* 0x000000200f177810 */ /* 0x040fe40007ffe0ff */
[----:B------:R-:W-:Y:S02]  /*13970*/  ISETP.GE.AND P6, PT, R0, c[0x0][0x17c], PT ;  /* 0x00005f0000007a0c */ /* 0x000fe40003fc6270 */
[----:B------:R-:W-:Y:S02]  /*13980*/  IADD3 R0, R15, 0x23, RZ ;  /* 0x000000230f007810 */ /* 0x000fe40007ffe0ff */
[----:B------:R-:W-:Y:S02]  /*13990*/  ISETP.LT.AND P1, PT, R22, c[0x0][0x178], !P5 ;  /* 0x00005e0016007a0c */ /* 0x000fe40006f21270 */
[----:B------:R-:W-:-:S02]  /*139a0*/  ISETP.LT.AND P5, PT, R11, c[0x0][0x178], !P5 ;  /* 0x00005e000b007a0c */ /* 0x000fc40006fa1270 */
[----:B------:R-:W-:Y:S02]  /*139b0*/  ISETP.GE.AND P3, PT, R0, c[0x0][0x17c], PT ;  /* 0x00005f0000007a0c */ /* 0x000fe40003f66270 */
[----:B------:R-:W-:Y:S02]  /*139c0*/  ISETP.GE.AND P4, PT, R23, c[0x0][0x17c], PT ;  /* 0x00005f0017007a0c */ /* 0x000fe40003f86270 */
[----:B------:R-:W-:Y:S02]  /*139d0*/  IADD3 R0, R20, c[0x0][0x198], RZ ;  /* 0x0000660014007a10 */ /* 0x000fe40007ffe0ff */
[----:B------:R-:W-:Y:S02]  /*139e0*/  ISETP.LT.AND P0, PT, R22, c[0x0][0x178], !P4 ;  /* 0x00005e0016007a0c */ /* 0x000fe40006701270 */
[----:B------:R-:W-:Y:S01]  /*139f0*/  PRMT R12, R27, 0x7632, R12 ;  /* 0x000076321b0c7816 */ /* 0x000fe2000000000c */
[----:B------:R-:W-:Y:S01]  /*13a00*/  IMAD.WIDE R8, R0, 0x2, R4 ;  /* 0x0000000200087825 */ /* 0x000fe200078e0204 */
[----:B------:R-:W4:Y:S01]  /*13a10*/  LDL.LU R27, [R1+0x18] ;  /* 0x00001800011b7983 */ /* 0x000f220000300800 */
[----:B------:R-:W-:-:S02]  /*13a20*/  ISETP.LT.AND P4, PT, R11, c[0x0][0x178], !P4 ;  /* 0x00005e000b007a0c */ /* 0x000fc40006781270 */
[C-C-:B------:R-:W-:Y:S01]  /*13a30*/  IMAD.WIDE R6, R0.reuse, 0x2, R2.reuse ;  /* 0x0000000200067825 */ /* 0x140fe200078e0202 */
[----:B------:R-:W-:Y:S01]  /*13a40*/  IADD3 R0, R0, c[0x0][0x198], RZ ;  /* 0x0000660000007a10 */ /* 0x000fe20007ffe0ff */
[----:B------:R0:W-:Y:S04]  /*13a50*/  @P1 STG.E.U16 [R8.64], R12 ;  /* 0x0000000c08001986 */ /* 0x0001e8000c101504 */
[----:B------:R1:W-:Y:S01]  /*13a60*/  @P5 STG.E.U16 [R6.64], R13 ;  /* 0x0000000d06005986 */ /* 0x0003e2000c101504 */
[----:B------:R-:W-:Y:S02]  /*13a70*/  ISETP.LT.AND P5, PT, R22, c[0x0][0x178], !P2 ;  /* 0x00005e0016007a0c */ /* 0x000fe400057a1270 */
[----:B0-----:R-:W-:Y:S01]  /*13a80*/  IADD3 R12, R15, 0x25, RZ ;  /* 0x000000250f0c7810 */ /* 0x001fe20007ffe0ff */
[----:B------:R-:W-:-:S04]  /*13a90*/  IMAD.WIDE R8, R0, 0x2, R2 ;  /* 0x0000000200087825 */ /* 0x000fc800078e0202 */
[C---:B-1----:R-:W-:Y:S01]  /*13aa0*/  IMAD.WIDE R6, R0.reuse, 0x2, R4 ;  /* 0x0000000200067825 */ /* 0x042fe200078e0204 */
[----:B------:R-:W-:-:S04]  /*13ab0*/  IADD3 R0, R0, c[0x0][0x198], RZ ;  /* 0x0000660000007a10 */ /* 0x000fc80007ffe0ff */
[----:B------:R0:W-:Y:S01]  /*13ac0*/  @P0 STG.E.U16 [R6.64], R26 ;  /* 0x0000001a06000986 */ /* 0x0001e2000c101504 */
[----:B------:R-:W-:Y:S02]  /*13ad0*/  ISETP.GE.AND P0, PT, R12, c[0x0][0x17c], PT ;  /* 0x00005f000c007a0c */ /* 0x000fe40003f06270 */
[----:B------:R-:W-:Y:S02]  /*13ae0*/  ISETP.LT.AND P2, PT, R11, c[0x0][0x178], !P2 ;  /* 0x00005e000b007a0c */ /* 0x000fe40005741270 */
[----:B------:R-:W-:Y:S01]  /*13af0*/  PRMT R13, R26, 0x7632, R13 ;  /* 0x000076321a0d7816 */ /* 0x000fe2000000000d */
[----:B0-----:R-:W-:Y:S01]  /*13b00*/  IMAD.WIDE R6, R0, 0x2, R4 ;  /* 0x0000000200067825 */ /* 0x001fe200078e0204 */
[----:B--2---:R0:W-:Y:S01]  /*13b10*/  @P4 STG.E.U16 [R8.64], R24 ;  /* 0x0000001808004986 */ /* 0x0041e2000c101504 */
[----:B------:R-:W-:Y:S02]  /*13b20*/  PRMT R12, R24, 0x7632, R12 ;  /* 0x00007632180c7816 */ /* 0x000fe4000000000c */
[----:B------:R-:W-:Y:S01]  /*13b30*/  ISETP.LT.AND P4, PT, R22, c[0x0][0x178], !P6 ;  /* 0x00005e0016007a0c */ /* 0x000fe20007781270 */
[----:B------:R1:W-:Y:S04]  /*13b40*/  @P5 STG.E.U16 [R6.64], R13 ;  /* 0x0000000d06005986 */ /* 0x0003e8000c101504 */
[----:B0-----:R-:W2:Y:S01]  /*13b50*/  LDL.LU R24, [R1+0xd8] ;  /* 0x0000d80001187983 */ /* 0x001ea20000300800 */
[C---:B------:R-:W-:Y:S01]  /*13b60*/  IMAD.WIDE R8, R0.reuse, 0x2, R2 ;  /* 0x0000000200087825 */ /* 0x040fe200078e0202 */
[----:B------:R-:W-:-:S05]  /*13b70*/  IADD3 R0, R0, c[0x0][0x198], RZ ;  /* 0x0000660000007a10 */ /* 0x000fca0007ffe0ff */
[C---:B-1----:R-:W-:Y:S01]  /*13b80*/  IMAD.WIDE R6, R0.reuse, 0x2, R4 ;  /* 0x0000000200067825 */ /* 0x042fe200078e0204 */
[----:B------:R0:W-:Y:S02]  /*13b90*/  @P2 STG.E.U16 [R8.64], R12 ;  /* 0x0000000c08002986 */ /* 0x0001e4000c101504 */
[C---:B0-----:R-:W-:Y:S02]  /*13ba0*/  IADD3 R12, R0.reuse, c[0x0][0x198], RZ ;  /* 0x00006600000c7a10 */ /* 0x041fe40007ffe0ff */
[----:B---3--:R0:W-:Y:S02]  /*13bb0*/  @P4 STG.E.U16 [R6.64], R25 ;  /* 0x0000001906004986 */ /* 0x0081e4000c101504 */
[----:B0-----:R-:W-:Y:S01]  /*13bc0*/  IMAD.WIDE R6, R0, 0x2, R2 ;  /* 0x0000000200067825 */ /* 0x001fe200078e0202 */
[----:B------:R-:W-:Y:S02]  /*13bd0*/  PRMT R0, R25, 0x7632, R0 ;  /* 0x0000763219007816 */ /* 0x000fe40000000000 */
[----:B------:R-:W3:Y:S01]  /*13be0*/  LDL.LU R25, [R1+0xb8] ;  /* 0x0000b80001197983 */ /* 0x000ee20000300800 */
[----:B------:R-:W-:-:S02]  /*13bf0*/  ISETP.LT.AND P6, PT, R11, c[0x0][0x178], !P6 ;  /* 0x00005e000b007a0c */ /* 0x000fc400077c1270 */
[----:B------:R-:W-:Y:S02]  /*13c00*/  ISETP.LT.AND P2, PT, R22, c[0x0][0x178], !P3 ;  /* 0x00005e0016007a0c */ /* 0x000fe40005f41270 */
[C---:B------:R-:W-:Y:S02]  /*13c10*/  IADD3 R16, R15.reuse, 0x24, RZ ;  /* 0x000000240f107810 */ /* 0x040fe40007ffe0ff */
[----:B------:R-:W-:Y:S02]  /*13c20*/  IADD3 R8, R15, 0x27, RZ ;  /* 0x000000270f087810 */ /* 0x000fe40007ffe0ff */
[----:B------:R-:W-:Y:S02]  /*13c30*/  ISETP.GE.AND P1, PT, R16, c[0x0][0x17c], PT ;  /* 0x00005f0010007a0c */ /* 0x000fe40003f26270 */
[----:B------:R-:W-:Y:S01]  /*13c40*/  ISETP.GE.AND P4, PT, R8, c[0x0][0x17c], PT ;  /* 0x00005f0008007a0c */ /* 0x000fe20003f86270 */
[----:B------:R-:W-:Y:S01]  /*13c50*/  IMAD.WIDE R8, R12, 0x2, R4 ;  /* 0x000000020c087825 */ /* 0x000fe200078e0204 */
[----:B------:R-:W-:Y:S01]  /*13c60*/  ISETP.LT.AND P3, PT, R11, c[0x0][0x178], !P3 ;  /* 0x00005e000b007a0c */ /* 0x000fe20005f61270 */
[----:B----4-:R0:W-:Y:S01]  /*13c70*/  @P6 STG.E.U16 [R6.64], R27 ;  /* 0x0000001b06006986 */ /* 0x0101e2000c101504 */
[----:B------:R-:W-:-:S02]  /*13c80*/  ISETP.LT.AND P6, PT, R22, c[0x0][0x178], !P1 ;  /* 0x00005e0016007a0c */ /* 0x000fc40004fc1270 */
[----:B------:R-:W-:Y:S01]  /*13c90*/  ISETP.LT.AND P1, PT, R11, c[0x0][0x178], !P1 ;  /* 0x00005e000b007a0c */ /* 0x000fe20004f21270 */
[----:B------:R1:W-:Y:S01]  /*13ca0*/  @P2 STG.E.U16 [R8.64], R0 ;  /* 0x0000000008002986 */ /* 0x0003e2000c101504 */
[----:B------:R-:W-:Y:S02]  /*13cb0*/  IADD3 R13, R15, 0x26, RZ ;  /* 0x000000260f0d7810 */ /* 0x000fe40007ffe0ff */
[----:B------:R-:W-:Y:S02]  /*13cc0*/  PRMT R16, R27, 0x7632, R16 ;  /* 0x000076321b107816 */ /* 0x000fe40000000010 */
[----:B------:R-:W-:Y:S01]  /*13cd0*/  ISETP.GE.AND P5, PT, R13, c[0x0][0x17c], PT ;  /* 0x00005f000d007a0c */ /* 0x000fe20003fa6270 */
[C---:B0-----:R-:W-:Y:S01]  /*13ce0*/  IMAD.WIDE R6, R12.reuse, 0x2, R2 ;  /* 0x000000020c067825 */ /* 0x041fe200078e0202 */
[----:B-1----:R-:W-:-:S04]  /*13cf0*/  IADD3 R0, R12, c[0x0][0x198], RZ ;  /* 0x000066000c007a10 */ /* 0x002fc80007ffe0ff */
[----:B------:R-:W-:Y:S01]  /*13d00*/  @P3 STG.E.U16 [R6.64], R16 ;  /* 0x0000001006003986 */ /* 0x000fe2000c101504 */
[----:B------:R-:W-:-:S04]  /*13d10*/  IMAD.WIDE R8, R0, 0x2, R4 ;  /* 0x0000000200087825 */ /* 0x000fc800078e0204 */
[----:B------:R-:W-:Y:S01]  /*13d20*/  IMAD.WIDE R12, R0, 0x2, R2 ;  /* 0x00000002000c7825 */ /* 0x000fe200078e0202 */
[----:B------:R-:W-:-:S04]  /*13d30*/  IADD3 R20, R15, 0x29, RZ ;  /* 0x000000290f147810 */ /* 0x000fc80007ffe0ff */
[----:B------:R-:W-:Y:S02]  /*13d40*/  ISETP.GE.AND P3, PT, R20, c[0x0][0x17c], PT ;  /* 0x00005f0014007a0c */ /* 0x000fe40003f66270 */
[C---:B------:R-:W-:Y:S02]  /*13d50*/  IADD3 R21, R15.reuse, 0x2a, RZ ;  /* 0x0000002a0f157810 */ /* 0x040fe40007ffe0ff */
[----:B------:R-:W-:Y:S02]  /*13d60*/  IADD3 R17, R15, 0x28, RZ ;  /* 0x000000280f117810 */ /* 0x000fe40007ffe0ff */
[----:B------:R-:W4:Y:S04]  /*13d70*/  LDL.LU R15, [R1+0x80c] ;  /* 0x00080c00010f7983 */ /* 0x000f280000300800 */
[----:B------:R-:W4:Y:S01]  /*13d80*/  LDL.LU R26, [R1+0x138] ;  /* 0x00013800011a7983 */ /* 0x000f220000300800 */
[----:B------:R-:W-:-:S03]  /*13d90*/  ISETP.GE.AND P2, PT, R17, c[0x0][0x17c], PT ;  /* 0x00005f0011007a0c */ /* 0x000fc60003f46270 */
[----:B--2---:R0:W-:Y:S01]  /*13da0*/  @P6 STG.E.U16 [R8.64], R24 ;  /* 0x0000001808006986 */ /* 0x0041e2000c101504 */
[----:B------:R-:W-:-:S03]  /*13db0*/  ISETP.LT.AND P6, PT, R22, c[0x0][0x178], !P5 ;  /* 0x00005e0016007a0c */ /* 0x000fc60006fc1270 */
[----:B------:R1:W-:Y:S01]  /*13dc0*/  @P1 STG.E.U16 [R12.64], R10 ;  /* 0x0000000a0c001986 */ /* 0x0003e2000c101504 */
[----:B------:R-:W-:Y:S02]  /*13dd0*/  ISETP.LT.AND P1, PT, R22, c[0x0][0x178], !P0 ;  /* 0x00005e0016007a0c */ /* 0x000fe40004721270 */
[C---:B------:R-:W-:Y:S02]  /*13de0*/  ISETP.LT.AND P0, PT, R11.reuse, c[0x0][0x178], !P0 ;  /* 0x00005e000b007a0c */ /* 0x040fe40004701270 */
[----:B0-----:R-:W-:Y:S02]  /*13df0*/  IADD3 R8, R0, c[0x0][0x198], RZ ;  /* 0x0000660000087a10 */ /* 0x001fe40007ffe0ff */
[----:B-1----:R-:W-:Y:S02]  /*13e00*/  PRMT R10, R24, 0x7632, R10 ;  /* 0x00007632180a7816 */ /* 0x002fe4000000000a */
[C---:B------:R-:W-:Y:S01]  /*13e10*/  IADD3 R0, R8.reuse, c[0x0][0x198], RZ ;  /* 0x0000660008007a10 */ /* 0x040fe20007ffe0ff */
[----:B------:R-:W-:Y:S01]  /*13e20*/  IMAD.WIDE R6, R8, 0x2, R4 ;  /* 0x0000000208067825 */ /* 0x000fe200078e0204 */
[----:B------:R-:W-:Y:S01]  /*13e30*/  PRMT R20, R10, 0x7632, R20 ;  /* 0x000076320a147816 */ /* 0x000fe20000000014 */
[----:B------:R-:W2:Y:S02]  /*13e40*/  LDL.LU R24, [R1+0x28] ;  /* 0x0000280001187983 */ /* 0x000ea40000300800 */
[----:B------:R-:W-:Y:S01]  /*13e50*/  IMAD.WIDE R8, R8, 0x2, R2 ;  /* 0x0000000208087825 */ /* 0x000fe200078e0202 */
[----:B------:R-:W-:-:S03]  /*13e60*/  ISETP.LT.AND P5, PT, R11, c[0x0][0x178], !P5 ;  /* 0x00005e000b007a0c */ /* 0x000fc60006fa1270 */
[----:B------:R-:W-:Y:S01]  /*13e70*/  IMAD.WIDE R12, R0, 0x2, R4 ;  /* 0x00000002000c7825 */ /* 0x000fe200078e0204 */
[----:B------:R-:W-:Y:S01]  /*13e80*/  @P1 STG.E.U16 [R6.64], R10 ;  /* 0x0000000a06001986 */ /* 0x000fe2000c101504 */
[----:B------:R-:W-:-:S03]  /*13e90*/  ISETP.GE.AND P1, PT, R21, c[0x0][0x17c], PT ;  /* 0x00005f0015007a0c */ /* 0x000fc60003f26270 */
[----:B------:R0:W-:Y:S01]  /*13ea0*/  @P0 STG.E.U16 [R8.64], R20 ;  /* 0x0000001408000986 */ /* 0x0001e2000c101504 */
[----:B------:R-:W-:-:S03]  /*13eb0*/  IMAD.WIDE R16, R0, 0x2, R2 ;  /* 0x0000000200107825 */ /* 0x000fc600078e0202 */
[----:B------:R-:W2:Y:S01]  /*13ec0*/  LDL R21, [R1+0x478] ;  /* 0x0004780001157983 */ /* 0x000ea20000100800 */
[----:B0-----:R-:W-:-:S04]  /*13ed0*/  IADD3 R8, R0, c[0x0][0x198], RZ ;  /* 0x0000660000087a10 */ /* 0x001fc80007ffe0ff */
[C---:B------:R-:W-:Y:S01]  /*13ee0*/  IADD3 R0, R8.reuse, c[0x0][0x198], RZ ;  /* 0x0000660008007a10 */ /* 0x040fe20007ffe0ff */
[----:B------:R-:W-:-:S04]  /*13ef0*/  IMAD.WIDE R6, R8, 0x2, R4 ;  /* 0x0000000208067825 */ /* 0x000fc800078e0204 */
[----:B------:R-:W-:Y:S01]  /*13f00*/  IMAD.WIDE R8, R8, 0x2, R2 ;  /* 0x0000000208087825 */ /* 0x000fe200078e0202 */
[----:B---3--:R-:W-:Y:S01]  /*13f10*/  @P6 STG.E.U16 [R12.64], R25 ;  /* 0x000000190c006986 */ /* 0x008fe2000c101504 */
[C---:B------:R-:W-:Y:S02]  /*13f20*/  ISETP.LT.AND P6, PT, R22.reuse, c[0x0][0x178], !P4 ;  /* 0x00005e0016007a0c */ /* 0x040fe400067c1270 */
[----:B------:R-:W-:Y:S01]  /*13f30*/  ISETP.LT.AND P4, PT, R11, c[0x0][0x178], !P4 ;  /* 0x00005e000b007a0c */ /* 0x000fe20006781270 */
[----:B------:R0:W-:Y:S01]  /*13f40*/  @P5 STG.E.U16 [R16.64], R18 ;  /* 0x0000001210005986 */ /* 0x0001e2000c101504 */
[----:B------:R-:W-:Y:S02]  /*13f50*/  PRMT R10, R25, 0x7632, R10 ;  /* 0x00007632190a7816 */ /* 0x000fe4000000000a */
[----:B------:R-:W-:Y:S02]  /*13f60*/  ISETP.LT.AND P5, PT, R22, c[0x0][0x178], !P2 ;  /* 0x00005e0016007a0c */ /* 0x000fe400057a1270 */
[----:B------:R-:W-:-:S02]  /*13f70*/  ISETP.LT.AND P2, PT, R11, c[0x0][0x178], !P2 ;  /* 0x00005e000b007a0c */ /* 0x000fc40005741270 */
[----:B------:R-:W3:Y:S04]  /*13f80*/  LDL.LU R11, [R1+0x808] ;  /* 0x00080800010b7983 */ /* 0x000ee80000300800 */
[----:B------:R-:W3:Y:S01]  /*13f90*/  LDL.LU R27, [R1+0xf8] ;  /* 0x0000f800011b7983 */ /* 0x000ee20000300800 */
[----:B0-----:R-:W-:-:S03]  /*13fa0*/  PRMT R18, R18, 0x7632, R18 ;  /* 0x0000763212127816 */ /* 0x001fc60000000012 */
[----:B------:R-:W-:Y:S04]  /*13fb0*/  @P6 STG.E.U16 [R6.64], R10 ;  /* 0x0000000a06006986 */ /* 0x000fe8000c101504 */
[----:B------:R-:W3:Y:S04]  /*13fc0*/  LDL.LU R25, [R1+0x8] ;  /* 0x0000080001197983 */ /* 0x000ee80000300800 */
[----:B------:R0:W-:Y:S04]  /*13fd0*/  @P4 STG.E.U16 [R8.64], R18 ;  /* 0x0000001208004986 */ /* 0x0001e8000c101504 */
[----:B0-----:R-:W3:Y:S01]  /*13fe0*/  LDL R18, [R1+0x4e0] ;  /* 0x0004e00001127983 */ /* 0x001ee20000100800 */
[----:B------:R-:W-:Y:S01]  /*13ff0*/  IMAD.WIDE R6, R0, 0x2, R2 ;  /* 0x0000000200067825 */ /* 0x000fe200078e0202 */
[----:B------:R-:W-:-:S02]  /*14000*/  ISETP.LT.AND P4, PT, R22, c[0x0][0x178], !P3 ;  /* 0x00005e0016007a0c */ /* 0x000fc40005f81270 */
[----:B----4-:R-:W-:Y:S02]  /*14010*/  PRMT R10, R26, 0x7632, R10 ;  /* 0x000076321a0a7816 */ /* 0x010fe4000000000a */
[----:B--2---:R-:W-:-:S04]  /*14020*/  IADD3 R12, R21, 0x2b, RZ ;  /* 0x0000002b150c7810 */ /* 0x004fc80007ffe0ff */
[----:B------:R-:W-:Y:S01]  /*14030*/  ISETP.GE.AND P0, PT, R12, c[0x0][0x17c], PT ;  /* 0x00005f000c007a0c */ /* 0x000fe20003f06270 */
[----:B------:R-:W-:Y:S01]  /*14040*/  IMAD.WIDE R12, R0, 0x2, R4 ;  /* 0x00000002000c7825 */ /* 0x000fe200078e0204 */
[----:B------:R-:W-:-:S04]  /*14050*/  IADD3 R8, R21, 0x2d, RZ ;  /* 0x0000002d15087810 */ /* 0x000fc80007ffe0ff */
[----:B------:R0:W-:Y:S01]  /*14060*/  @P5 STG.E.U16 [R12.64], R26 ;  /* 0x0000001a0c005986 */ /* 0x0001e2000c101504 */
[----:B------:R-:W-:-:S03]  /*14070*/  IADD3 R0, R0, c[0x0][0x198], RZ ;  /* 0x0000660000007a10 */ /* 0x000fc60007ffe0ff */
[----:B------:R1:W-:Y:S01]  /*14080*/  @P2 STG.E.U16 [R6.64], R24 ;  /* 0x0000001806002986 */ /* 0x0003e2000c101504 */
[----:B------:R-:W-:Y:S02]  /*14090*/  ISETP.LT.AND P2, PT, R22, c[0x0][0x178], !P1 ;  /* 0x00005e0016007a0c */ /* 0x000fe40004f41270 */
[----:B0-----:R-:W-:Y:S02]  /*140a0*/  PRMT R12, R24, 0x7632, R12 ;  /* 0x00007632180c7816 */ /* 0x001fe4000000000c */
[----:B-1----:R-:W2:Y:S01]  /*140b0*/  LDL.LU R24, [R1+0xe8] ;  /* 0x0000e80001187983 */ /* 0x002ea20000300800 */
[----:B------:R-:W-:Y:S01]  /*140c0*/  ISETP.GE.AND P5, PT, R8, c[0x0][0x17c], PT ;  /* 0x00005f0008007a0c */ /* 0x000fe20003fa6270 */
[----:B------:R-:W-:-:S04]  /*140d0*/  IMAD.WIDE R6, R0, 0x2, R4 ;  /* 0x0000000200067825 */ /* 0x000fc800078e0204 */
[C---:B------:R-:W-:Y:S01]  /*140e0*/  IMAD.WIDE R8, R0.reuse, 0x2, R2 ;  /* 0x0000000200087825 */ /* 0x040fe200078e0202 */
[----:B------:R-:W-:Y:S01]  /*140f0*/  IADD3 R0, R0, c[0x0][0x198], RZ ;  /* 0x0000660000007a10 */ /* 0x000fe20007ffe0ff */
[----:B------:R0:W-:Y:S04]  /*14100*/  @P4 STG.E.U16 [R6.64], R10 ;  /* 0x0000000a06004986 */ /* 0x0001e8000c101504 */
[----:B0-----:R-:W-:Y:S01]  /*14110*/  IMAD.WIDE R6, R0, 0x2, R4 ;  /* 0x0000000200067825 */ /* 0x001fe200078e0204 */
[----:B------:R-:W-:Y:S02]  /*14120*/  IADD3 R10, R21, 0x2f, RZ ;  /* 0x0000002f150a7810 */ /* 0x000fe40007ffe0ff */
[C---:B---3--:R-:W-:Y:S02]  /*14130*/  ISETP.LT.AND P3, PT, R18.reuse, c[0x0][0x178], !P3 ;  /* 0x00005e0012007a0c */ /* 0x048fe40005f61270 */
[----:B------:R-:W-:-:S11]  /*14140*/  ISETP.LT.AND P1, PT, R18, c[0x0][0x178], !P1 ;  /* 0x00005e0012007a0c */ /* 0x000fd60004f21270 */
[----:B------:R0:W-:Y:S04]  /*14150*/  @P3 STG.E.U16 [R8.64], R12 ;  /* 0x0000000c08003986 */ /* 0x0001e8000c101504 */
[----:B------:R1:W-:Y:S01]  /*14160*/  @P2 STG.E.U16 [R6.64], R27 ;  /* 0x0000001b06002986 */ /* 0x0003e2000c101504 */
[----:B------:R-:W-:Y:S02]  /*14170*/  ISETP.GE.AND P2, PT, R10, c[0x0][0x17c], PT ;  /* 0x00005f000a007a0c */ /* 0x000fe40003f46270 */
[----:B------:R-:W-:Y:S01]  /*14180*/  PRMT R10, R27, 0x7632, R10 ;  /* 0x000076321b0a7816 */ /* 0x000fe2000000000a */
[----:B0-----:R-:W-:Y:S01]  /*14190*/  IMAD.WIDE R8, R0, 0x2, R2 ;  /* 0x0000000200087825 */ /* 0x001fe200078e0202 */
[----:B------:R-:W-:Y:S01]  /*141a0*/  PRMT R12, R25, 0x7632, R12 ;  /* 0x00007632190c7816 */ /* 0x000fe2000000000c */
[----:B-1----:R-:W3:Y:S04]  /*141b0*/  LDL.LU R27, [R1+0x178] ;  /* 0x00017800011b7983 */ /* 0x002ee80000300800 */
[----:B------:R0:W-:Y:S04]  /*141c0*/  @P1 STG.E.U16 [R8.64], R25 ;  /* 0x0000001908001986 */ /* 0x0001e8000c101504 */
[----:B0-----:R-:W4:Y:S01]  /*141d0*/  LDL.LU R25, [R1+0x48] ;  /* 0x0000480001197983 */ /* 0x001f220000300800 */
[----:B------:R-:W-:-:S02]  /*141e0*/  IADD3 R16, R21, 0x2c, RZ ;  /* 0x0000002c15107810 */ /* 0x000fc40007ffe0ff */
[----:B------:R-:W-:Y:S01]  /*141f0*/  ISETP.LT.AND P3, PT, R22, c[0x0][0x178], !P0 ;  /* 0x00005e0016007a0c */ /* 0x000fe20004761270 */
[----:B------:R-:W4:Y:S01]  /*14200*/  LDL.LU R26, [R1+0x9c] ;  /* 0x00009c00011a7983 */ /* 0x000f220000300800 */
[----:B------:R-:W-:Y:S02]  /*14210*/  ISETP.GE.AND P6, PT, R16, c[0x0][0x17c], PT ;  /* 0x00005f0010007a0c */ /* 0x000fe40003fc6270 */
[----:B------:R-:W-:Y:S02]  /*14220*/  ISETP.LT.AND P0, PT, R18, c[0x0][0x178], !P0 ;  /* 0x00005e0012007a0c */ /* 0x000fe40004701270 */
[----:B------:R-:W-:Y:S02]  /*14230*/  IADD3 R0, R0, c[0x0][0x198], RZ ;  /* 0x0000660000007a10 */ /* 0x000fe40007ffe0ff */
[----:B------:R-:W-:-:S03]  /*14240*/  ISETP.LT.AND P1, PT, R22, c[0x0][0x178], !P6 ;  /* 0x00005e0016007a0c */ /* 0x000fc60007721270 */
[----:B------:R-:W-:-:S04]  /*14250*/  IMAD.WIDE R6, R0, 0x2, R4 ;  /* 0x0000000200067825 */ /* 0x000fc800078e0204 */
        /* <DEDUP_REMOVED lines=10> */
[----:B-1----:R-:W-:Y:S02]  /*14300*/  IADD3 R8, R21, 0x31, RZ ;  /* 0x0000003115087810 */ /* 0x002fe40007ffe0ff */
[----:B------:R-:W-:Y:S02]  /*14310*/  IADD3 R10, R0, c[0x0][0x198], RZ ;  /* 0x00006600000a7a10 */ /* 0x000fe40007ffe0ff */
[----:B------:R-:W-:Y:S02]  /*14320*/  ISETP.GE.AND P4, PT, R13, c[0x0][0x17c], PT ;  /* 0x00005f000d007a0c */ /* 0x000fe40003f86270 */
[----:B------:R-:W-:Y:S02]  /*14330*/  ISETP.LT.AND P5, PT, R18, c[0x0][0x178], !P5 ;  /* 0x00005e0012007a0c */ /* 0x000fe40006fa1270 */
[----:B------:R-:W-:Y:S01]  /*14340*/  PRMT R16, R14, 0x7632, R16 ;  /* 0x000076320e107816 */ /* 0x000fe20000000010 */
[----:B--2---:R0:W-:Y:S01]  /*14350*/  @P1 STG.E.U16 [R6.64], R24 ;  /* 0x0000001806001986 */ /* 0x0041e2000c101504 */
[----:B------:R-:W-:Y:S01]  /*14360*/  ISETP.GE.AND P1, PT, R8, c[0x0][0x17c], PT ;  /* 0x00005f0008007a0c */ /* 0x000fe20003f26270 */
[----:B------:R-:W-:-:S04]  /*14370*/  IMAD.WIDE R8, R10, 0x2, R4 ;  /* 0x000000020a087825 */ /* 0x000fc800078e0204 */
[----:B0-----:R-:W-:Y:S01]  /*14380*/  IMAD.WIDE R6, R0, 0x2, R2 ;  /* 0x0000000200067825 */ /* 0x001fe200078e0202 */
[----:B------:R-:W-:Y:S02]  /*14390*/  PRMT R0, R24, 0x7632, R0 ;  /* 0x0000763218007816 */ /* 0x000fe40000000000 */
[----:B------:R-:W2:Y:S04]  /*143a0*/  LDL.LU R24, [R1+0x3c] ;  /* 0x00003c0001187983 */ /* 0x000ea80000300800 */
[----:B------:R0:W-:Y:S01]  /*143b0*/  @P6 STG.E.U16 [R6.64], R14 ;  /* 0x0000000e06006986 */ /* 0x0001e2000c101504 */
[----:B------:R-:W-:Y:S02]  /*143c0*/  ISETP.LT.AND P6, PT, R22, c[0x0][0x178], !P4 ;  /* 0x00005e0016007a0c */ /* 0x000fe400067c1270 */
[----:B------:R-:W-:Y:S01]  /*143d0*/  ISETP.LT.AND P4, PT, R18, c[0x0][0x178], !P4 ;  /* 0x00005e0012007a0c */ /* 0x000fe20006781270 */
[----:B------:R1:W-:Y:S01]  /*143e0*/  @P0 STG.E.U16 [R8.64], R0 ;  /* 0x0000000008000986 */ /* 0x0003e2000c101504 */
[C---:B0-----:R-:W-:Y:S01]  /*143f0*/  IMAD.WIDE R6, R10.reuse, 0x2, R2 ;  /* 0x000000020a067825 */ /* 0x041fe200078e0202 */
[----:B-1----:R-:W-:-:S02]  /*14400*/  IADD3 R0, R10, c[0x0][0x198], RZ ;  /* 0x000066000a007a10 */ /* 0x002fc40007ffe0ff */
[C---:B------:R-:W-:Y:S02]  /*14410*/  IADD3 R10, R21.reuse, 0x33, RZ ;  /* 0x00000033150a7810 */ /* 0x040fe40007ffe0ff */
[----:B------:R-:W-:Y:S01]  /*14420*/  IADD3 R14, R21, 0x32, RZ ;  /* 0x00000032150e7810 */ /* 0x000fe20007ffe0ff */
[C---:B------:R-:W-:Y:S01]  /*14430*/  IMAD.WIDE R8, R0.reuse, 0x2, R4 ;  /* 0x0000000200087825 */ /* 0x040fe200078e0204 */
[----:B------:R-:W-:Y:S03]  /*14440*/  @P5 STG.E.U16 [R6.64], R16 ;  /* 0x0000001006005986 */ /* 0x000fe6000c101504 */
[----:B------:R-:W-:Y:S01]  /*14450*/  IMAD.WIDE R12, R0, 0x2, R2 ;  /* 0x00000002000c7825 */ /* 0x000fe200078e0202 */
[----:B------:R-:W-:Y:S02]  /*14460*/  ISETP.GE.AND P5, PT, R10, c[0x0][0x17c], PT ;  /* 0x00005f000a007a0c */ /* 0x000fe40003fa6270 */
[----:B------:R-:W-:Y:S01]  /*14470*/  ISETP.GE.AND P0, PT, R14, c[0x0][0x17c], PT ;  /* 0x00005f000e007a0c */ /* 0x000fe20003f06270 */
[----:B---3--:R0:W-:Y:S01]  /*14480*/  @P6 STG.E.U16 [R8.64], R27 ;  /* 0x0000001b08006986 */ /* 0x0081e2000c101504 */
[----:B------:R-:W-:-:S03]  /*14490*/  PRMT R10, R27, 0x7632, R10 ;  /* 0x000076321b0a7816 */ /* 0x000fc6000000000a */
[----:B0-----:R-:W3:Y:S04]  /*144a0*/  LDL.LU R27, [R1+0xac] ;  /* 0x0000ac00011b7983 */ /* 0x001ee80000300800 */
[----:B----4-:R0:W-:Y:S01]  /*144b0*/  @P4 STG.E.U16 [R12.64], R25 ;  /* 0x000000190c004986 */ /* 0x0101e2000c101504 */
[----:B------:R-:W-:-:S03]  /*144c0*/  PRMT R14, R25, 0x7632, R14 ;  /* 0x00007632190e7816 */ /* 0x000fc6000000000e */
[----:B0-----:R-:W4:Y:S01]  /*144d0*/  LDL.LU R25, [R1+0x1c] ;  /* 0x00001c0001197983 */ /* 0x001f220000300800 */
[----:B------:R-:W-:Y:S02]  /*144e0*/  ISETP.LT.AND P4, PT, R22, c[0x0][0x178], !P2 ;  /* 0x00005e0016007a0c */ /* 0x000fe40005781270 */
[----:B------:R-:W-:Y:S02]  /*144f0*/  ISETP.LT.AND P2, PT, R18, c[0x0][0x178], !P2 ;  /* 0x00005e0012007a0c */ /* 0x000fe40005741270 */
[----:B------:R-:W-:Y:S02]  /*14500*/  IADD3 R8, R0, c[0x0][0x198], RZ ;  /* 0x0000660000087a10 */ /* 0x000fe40007ffe0ff */
[----:B------:R-:W-:Y:S02]  /*14510*/  ISETP.LT.AND P6, PT, R22, c[0x0][0x178], !P3 ;  /* 0x00005e0016007a0c */ /* 0x000fe40005fc1270 */
[----:B------:R-:W-:Y:S01]  /*14520*/  ISETP.LT.AND P3, PT, R18, c[0x0][0x178], !P3 ;  /* 0x00005e0012007a0c */ /* 0x000fe20005f61270 */
[C---:B------:R-:W-:Y:S01]  /*14530*/  IMAD.WIDE R6, R8.reuse, 0x2, R4 ;  /* 0x0000000208067825 */ /* 0x040fe200078e0204 */
[----:B------:R-:W-:-:S03]  /*14540*/  IADD3 R0, R8, c[0x0][0x198], RZ ;  /* 0x0000660008007a10 */ /* 0x000fc60007ffe0ff */
[----:B------:R-:W-:Y:S01]  /*14550*/  IMAD.WIDE R8, R8, 0x2, R2 ;  /* 0x0000000208087825 */ /* 0x000fe200078e0202 */
[----:B------:R0:W-:Y:S03]  /*14560*/  @P4 STG.E.U16 [R6.64], R10 ;  /* 0x0000000a06004986 */ /* 0x0001e6000c101504 */
[C---:B------:R-:W-:Y:S01]  /*14570*/  IMAD.WIDE R12, R0.reuse, 0x2, R4 ;  /* 0x00000002000c7825 */ /* 0x040fe200078e0204 */
[----:B------:R-:W-:Y:S04]  /*14580*/  @P2 STG.E.U16 [R8.64], R14 ;  /* 0x0000000e08002986 */ /* 0x000fe8000c101504 */
[----:B------:R1:W-:Y:S01]  /*14590*/  @P6 STG.E.U16 [R12.64], R26 ;  /* 0x0000001a0c006986 */ /* 0x0003e2000c101504 */
[----:B0-----:R-:W-:Y:S01]  /*145a0*/  IMAD.WIDE R6, R0, 0x2, R2 ;  /* 0x0000000200067825 */ /* 0x001fe200078e0202 */
[----:B------:R-:W-:-:S02]  /*145b0*/  ISETP.LT.AND P6, PT, R22, c[0x0][0x178], !P1 ;  /* 0x00005e0016007a0c */ /* 0x000fc40004fc1270 */
[----:B------:R-:W-:Y:S02]  /*145c0*/  ISETP.LT.AND P1, PT, R18, c[0x0][0x178], !P1 ;  /* 0x00005e0012007a0c */ /* 0x000fe40004f21270 */
[----:B-1----:R-:W-:Y:S02]  /*145d0*/  IADD3 R13, R0, c[0x0][0x198], RZ ;  /* 0x00006600000d7a10 */ /* 0x002fe40007ffe0ff */
[----:B------:R-:W-:Y:S02]  /*145e0*/  PRMT R12, R26, 0x7632, R12 ;  /* 0x000076321a0c7816 */ /* 0x000fe4000000000c */
[C---:B------:R-:W-:Y:S01]  /*145f0*/  IADD3 R10, R13.reuse, c[0x0][0x198], RZ ;  /* 0x000066000d0a7a10 */ /* 0x040fe20007ffe0ff */
[----:B------:R-:W-:Y:S01]  /*14600*/  IMAD.WIDE R8, R13, 0x2, R4 ;  /* 0x000000020d087825 */ /* 0x000fe200078e0204 */
[----:B------:R-:W-:Y:S02]  /*14610*/  IADD3 R14, R21, 0x36, RZ ;  /* 0x00000036150e7810 */ /* 0x000fe40007ffe0ff */
[----:B--2---:R-:W-:Y:S01]  /*14620*/  PRMT R0, R24, 0x7632, R0 ;  /* 0x0000763218007816 */ /* 0x004fe20000000000 */
[----:B------:R0:W-:Y:S01]  /*14630*/  @P3 STG.E.U16 [R6.64], R24 ;  /* 0x0000001806003986 */ /* 0x0001e2000c101504 */
[----:B------:R-:W-:-:S02]  /*14640*/  ISETP.LT.AND P3, PT, R22, c[0x0][0x178], !P0 ;  /* 0x00005e0016007a0c */ /* 0x000fc40004761270 */
[----:B------:R-:W-:Y:S01]  /*14650*/  ISETP.LT.AND P0, PT, R18, c[0x0][0x178], !P0 ;  /* 0x00005e0012007a0c */ /* 0x000fe20004701270 */
[----:B0-----:R-:W2:Y:S01]  /*14660*/  LDL.LU R24, [R1+0xdc] ;  /* 0x0000dc0001187983 */ /* 0x001ea20000300800 */
[----:B------:R-:W-:-:S03]  /*14670*/  IMAD.WIDE R6, R13, 0x2, R2 ;  /* 0x000000020d067825 */ /* 0x000fc600078e0202 */
[----:B------:R0:W-:Y:S04]  /*14680*/  @P6 STG.E.U16 [R8.64], R12 ;  /* 0x0000000c08006986 */ /* 0x0001e8000c101504 */
[----:B------:R1:W-:Y:S01]  /*14690*/  @P1 STG.E.U16 [R6.64], R0 ;  /* 0x0000000006001986 */ /* 0x0003e2000c101504 */
[----:B------:R-:W-:Y:S01]  /*146a0*/  ISETP.GE.AND P6, PT, R14, c[0x0][0x17c], PT ;  /* 0x00005f000e007a0c */ /* 0x000fe20003fc6270 */
[----:B0-----:R-:W-:-:S04]  /*146b0*/  IMAD.WIDE R8, R10, 0x2, R4 ;  /* 0x000000020a087825 */ /* 0x001fc800078e0204 */
[----:B-1----:R-:W-:Y:S01]  /*146c0*/  IMAD.WIDE R6, R10, 0x2, R2 ;  /* 0x000000020a067825 */ /* 0x002fe200078e0202 */
[----:B---3--:R-:W-:Y:S04]  /*146d0*/  @P3 STG.E.U16 [R8.64], R27 ;  /* 0x0000001b08003986 */ /* 0x008fe8000c101504 */
[----:B----4-:R0:W-:Y:S01]  /*146e0*/  @P0 STG.E.U16 [R6.64], R25 ;  /* 0x0000001906000986 */ /* 0x0101e2000c101504 */
[----:B------:R-:W-:-:S03]  /*146f0*/  PRMT R14, R25, 0x7632, R14 ;  /* 0x00007632190e7816 */ /* 0x000fc6000000000e */
[----:B0-----:R-:W3:Y:S01]  /*14700*/  LDL.LU R25, [R1+0xbc] ;  /* 0x0000bc0001197983 */ /* 0x001ee20000300800 */
[----:B------:R-:W-:Y:S02]  /*14710*/  IADD3 R16, R21, 0x34, RZ ;  /* 0x0000003415107810 */ /* 0x000fe40007ffe0ff */
[----:B------:R-:W-:Y:S01]  /*14720*/  ISETP.LT.AND P3, PT, R22, c[0x0][0x178], !P5 ;  /* 0x00005e0016007a0c */ /* 0x000fe20006f61270 */
[----:B------:R-:W4:Y:S01]  /*14730*/  LDL.LU R26, [R1+0x13c] ;  /* 0x00013c00011a7983 */ /* 0x000f220000300800 */
[----:B------:R-:W-:Y:S02]  /*14740*/  ISETP.GE.AND P4, PT, R16, c[0x0][0x17c], PT ;  /* 0x00005f0010007a0c */ /* 0x000fe40003f86270 */
[----:B------:R-:W-:Y:S02]  /*14750*/  ISETP.LT.AND P5, PT, R18, c[0x0][0x178], !P5 ;  /* 0x00005e0012007a0c */ /* 0x000fe40006fa1270 */
[----:B------:R-:W-:Y:S02]  /*14760*/  IADD3 R8, R10, c[0x0][0x198], RZ ;  /* 0x000066000a087a10 */ /* 0x000fe40007ffe0ff */
[----:B------:R-:W-:-:S02]  /*14770*/  ISETP.LT.AND P0, PT, R22, c[0x0][0x178], !P4 ;  /* 0x00005e0016007a0c */ /* 0x000fc40006701270 */
[C---:B------:R-:W-:Y:S02]  /*14780*/  IADD3 R12, R21.reuse, 0x37, RZ ;  /* 0x00000037150c7810 */ /* 0x040fe40007ffe0ff */
[C---:B------:R-:W-:Y:S01]  /*14790*/  IADD3 R10, R8.reuse, c[0x0][0x198], RZ ;  /* 0x00006600080a7a10 */ /* 0x040fe20007ffe0ff */
[C---:B------:R-:W-:Y:S01]  /*147a0*/  IMAD.WIDE R6, R8.reuse, 0x2, R4 ;  /* 0x0000000208067825 */ /* 0x040fe200078e0204 */
[----:B------:R-:W-:Y:S02]  /*147b0*/  IADD3 R17, R21, 0x35, RZ ;  /* 0x0000003515117810 */ /* 0x000fe40007ffe0ff */
[----:B------:R-:W-:Y:S01]  /*147c0*/  PRMT R0, R27, 0x7632, R0 ;  /* 0x000076321b007816 */ /* 0x000fe20000000000 */
[----:B------:R-:W-:Y:S01]  /*147d0*/  IMAD.WIDE R8, R8, 0x2, R2 ;  /* 0x0000000208087825 */ /* 0x000fe200078e0202 */
[----:B------:R-:W-:Y:S01]  /*147e0*/  ISETP.LT.AND P4, PT, R18, c[0x0][0x178], !P4 ;  /* 0x00005e0012007a0c */ /* 0x000fe20006781270 */
[----:B------:R-:W4:Y:S01]  /*147f0*/  LDL.LU R27, [R1+0x2c] ;  /* 0x00002c00011b7983 */ /* 0x000f220000300800 */
[----:B------:R-:W-:Y:S01]  /*14800*/  ISETP.GE.AND P1, PT, R12, c[0x0][0x17c], PT ;  /* 0x00005f000c007a0c */ /* 0x000fe20003f26270 */
[C---:B------:R-:W-:Y:S01]  /*14810*/  IMAD.WIDE R12, R10.reuse, 0x2, R4 ;  /* 0x000000020a0c7825 */ /* 0x040fe200078e0204 */
[----:B------:R-:W-:Y:S01]  /*14820*/  ISETP.GE.AND P2, PT, R17, c[0x0][0x17c], PT ;  /* 0x00005f0011007a0c */ /* 0x000fe20003f46270 */
[----:B------:R0:W-:Y:S04]  /*14830*/  @P3 STG.E.U16 [R6.64], R0 ;  /* 0x0000000006003986 */ /* 0x0001e8000c101504 */
[----:B------:R-:W-:Y:S01]  /*14840*/  @P5 STG.E.U16 [R8.64], R14 ;  /* 0x0000000e08005986 */ /* 0x000fe2000c101504 */
[----:B0-----:R-:W-:Y:S01]  /*14850*/  IMAD.WIDE R6, R10, 0x2, R2 ;  /* 0x000000020a067825 */ /* 0x001fe200078e0202 */
[----:B------:R-:W-:-:S02]  /*14860*/  PRMT R0, R11, 0x7632, R0 ;  /* 0x000076320b007816 */ /* 0x000fc40000000000 */
[----:B--2---:R0:W-:Y:S01]  /*14870*/  @P0 STG.E.U16 [R12.64], R24 ;  /* 0x000000180c000986 */ /* 0x0041e2000c101504 */
[----:B------:R-:W-:Y:S02]  /*14880*/  ISETP.LT.AND P0, PT, R22, c[0x0][0x178], !P2 ;  /* 0x00005e0016007a0c */ /* 0x000fe40005701270 */
[----:B------:R-:W-:Y:S01]  /*14890*/  ISETP.LT.AND P2, PT, R18, c[0x0][0x178], !P2 ;  /* 0x00005e0012007a0c */ /* 0x000fe20005741270 */
[----:B------:R1:W-:Y:S01]  /*148a0*/  @P4 STG.E.U16 [R6.64], R11 ;  /* 0x0000000b06004986 */ /* 0x0003e2000c101504 */
[----:B------:R-:W-:Y:S02]  /*148b0*/  ISETP.LT.AND P4, PT, R22, c[0x0][0x178], !P6 ;  /* 0x00005e0016007a0c */ /* 0x000fe40007781270 */
[----:B0-----:R-:W-:Y:S02]  /*148c0*/  IADD3 R13, R10, c[0x0][0x198], RZ ;  /* 0x000066000a0d7a10 */ /* 0x001fe40007ffe0ff */
[----:B------:R-:W-:Y:S02]  /*148d0*/  PRMT R12, R24, 0x7632, R12 ;  /* 0x00007632180c7816 */ /* 0x000fe4000000000c */
[C---:B------:R-:W-:Y:S01]  /*148e0*/  IADD3 R10, R13.reuse, c[0x0][0x198], RZ ;  /* 0x000066000d0a7a10 */ /* 0x040fe20007ffe0ff */
[C---:B------:R-:W-:Y:S01]  /*148f0*/  IMAD.WIDE R8, R13.reuse, 0x2, R4 ;  /* 0x000000020d087825 */ /* 0x040fe200078e0204 */
[----:B------:R-:W2:Y:S03]  /*14900*/  LDL.LU R24, [R1+0xfc] ;  /* 0x0000fc0001187983 */ /* 0x000ea60000300800 */
[----:B-1----:R-:W-:Y:S01]  /*14910*/  IMAD.WIDE R6, R13, 0x2, R2 ;  /* 0x000000020d067825 */ /* 0x002fe200078e0202 */
[----:B------:R0:W-:Y:S04]  /*14920*/  @P0 STG.E.U16 [R8.64], R12 ;  /* 0x0000000c08000986 */ /* 0x0001e8000c101504 */
[----:B------:R3:W-:Y:S01]  /*14930*/  @P2 STG.E.U16 [R6.64], R0 ;  /* 0x0000000006002986 */ /* 0x0007e2000c101504 */
[----:B0-----:R-:W-:Y:S01]  /*14940*/  IMAD.WIDE R8, R10, 0x2, R4 ;  /* 0x000000020a087825 */ /* 0x001fe200078e0204 */
[----:B---3--:R-:W-:-:S04]  /*14950*/  PRMT R0, R25, 0x7632, R0 ;  /* 0x0000763219007816 */ /* 0x008fc80000000000 */
[----:B------:R0:W-:Y:S04]  /*14960*/  @P4 STG.E.U16 [R8.64], R25 ;  /* 0x0000001908004986 */ /* 0x0001e8000c101504 */
[----:B0-----:R-:W3:Y:S01]  /*14970*/  LDL.LU R25, [R1+0xc] ;  /* 0x00000c0001197983 */ /* 0x001ee20000300800 */
[----:B------:R-:W-:Y:S02]  /*14980*/  ISETP.LT.AND P6, PT, R18, c[0x0][0x178], !P6 ;  /* 0x00005e0012007a0c */ /* 0x000fe400077c1270 */
[C---:B------:R-:W-:Y:S01]  /*14990*/  IADD3 R16, R21.reuse, 0x38, RZ ;  /* 0x0000003815107810 */ /* 0x040fe20007ffe0ff */
[----:B------:R-:W-:Y:S01]  /*149a0*/  IMAD.WIDE R6, R10, 0x2, R2 ;  /* 0x000000020a067825 */ /* 0x000fe200078e0202 */
[----:B------:R-:W-:Y:S02]  /*149b0*/  IADD3 R11, R21, 0x3a, RZ ;  /* 0x0000003a150b7810 */ /* 0x000fe40007ffe0ff */
[----:B------:R-:W-:-:S02]  /*149c0*/  ISETP.GE.AND P3, PT, R16, c[0x0][0x17c], PT ;  /* 0x00005f0010007a0c */ /* 0x000fc40003f66270 */
[----:B------:R-:W-:Y:S02]  /*149d0*/  ISETP.LT.AND P4, PT, R22, c[0x0][0x178], !P1 ;  /* 0x00005e0016007a0c */ /* 0x000fe40004f81270 */
[----:B------:R-:W-:Y:S02]  /*149e0*/  ISETP.LT.AND P1, PT, R18, c[0x0][0x178], !P1 ;  /* 0x00005e0012007a0c */ /* 0x000fe40004f21270 */
[----:B------:R-:W-:Y:S01]  /*149f0*/  IADD3 R8, R10, c[0x0][0x198], RZ ;  /* 0x000066000a087a10 */ /* 0x000fe20007ffe0ff */
[----:B------:R0:W-:Y:S01]  /*14a00*/  @P6 STG.E.U16 [R6.64], R19 ;  /* 0x0000001306006986 */ /* 0x0001e2000c101504 */
[----:B------:R-:W-:Y:S02]  /*14a10*/  ISETP.LT.AND P6, PT, R22, c[0x0][0x178], !P3 ;  /* 0x00005e0016007a0c */ /* 0x000fe40005fc1270 */
[----:B------:R-:W-:Y:S02]  /*14a20*/  ISETP.GE.AND P0, PT, R11, c[0x0][0x17c], PT ;  /* 0x00005f000b007a0c */ /* 0x000fe40003f06270 */
[----:B------:R-:W-:-:S02]  /*14a30*/  IADD3 R11, R21, 0x3b, RZ ;  /* 0x0000003b150b7810 */ /* 0x000fc40007ffe0ff */
[----:B------:R-:W-:Y:S02]  /*14a40*/  IADD3 R12, R8, c[0x0][0x198], RZ ;  /* 0x00006600080c7a10 */ /* 0x000fe40007ffe0ff */
[----:B------:R-:W-:Y:S02]  /*14a50*/  IADD3 R17, R21, 0x39, RZ ;  /* 0x0000003915117810 */ /* 0x000fe40007ffe0ff */
[----:B------:R-:W-:Y:S01]  /*14a60*/  ISETP.LT.AND P3, PT, R18, c[0x0][0x178], !P3 ;  /* 0x00005e0012007a0c */ /* 0x000fe20005f61270 */
[C---:B0-----:R-:W-:Y:S01]  /*14a70*/  IMAD.WIDE R6, R8.reuse, 0x2, R4 ;  /* 0x0000000208067825 */ /* 0x041fe200078e0204 */
[----:B------:R-:W-:Y:S02]  /*14a80*/  ISETP.GE.AND P2, PT, R11, c[0x0][0x17c], PT ;  /* 0x00005f000b007a0c */ /* 0x000fe40003f46270 */
[----:B------:R-:W-:Y:S01]  /*14a90*/  PRMT R13, R19, 0x7632, R13 ;  /* 0x00007632130d7816 */ /* 0x000fe2000000000d */
[----:B------:R-:W-:Y:S01]  /*14aa0*/  IMAD.WIDE R8, R8, 0x2, R2 ;  /* 0x0000000208087825 */ /* 0x000fe200078e0202 */
[----:B------:R-:W-:-:S03]  /*14ab0*/  ISETP.GE.AND P5, PT, R17, c[0x0][0x17c], PT ;  /* 0x00005f0011007a0c */ /* 0x000fc60003fa6270 */
[----:B------:R-:W-:Y:S01]  /*14ac0*/  IMAD.WIDE R10, R12, 0x2, R4 ;  /* 0x000000020c0a7825 */ /* 0x000fe200078e0204 */
[----:B------:R0:W-:Y:S04]  /*14ad0*/  @P4 STG.E.U16 [R6.64], R0 ;  /* 0x0000000006004986 */ /* 0x0001e8000c101504 */
[----:B------:R1:W-:Y:S04]  /*14ae0*/  @P1 STG.E.U16 [R8.64], R13 ;  /* 0x0000000d08001986 */ /* 0x0003e8000c101504 */
[----:B----4-:R4:W-:Y:S01]  /*14af0*/  @P6 STG.E.U16 [R10.64], R26 ;  /* 0x0000001a0a006986 */ /* 0x0109e2000c101504 */
[----:B------:R-:W-:-:S02]  /*14b00*/  ISETP.LT.AND P6, PT, R22, c[0x0][0x178], !P5 ;  /* 0x00005e0016007a0c */ /* 0x000fc40006fc1270 */
[----:B------:R-:W-:Y:S01]  /*14b10*/  ISETP.LT.AND P5, PT, R18, c[0x0][0x178], !P5 ;  /* 0x00005e0012007a0c */ /* 0x000fe20006fa1270 */
[C---:B0-----:R-:W-:Y:S01]  /*14b20*/  IMAD.WIDE R6, R12.reuse, 0x2, R2 ;  /* 0x000000020c067825 */ /* 0x041fe200078e0202 */
[----:B------:R-:W-:-:S04]  /*14b30*/  IADD3 R12, R12, c[0x0][0x198], RZ ;  /* 0x000066000c0c7a10 */ /* 0x000fc80007ffe0ff */
[----:B------:R0:W-:Y:S01]  /*14b40*/  @P3 STG.E.U16 [R6.64], R27 ;  /* 0x0000001b06003986 */ /* 0x0001e2000c101504 */
[----:B------:R-:W-:Y:S01]  /*14b50*/  ISETP.LT.AND P3, PT, R22, c[0x0][0x178], !P0 ;  /* 0x00005e0016007a0c */ /* 0x000fe20004761270 */
[----:B-1----:R-:W-:Y:S01]  /*14b60*/  IMAD.WIDE R8, R12, 0x2, R4 ;  /* 0x000000020c087825 */ /* 0x002fe200078e0204 */
[----:B------:R-:W-:Y:S02]  /*14b70*/  ISETP.LT.AND P0, PT, R18, c[0x0][0x178], !P0 ;  /* 0x00005e0012007a0c */ /* 0x000fe40004701270 */
[----:B----4-:R-:W-:Y:S02]  /*14b80*/  PRMT R11, R26, 0x7632, R11 ;  /* 0x000076321a0b7816 */ /* 0x010fe4000000000b */
[----:B------:R-:W-:Y:S02]  /*14b90*/  PRMT R0, R27, 0x7632, R0 ;  /* 0x000076321b007816 */ /* 0x000fe40000000000 */
[C---:B------:R-:W-:Y:S01]  /*14ba0*/  IADD3 R10, R12.reuse, c[0x0][0x198], RZ ;  /* 0x000066000c0a7a10 */ /* 0x040fe20007ffe0ff */
[----:B0-----:R-:W-:Y:S01]  /*14bb0*/  IMAD.WIDE R6, R12, 0x2, R2 ;  /* 0x000000020c067825 */ /* 0x001fe200078e0202 */
[----:B------:R0:W-:Y:S01]  /*14bc0*/  @P6 STG.E.U16 [R8.64], R11 ;  /* 0x0000000b08006986 */ /* 0x0001e2000c101504 */
[----:B------:R-:W-:-:S03]  /*14bd0*/  IADD3 R13, R21, 0x3e, RZ ;  /* 0x0000003e150d7810 */ /* 0x000fc60007ffe0ff */
[----:B------:R1:W-:Y:S01]  /*14be0*/  @P5 STG.E.U16 [R6.64], R0 ;  /* 0x0000000006005986 */ /* 0x0003e2000c101504 */
[----:B------:R-:W-:-:S03]  /*14bf0*/  ISETP.GE.AND P6, PT, R13, c[0x0][0x17c], PT ;  /* 0x00005f000d007a0c */ /* 0x000fc60003fc6270 */
[----:B------:R-:W4:Y:S01]  /*14c00*/  LDL.LU R27, [R1+0xec] ;  /* 0x0000ec00011b7983 */ /* 0x000f220000300800 */
[----:B0-----:R-:W-:-:S04]  /*14c10*/  IMAD.WIDE R8, R10, 0x2, R4 ;  /* 0x000000020a087825 */ /* 0x001fc800078e0204 */
[----:B-1----:R-:W-:Y:S01]  /*14c20*/  IMAD.WIDE R6, R10, 0x2, R2 ;  /* 0x000000020a067825 */ /* 0x002fe200078e0202 */
[----:B--2---:R-:W-:Y:S01]  /*14c30*/  PRMT R0, R24, 0x7632, R0 ;  /* 0x0000763218007816 */ /* 0x004fe20000000000 */
[----:B------:R0:W-:Y:S04]  /*14c40*/  @P3 STG.E.U16 [R8.64], R24 ;  /* 0x0000001808003986 */ /* 0x0001e8000c101504 */
[----:B0-----:R-:W2:Y:S04]  /*14c50*/  LDL.LU R24, [R1+0x17c] ;  /* 0x00017c0001187983 */ /* 0x001ea80000300800 */
[----:B---3--:R0:W-:Y:S01]  /*14c60*/  @P0 STG.E.U16 [R6.64], R25 ;  /* 0x0000001906000986 */ /* 0x0081e2000c101504 */
[----:B------:R-:W-:-:S03]  /*14c70*/  PRMT R13, R25, 0x7632, R13 ;  /* 0x00007632190d7816 */ /* 0x000fc6000000000d */
[----:B0-----:R-:W2:Y:S01]  /*14c80*/  LDL.LU R25, [R1+0x4c] ;  /* 0x00004c0001197983 */ /* 0x001ea20000300800 */
[----:B------:R-:W-:Y:S02]  /*14c90*/  IADD3 R14, R21, 0x3c, RZ ;  /* 0x0000003c150e7810 */ /* 0x000fe40007ffe0ff */
[----:B------:R-:W-:Y:S02]  /*14ca0*/  ISETP.LT.AND P3, PT, R22, c[0x0][0x178], !P2 ;  /* 0x00005e0016007a0c */ /* 0x000fe40005761270 */
[----:B------:R-:W-:Y:S02]  /*14cb0*/  ISETP.GE.AND P4, PT, R14, c[0x0][0x17c], PT ;  /* 0x00005f000e007a0c */ /* 0x000fe40003f86270 */
[----:B------:R-:W-:Y:S02]  /*14cc0*/  ISETP.LT.AND P2, PT, R18, c[0x0][0x178], !P2 ;  /* 0x00005e0012007a0c */ /* 0x000fe40005741270 */
[----:B------:R-:W-:Y:S02]  /*14cd0*/  IADD3 R8, R10, c[0x0][0x198], RZ ;  /* 0x000066000a087a10 */ /* 0x000fe40007ffe0ff */
[----:B------:R-:W-:-:S02]  /*14ce0*/  ISETP.LT.AND P0, PT, R22, c[0x0][0x178], !P4 ;  /* 0x00005e0016007a0c */ /* 0x000fc40006701270 */
[----:B------:R-:W-:Y:S02]  /*14cf0*/  IADD3 R11, R21, 0x3f, RZ ;  /* 0x0000003f150b7810 */ /* 0x000fe40007ffe0ff */
[C---:B------:R-:W-:Y:S01]  /*14d00*/  IADD3 R12, R8.reuse, c[0x0][0x198], RZ ;  /* 0x00006600080c7a10 */ /* 0x040fe20007ffe0ff */
[----:B------:R-:W-:Y:S01]  /*14d10*/  IMAD.WIDE R6, R8, 0x2, R4 ;  /* 0x0000000208067825 */ /* 0x000fe200078e0204 */
[----:B------:R-:W-:-:S03]  /*14d20*/  ISETP.GE.AND P5, PT, R11, c[0x0][0x17c], PT ;  /* 0x00005f000b007a0c */ /* 0x000fc60003fa6270 */
[----:B------:R-:W-:Y:S01]  /*14d30*/  IMAD.WIDE R8, R8, 0x2, R2 ;  /* 0x0000000208087825 */ /* 0x000fe200078e0202 */
[----:B------:R-:W-:Y:S03]  /*14d40*/  @P3 STG.E.U16 [R6.64], R0 ;  /* 0x0000000006003986 */ /* 0x000fe6000c101504 */
[----:B------:R-:W-:Y:S01]  /*14d50*/  IMAD.WIDE R10, R12, 0x2, R4 ;  /* 0x000000020c0a7825 */ /* 0x000fe200078e0204 */
[----:B------:R-:W-:Y:S01]  /*14d60*/  @P2 STG.E.U16 [R8.64], R13 ;  /* 0x0000000d08002986 */ /* 0x000fe2000c101504 */
[----:B------:R-:W-:-:S03]  /*14d70*/  ISETP.LT.AND P4, PT, R18, c[0x0][0x178], !P4 ;  /* 0x00005e0012007a0c */ /* 0x000fc60006781270 */
[----:B----4-:R0:W-:Y:S02]  /*14d80*/  @P0 STG.E.U16 [R10.64], R27 ;  /* 0x0000001b0a000986 */ /* 0x0101e4000c101504 */
[----:B0-----:R-:W-:Y:S01]  /*14d90*/  PRMT R11, R27, 0x7632, R11 ;  /* 0x000076321b0b7816 */ /* 0x001fe2000000000b */
[----:B------:R-:W-:Y:S01]  /*14da0*/  IMAD.WIDE R6, R12, 0x2, R2 ;  /* 0x000000020c067825 */ /* 0x000fe200078e0202 */
[----:B------:R-:W-:-:S06]  /*14db0*/  PRMT R10, R15, 0x7632, R10 ;  /* 0x000076320f0a7816 */ /* 0x000fcc000000000a */
[----:B------:R-:W-:Y:S04]  /*14dc0*/  @P4 STG.E.U16 [R6.64], R15 ;  /* 0x0000000f06004986 */ /* 0x000fe8000c101504 */
[----:B--2---:R-:W-:Y:S04]  /*14dd0*/  STL.64 [R1+0x800], R24 ;  /* 0x0008001801007387 */ /* 0x004fe80000100a00 */
[----:B------:R-:W0:Y:S04]  /*14de0*/  LDS.128 R24, [R28] ;  /* 0x000000001c187984 */ /* 0x000e280000000c00 */
[----:B0-----:R0:W-:Y:S01]  /*14df0*/  STL [R1+0x24], R25 ;  /* 0x0000241901007387 */ /* 0x0011e20000100800 */
[----:B------:R-:W-:-:S03]  /*14e00*/  IMAD.MOV.U32 R15, RZ, RZ, R24 ;  /* 0x000000ffff0f7224 */ /* 0x000fc600078e0018 */
[----:B------:R-:W-:Y:S04]  /*14e10*/  STL.64 [R1+0x28], R26 ;  /* 0x0000281a01007387 */ /* 0x000fe80000100a00 */
[----:B0-----:R-:W2:Y:S01]  /*14e20*/  LDL.LU.64 R24, [R1+0x800] ;  /* 0x0008000001187983 */ /* 0x001ea20000300a00 */
[----:B------:R-:W-:Y:S02]  /*14e30*/  IADD3 R16, R21, 0x3d, RZ ;  /* 0x0000003d15107810 */ /* 0x000fe40007ffe0ff */
[----:B------:R-:W-:Y:S01]  /*14e40*/  IADD3 R8, R12, c[0x0][0x198], RZ ;  /* 0x000066000c087a10 */ /* 0x000fe20007ffe0ff */
[----:B------:R-:W3:Y:S01]  /*14e50*/  LDL.LU R17, [R1+0x50] ;  /* 0x0000500001117983 */ /* 0x000ee20000300800 */
[----:B------:R-:W-:-:S04]  /*14e60*/  ISETP.GE.AND P1, PT, R16, c[0x0][0x17c], PT ;  /* 0x00005f0010007a0c */ /* 0x000fc80003f26270 */
[----:B------:R-:W-:Y:S02]  /*14e70*/  ISETP.LT.AND P0, PT, R22, c[0x0][0x178], !P1 ;  /* 0x00005e0016007a0c */ /* 0x000fe40004f01270 */
[----:B------:R-:W-:Y:S02]  /*14e80*/  ISETP.LT.AND P1, PT, R18, c[0x0][0x178], !P1 ;  /* 0x00005e0012007a0c */ /* 0x000fe40004f21270 */
[----:B------:R-:W-:Y:S01]  /*14e90*/  ISETP.LT.AND P4, PT, R22, c[0x0][0x178], !P6 ;  /* 0x00005e0016007a0c */ /* 0x000fe20007781270 */
[----:B------:R-:W-:Y:S01]  /*14ea0*/  IMAD.WIDE R6, R8, 0x2, R4 ;  /* 0x0000000208067825 */ /* 0x000fe200078e0204 */
[----:B------:R-:W-:Y:S02]  /*14eb0*/  ISETP.LT.AND P6, PT, R18, c[0x0][0x178], !P6 ;  /* 0x00005e0012007a0c */ /* 0x000fe400077c1270 */
[C---:B------:R-:W-:Y:S01]  /*14ec0*/  IADD3 R0, R8.reuse, c[0x0][0x198], RZ ;  /* 0x0000660008007a10 */ /* 0x040fe20007ffe0ff */
[----:B------:R-:W-:Y:S01]  /*14ed0*/  IMAD.WIDE R8, R8, 0x2, R2 ;  /* 0x0000000208087825 */ /* 0x000fe200078e0202 */
[----:B------:R-:W-:-:S03]  /*14ee0*/  IADD3 R12, R21, 0x42, RZ ;  /* 0x00000042150c7810 */ /* 0x000fc60007ffe0ff */
[----:B------:R0:W-:Y:S04]  /*14ef0*/  @P0 STG.E.U16 [R6.64], R11 ;  /* 0x0000000b06000986 */ /* 0x0001e8000c101504 */
[----:B------:R1:W-:Y:S01]  /*14f00*/  @P1 STG.E.U16 [R8.64], R10 ;  /* 0x0000000a08001986 */ /* 0x0003e2000c101504 */
[----:B------:R-:W-:Y:S01]  /*14f10*/  ISETP.GE.AND P0, PT, R12, c[0x0][0x17c], PT ;  /* 0x00005f000c007a0c */ /* 0x000fe20003f06270 */
[----:B0-----:R-:W-:-:S04]  /*14f20*/  IMAD.WIDE R6, R0, 0x2, R4 ;  /* 0x0000000200067825 */ /* 0x001fc800078e0204 */
[----:B-1----:R-:W-:Y:S01]  /*14f30*/  IMAD.WIDE R8, R0, 0x2, R2 ;  /* 0x0000000200087825 */ /* 0x002fe200078e0202 */
[----:B--2---:R-:W-:Y:S01]  /*14f40*/  @P4 STG.E.U16 [R6.64], R24 ;  /* 0x0000001806004986 */ /* 0x004fe2000c101504 */
[----:B------:R-:W-:Y:S02]  /*14f50*/  PRMT R12, R24, 0x7632, R12 ;  /* 0x00007632180c7816 */ /* 0x000fe4000000000c */
[----:B------:R-:W-:Y:S01]  /*14f60*/  PRMT R13, R25, 0x7632, R13 ;  /* 0x00007632190d7816 */ /* 0x000fe2000000000d */
[----:B------:R-:W-:Y:S04]  /*14f70*/  @P6 STG.E.U16 [R8.64], R25 ;  /* 0x0000001908006986 */ /* 0x000fe8000c101504 */
[----:B------:R-:W0:Y:S04]  /*14f80*/  LDS.128 R24, [R29] ;  /* 0x000000001d187984 */ /* 0x000e280000000c00 */
[----:B0-----:R-:W-:Y:S01]  /*14f90*/  STL [R1+0x34], R25 ;  /* 0x0000341901007387 */ /* 0x001fe20000100800 */
[----:B------:R-:W-:-:S03]  /*14fa0*/  IMAD.MOV.U32 R19, RZ, RZ, R24 ;  /* 0x000000ffff137224 */ /* 0x000fc600078e0018 */
[----:B------:R0:W-:Y:S04]  /*14fb0*/  STL.64 [R1+0x38], R26 ;  /* 0x0000381a01007387 */ /* 0x0001e80000100a00 */
[----:B0-----:R-:W2:Y:S04]  /*14fc0*/  LDL.LU.64 R26, [R1+0x7f8] ;  /* 0x0007f800011a7983 */ /* 0x001ea80000300a00 */
[----:B------:R-:W4:Y:S01]  /*14fd0*/  LDL.LU R24, [R1+0x70] ;  /* 0x0000700001187983 */ /* 0x000f220000300800 */
[----:B------:R-:W-:Y:S02]  /*14fe0*/  IADD3 R14, R21, 0x40, RZ ;  /* 0x00000040150e7810 */ /* 0x000fe40007ffe0ff */
[----:B------:R-:W-:-:S02]  /*14ff0*/  ISETP.LT.AND P4, PT, R22, c[0x0][0x178], !P5 ;  /* 0x00005e0016007a0c */ /* 0x000fc40006f81270 */
[----:B------:R-:W-:Y:S02]  /*15000*/  ISETP.GE.AND P3, PT, R14, c[0x0][0x17c], PT ;  /* 0x00005f000e007a0c */ /* 0x000fe40003f66270 */
[----:B------:R-:W-:Y:S02]  /*15010*/  ISETP.LT.AND P5, PT, R18, c[0x0][0x178], !P5 ;  /* 0x00005e0012007a0c */ /* 0x000fe40006fa1270 */
[----:B------:R-:W-:Y:S02]  /*15020*/  IADD3 R8, R0, c[0x0][0x198], RZ ;  /* 0x0000660000087a10 */ /* 0x000fe40007ffe0ff */
[----:B------:R-:W-:Y:S02]  /*15030*/  ISETP.LT.AND P6, PT, R22, c[0x0][0x178], !P3 ;  /* 0x00005e0016007a0c */ /* 0x000fe40005fc1270 */
[C---:B------:R-:W-:Y:S02]  /*15040*/  IADD3 R11, R21.reuse, 0x43, RZ ;  /* 0x00000043150b7810 */ /* 0x040fe40007ffe0ff */
[C---:B------:R-:W-:Y:S01]  /*15050*/  IADD3 R0, R8.reuse, c[0x0][0x198], RZ ;  /* 0x0000660008007a10 */ /* 0x040fe20007ffe0ff */
[----:B------:R-:W-:Y:S01]  /*15060*/  IMAD.WIDE R6, R8, 0x2, R4 ;  /* 0x0000000208067825 */ /* 0x000fe200078e0204 */
[----:B------:R-:W-:-:S02]  /*15070*/  IADD3 R16, R21, 0x41, RZ ;  /* 0x0000004115107810 */ /* 0x000fc40007ffe0ff */
[----:B------:R-:W-:Y:S01]  /*15080*/  ISETP.GE.AND P1, PT, R11, c[0x0][0x17c], PT ;  /* 0x00005f000b007a0c */ /* 0x000fe20003f26270 */
[----:B------:R-:W-:Y:S01]  /*15090*/  IMAD.WIDE R8, R8, 0x2, R2 ;  /* 0x0000000208087825 */ /* 0x000fe200078e0202 */
[----:B------:R-:W-:-:S03]  /*150a0*/  ISETP.LT.AND P3, PT, R18, c[0x0][0x178], !P3 ;  /* 0x00005e0012007a0c */ /* 0x000fc60005f61270 */
[----:B------:R-:W-:Y:S01]  /*150b0*/  IMAD.WIDE R10, R0, 0x2, R4 ;  /* 0x00000002000a7825 */ /* 0x000fe200078e0204 */
[----:B------:R-:W-:Y:S01]  /*150c0*/  ISETP.GE.AND P2, PT, R16, c[0x0][0x17c], PT ;  /* 0x00005f0010007a0c */ /* 0x000fe20003f46270 */
[----:B------:R0:W-:Y:S04]  /*150d0*/  @P4 STG.E.U16 [R6.64], R12 ;  /* 0x0000000c06004986 */ /* 0x0001e8000c101504 */
[----:B------:R1:W-:Y:S04]  /*150e0*/  @P5 STG.E.U16 [R8.64], R13 ;  /* 0x0000000d08005986 */ /* 0x0003e8000c101504 */
[----:B---3--:R-:W-:Y:S01]  /*150f0*/  @P6 STG.E.U16 [R10.64], R17 ;  /* 0x000000110a006986 */ /* 0x008fe2000c101504 */
[----:B------:R-:W-:-:S02]  /*15100*/  ISETP.LT.AND P6, PT, R22, c[0x0][0x178], !P2 ;  /* 0x00005e0016007a0c */ /* 0x000fc400057c1270 */
[C---:B0-----:R-:W-:Y:S02]  /*15110*/  IADD3 R6, R21.reuse, 0x45, RZ ;  /* 0x0000004515067810 */ /* 0x041fe40007ffe0ff */
[----:B------:R-:W-:Y:S01]  /*15120*/  ISETP.LT.AND P2, PT, R18, c[0x0][0x178], !P2 ;  /* 0x00005e0012007a0c */ /* 0x000fe20005741270 */
[----:B-1----:R-:W-:Y:S01]  /*15130*/  IMAD.WIDE R12, R0, 0x2, R2 ;  /* 0x00000002000c7825 */ /* 0x002fe200078e0202 */
[----:B------:R-:W-:Y:S02]  /*15140*/  ISETP.GE.AND P5, PT, R6, c[0x0][0x17c], PT ;  /* 0x00005f0006007a0c */ /* 0x000fe40003fa6270 */
[----:B------:R-:W-:Y:S02]  /*15150*/  IADD3 R6, R0, c[0x0][0x198], RZ ;  /* 0x0000660000067a10 */ /* 0x000fe40007ffe0ff */
[----:B------:R-:W-:Y:S01]  /*15160*/  IADD3 R14, R21, 0x44, RZ ;  /* 0x00000044150e7810 */ /* 0x000fe20007ffe0ff */
[----:B------:R0:W-:Y:S01]  /*15170*/  @P3 STG.E.U16 [R12.64], R15 ;  /* 0x0000000f0c003986 */ /* 0x0001e2000c101504 */
[----:B------:R-:W-:-:S02]  /*15180*/  ISETP.LT.AND P3, PT, R22, c[0x0][0x178], !P0 ;  /* 0x00005e0016007a0c */ /* 0x000fc40004761270 */
[----:B------:R-:W-:Y:S02]  /*15190*/  ISETP.GE.AND P4, PT, R14, c[0x0][0x17c], PT ;  /* 0x00005f000e007a0c */ /* 0x000fe40003f86270 */
[----:B------:R-:W-:Y:S02]  /*151a0*/  PRMT R16, R17, 0x7632, R16 ;  /* 0x0000763211107816 */ /* 0x000fe40000000010 */
[C---:B------:R-:W-:Y:S02]  /*151b0*/  IADD3 R0, R6.reuse, c[0x0][0x198], RZ ;  /* 0x0000660006007a10 */ /* 0x040fe40007ffe0ff */
[----:B------:R-:W-:Y:S01]  /*151c0*/  PRMT R14, R15, 0x7632, R14 ;  /* 0x000076320f0e7816 */ /* 0x000fe2000000000e */
[----:B0-----:R-:W-:Y:S01]  /*151d0*/  IMAD.WIDE R12, R6, 0x2, R4 ;  /* 0x00000002060c7825 */ /* 0x001fe200078e0204 */
[----:B------:R-:W-:-:S03]  /*151e0*/  LOP3.LUT R25, R28, 0x40, RZ, 0x3c, !PT ;  /* 0x000000401c197812 */ /* 0x000fc600078e3cff */
[----:B------:R-:W-:Y:S01]  /*151f0*/  IMAD.WIDE R6, R6, 0x2, R2 ;  /* 0x0000000206067825 */ /* 0x000fe200078e0202 */
[----:B------:R0:W-:Y:S01]  /*15200*/  @P6 STG.E.U16 [R12.64], R16 ;  /* 0x000000100c006986 */ /* 0x0001e2000c101504 */
[----:B------:R-:W-:-:S03]  /*15210*/  IADD3 R15, R21, 0x46, RZ ;  /* 0x00000046150f7810 */ /* 0x000fc60007ffe0ff */
[----:B------:R1:W-:Y:S01]  /*15220*/  @P2 STG.E.U16 [R6.64], R14 ;  /* 0x0000000e06002986 */ /* 0x0003e2000c101504 */
[----:B------:R-:W-:Y:S02]  /*15230*/  ISETP.LT.AND P2, PT, R22, c[0x0][0x178], !P1 ;  /* 0x00005e0016007a0c */ /* 0x000fe40004f41270 */
[----:B------:R-:W-:Y:S01]  /*15240*/  LOP3.LUT R22, R28, 0x60, RZ, 0x3c, !PT ;  /* 0x000000601c167812 */ /* 0x000fe200078e3cff */
[----:B------:R-:W3:Y:S01]  /*15250*/  LDS.128 R8, [R25] ;  /* 0x0000000019087984 */ /* 0x000ee20000000c00 */
[----:B0-----:R-:W-:Y:S01]  /*15260*/  IMAD.WIDE R12, R0, 0x2, R4 ;  /* 0x00000002000c7825 */ /* 0x001fe200078e0204 */
[----:B------:R-:W-:Y:S02]  /*15270*/  ISETP.LT.AND P6, PT, R18, c[0x0][0x178], !P0 ;  /* 0x00005e0012007a0c */ /* 0x000fe400047c1270 */
[----:B------:R-:W-:Y:S01]  /*15280*/  ISETP.GE.AND P0, PT, R15, c[0x0][0x17c], PT ;  /* 0x00005f000f007a0c */ /* 0x000fe20003f06270 */
[C---:B-1----:R-:W-:Y:S01]  /*15290*/  IMAD.WIDE R6, R0.reuse, 0x2, R2 ;  /* 0x0000000200067825 */ /* 0x042fe200078e0202 */
[----:B------:R-:W-:Y:S01]  /*152a0*/  IADD3 R18, R0, c[0x0][0x198], RZ ;  /* 0x0000660000127a10 */ /* 0x000fe20007ffe0ff */
[----:B----4-:R-:W-:Y:S04]  /*152b0*/  @P3 STG.E.U16 [R12.64], R24 ;  /* 0x000000180c003986 */ /* 0x010fe8000c101504 */
[----:B------:R-:W0:Y:S01]  /*152c0*/  LDS.128 R12, [R22] ;  /* 0x00000000160c7984 */ /* 0x000e220000000c00 */
[----:B------:R-:W-:-:S03]  /*152d0*/  PRMT R0, R24, 0x7632, R0 ;  /* 0x0000763218007816 */ /* 0x000fc60000000000 */
[----:B--2---:R-:W-:Y:S04]  /*152e0*/  STL.64 [R1+0x7f0], R26 ;  /* 0x0007f01a01007387 */ /* 0x004fe80000100a00 */
[----:B------:R-:W-:Y:S04]  /*152f0*/  STL [R1+0x7e8], R25 ;  /* 0x0007e81901007387 */ /* 0x000fe80000100800 */
[----:B------:R-:W1:Y:S04]  /*15300*/  LDS.128 R24, [R28+0x1000] ;  /* 0x001000001c187984 */ /* 0x000e680000000c00 */
[----:B---3--:R-:W-:Y:S04]  /*15310*/  STL [R1+0x7cc], R9 ;  /* 0x0007cc0901007387 */ /* 0x008fe80000100800 */
[----:B------:R2:W-:Y:S04]  /*15320*/  STL [R1+0x7c4], R10 ;  /* 0x0007c40a01007387 */ /* 0x0005e80000100800 */
[----:B------:R-:W-:Y:S04]  /*15330*/  STL [R1+0x7c0], R11 ;  /* 0x0007c00b01007387 */ /* 0x000fe80000100800 */
[----:B--2---:R-:W2:Y:S04]  /*15340*/  LDL.LU R10, [R1+0x80] ;  /* 0x00008000010a7983 */ /* 0x004ea80000300800 */
[----:B0-----:R0:W-:Y:S04]  /*15350*/  STL [R1+0x7d4], R13 ;  /* 0x0007d40d01007387 */ /* 0x0011e80000100800 */
[----:B0-----:R-:W3:Y:S04]  /*15360*/  LDL R13, [R1+0x478] ;  /* 0x00047800010d7983 */ /* 0x001ee80000100800 */
[----:B------:R0:W-:Y:S04]  /*15370*/  STL [R1+0x7d0], R14 ;  /* 0x0007d00e01007387 */ /* 0x0001e80000100800 */
[----:B0-----:R-:W4:Y:S04]  /*15380*/  LDL R14, [R1+0x4e0] ;  /* 0x0004e000010e7983 */ /* 0x001f280000100800 */
[----:B------:R0:W-:Y:S04]  /*15390*/  STL [R1+0x7c8], R15 ;  /* 0x0007c80f01007387 */ /* 0x0001e80000100800 */
[----:B0-----:R-:W3:Y:S04]  /*153a0*/  LDL R15, [R1+0x47c] ;  /* 0x00047c00010f7983 */ /* 0x001ee80000100800 */
[----:B------:R-:W3:Y:S04]  /*153b0*/  LDL.LU R9, [R1+0xc0] ;  /* 0x0000c00001097983 */ /* 0x000ee80000300800 */
[----:B-1----:R-:W-:Y:S04]  /*153c0*/  STL [R1+0x14], R25 ;  /* 0x0000141901007387 */ /* 0x002fe80000100800 */
[----:B------:R0:W-:Y:S04]  /*153d0*/  STL.64 [R1+0x18], R26 ;  /* 0x0000181a01007387 */ /* 0x0001e80000100a00 */
[----:B0-----:R-:W3:Y:S04]  /*153e0*/  LDL.LU.64 R26, [R1+0x7f0] ;  /* 0x0007f000011a7983 */ /* 0x001ee80000300a00 */
[----:B------:R-:W3:Y:S01]  /*153f0*/  LDL.LU R25, [R1+0x7e8] ;  /* 0x0007e80001197983 */ /* 0x000ee20000300800 */
[----:B------:R-:W-:-:S04]  /*15400*/  IADD3 R16, R21, 0x47, RZ ;  /* 0x0000004715107810 */ /* 0x000fc80007ffe0ff */
[----:B------:R-:W-:Y:S01]  /*15410*/  ISETP.GE.AND P3, PT, R16, c[0x0][0x17c], PT ;  /* 0x00005f0010007a0c */ /* 0x000fe20003f66270 */
[C---:B------:R-:W-:Y:S01]  /*15420*/  IMAD.WIDE R16, R18.reuse, 0x2, R4 ;  /* 0x0000000212107825 */ /* 0x040fe200078e0204 */
[----:B------:R0:W-:Y:S04]  /*15430*/  @P6 STG.E.U16 [R6.64], R19 ;  /* 0x0000001306006986 */ /* 0x0001e8000c101504 */
[----:B------:R1:W-:Y:S01]  /*15440*/  @P2 STG.E.U16 [R16.64], R0 ;  /* 0x0000000010002986 */ /* 0x0003e2000c101504 */
[----:B------:R-:W-:Y:S01]  /*15450*/  PRMT R20, R19, 0x7632, R20 ;  /* 0x0000763213147816 */ /* 0x000fe20000000014 */
[C---:B0-----:R-:W-:Y:S01]  /*15460*/  IMAD.WIDE R6, R18.reuse, 0x2, R2 ;  /* 0x0000000212067825 */ /* 0x041fe200078e0202 */
[----:B-1----:R-:W-:-:S05]  /*15470*/  IADD3 R0, R18, c[0x0][0x198], RZ ;  /* 0x0000660012007a10 */ /* 0x002fca0007ffe0ff */
[----:B------:R-:W-:-:S04]  /*15480*/  IMAD.WIDE R16, R0, 0x2, R4 ;  /* 0x0000000200107825 */ /* 0x000fc800078e0204 */
[----:B------:R-:W-:Y:S01]  /*15490*/  IMAD.WIDE R18, R0, 0x2, R2 ;  /* 0x0000000200127825 */ /* 0x000fe200078e0202 */
[----:B--2---:R-:W-:Y:S02]  /*154a0*/  PRMT R23, R10, 0x7632, R23 ;  /* 0x000076320a177816 */ /* 0x004fe40000000017 */
[C---:B----4-:R-:W-:Y:S02]  /*154b0*/  ISETP.LT.AND P1, PT, R14.reuse, c[0x0][0x178], !P1 ;  /* 0x00005e000e007a0c */ /* 0x050fe40004f21270 */
[C---:B---3--:R-:W-:Y:S02]  /*154c0*/  ISETP.LT.AND P6, PT, R15.reuse, c[0x0][0x178], !P4 ;  /* 0x00005e000f007a0c */ /* 0x048fe400067c1270 */
[----:B------:R-:W-:Y:S01]  /*154d0*/  ISETP.LT.AND P4, PT, R14, c[0x0][0x178], !P4 ;  /* 0x00005e000e007a0c */ /* 0x000fe20006781270 */
[----:B------:R-:W-:Y:S04]  /*154e0*/  STL.64 [R1+0x7e0], R26 ;  /* 0x0007e01a01007387 */ /* 0x000fe80000100a00 */
[----:B------:R-:W-:Y:S04]  /*154f0*/  STL.64 [R1+0x7d8], R24 ;  /* 0x0007d81801007387 */ /* 0x000fe80000100a00 */
[----:B------:R-:W0:Y:S04]  /*15500*/  LDS.128 R24, [R29+0x1000] ;  /* 0x001000001d187984 */ /* 0x000e280000000c00 */
[----:B------:R-:W-:Y:S04]  /*15510*/  @P1 STG.E.U16 [R6.64], R20 ;  /* 0x0000001406001986 */ /* 0x000fe8000c101504 */
[----:B------:R1:W-:Y:S01]  /*15520*/  @P6 STG.E.U16 [R16.64], R10 ;  /* 0x0000000a10006986 */ /* 0x0003e2000c101504 */
[----:B------:R-:W-:-:S03]  /*15530*/  ISETP.LT.AND P6, PT, R15, c[0x0][0x178], !P0 ;  /* 0x00005e000f007a0c */ /* 0x000fc600047c1270 */
[----:B------:R2:W-:Y:S01]  /*15540*/  @P4 STG.E.U16 [R18.64], R8 ;  /* 0x0000000812004986 */ /* 0x0005e2000c101504 */
[----:B------:R-:W-:Y:S02]  /*15550*/  ISETP.LT.AND P4, PT, R15, c[0x0][0x178], !P5 ;  /* 0x00005e000f007a0c */ /* 0x000fe40006f81270 */
[----:B------:R-:W-:Y:S02]  /*15560*/  ISETP.LT.AND P5, PT, R14, c[0x0][0x178], !P5 ;  /* 0x00005e000e007a0c */ /* 0x000fe40006fa1270 */
[----:B-1----:R-:W-:-:S04]  /*15570*/  IADD3 R16, R0, c[0x0][0x198], RZ ;  /* 0x0000660000107a10 */ /* 0x002fc80007ffe0ff */
[C---:B------:R-:W-:Y:S01]  /*15580*/  IADD3 R0, R16.reuse, c[0x0][0x198], RZ ;  /* 0x0000660010007a10 */ /* 0x040fe20007ffe0ff */
[----:B------:R-:W-:Y:S01]  /*15590*/  IMAD.WIDE R6, R16, 0x2, R4 ;  /* 0x0000000210067825 */ /* 0x000fe200078e0204 */
[----:B--2---:R-:W-:-:S03]  /*155a0*/  PRMT R8, R8, 0x7632, R8 ;  /* 0x0000763208087816 */ /* 0x004fc60000000008 */
[----:B------:R-:W-:Y:S01]  /*155b0*/  IMAD.WIDE R16, R16, 0x2, R2 ;  /* 0x0000000210107825 */ /* 0x000fe200078e0202 */
[----:B------:R1:W-:Y:S03]  /*155c0*/  @P4 STG.E.U16 [R6.64], R23 ;  /* 0x0000001706004986 */ /* 0x0003e6000c101504 */
[----:B------:R-:W-:Y:S01]  /*155d0*/  IMAD.WIDE R18, R0, 0x2, R4 ;  /* 0x0000000200127825 */ /* 0x000fe200078e0204 */
[----:B------:R2:W-:Y:S04]  /*155e0*/  @P5 STG.E.U16 [R16.64], R8 ;  /* 0x0000000810005986 */ /* 0x0005e8000c101504 */
[----:B------:R3:W-:Y:S01]  /*155f0*/  @P6 STG.E.U16 [R18.64], R9 ;  /* 0x0000000912006986 */ /* 0x0007e2000c101504 */
[----:B0-----:R-:W-:-:S03]  /*15600*/  IMAD.MOV.U32 R11, RZ, RZ, R26 ;  /* 0x000000ffff0b7224 */ /* 0x001fc600078e001a */
[----:B-1----:R-:W4:Y:S01]  /*15610*/  LDL.LU R23, [R1+0x120] ;  /* 0x0001200001177983 */ /* 0x002f220000300800 */
[----:B------:R-:W-:Y:S01]  /*15620*/  IMAD.MOV.U32 R10, RZ, RZ, R25 ;  /* 0x000000ffff0a7224 */ /* 0x000fe200078e0019 */
[----:B--2---:R-:W-:Y:S02]  /*15630*/  PRMT R8, R9, 0x7632, R8 ;  /* 0x0000763209087816 */ /* 0x004fe40000000008 */
[----:B------:R0:W-:Y:S01]  /*15640*/  STL [R1+0xc], R27 ;  /* 0x00000c1b01007387 */ /* 0x0001e20000100800 */
[----:B---3--:R-:W-:-:S03]  /*15650*/  IMAD.MOV.U32 R9, RZ, RZ, R24 ;  /* 0x000000ffff097224 */ /* 0x008fc600078e0018 */
[----:B0-----:R-:W2:Y:S04]  /*15660*/  LDL.LU.64 R26, [R1+0x7e0] ;  /* 0x0007e000011a7983 */ /* 0x001ea80000300a00 */
[----:B------:R-:W3:Y:S04]  /*15670*/  LDL.LU.64 R24, [R1+0x7d8] ;  /* 0x0007d80001187983 */ /* 0x000ee80000300a00 */
[----:B------:R-:W2:Y:S01]  /*15680*/  LDL.LU R28, [R1+0x110] ;  /* 0x00011000011c7983 */ /* 0x000ea20000300800 */
[----:B------:R-:W-:Y:S02]  /*15690*/  ISETP.LT.AND P0, PT, R14, c[0x0][0x178], !P0 ;  /* 0x00005e000e007a0c */ /* 0x000fe40004701270 */
[----:B------:R-:W-:-:S04]  /*156a0*/  IADD3 R21, R13, 0x48, RZ ;  /* 0x000000480d157810 */ /* 0x000fc80007ffe0ff */
[----:B------:R-:W-:Y:S01]  /*156b0*/  ISETP.GE.AND P2, PT, R21, c[0x0][0x17c], PT ;  /* 0x00005f0015007a0c */ /* 0x000fe20003f46270 */
[C---:B------:R-:W-:Y:S01]  /*156c0*/  IMAD.WIDE R20, R0.reuse, 0x2, R2 ;  /* 0x0000000200147825 */ /* 0x040fe200078e0202 */
[----:B------:R-:W-:-:S05]  /*156d0*/  IADD3 R6, R0, c[0x0][0x198], RZ ;  /* 0x0000660000067a10 */ /* 0x000fca0007ffe0ff */
[----:B------:R-:W-:Y:S01]  /*156e0*/  @P0 STG.E.U16 [R20.64], R12 ;  /* 0x0000000c14000986 */ /* 0x000fe2000c101504 */
[C---:B------:R-:W-:Y:S02]  /*156f0*/  ISETP.LT.AND P0, PT, R15.reuse, c[0x0][0x178], !P3 ;  /* 0x00005e000f007a0c */ /* 0x040fe40005f01270 */
[----:B------:R-:W-:Y:S02]  /*15700*/  ISETP.LT.AND P3, PT, R14, c[0x0][0x178], !P3 ;  /* 0x00005e000e007a0c */ /* 0x000fe40005f61270 */
[----:B------:R-:W-:Y:S01]  /*15710*/  ISETP.LT.AND P5, PT, R15, c[0x0][0x178], !P2 ;  /* 0x00005e000f007a0c */ /* 0x000fe200057a1270 */
[C---:B------:R-:W-:Y:S01]  /*15720*/  IMAD.WIDE R16, R6.reuse, 0x2, R4 ;  /* 0x0000000206107825 */ /* 0x040fe200078e0204 */
[----:B------:R-:W-:Y:S02]  /*15730*/  IADD3 R0, R6, c[0x0][0x198], RZ ;  /* 0x0000660006007a10 */ /* 0x000fe40007ffe0ff */
[----:B------:R-:W-:Y:S01]  /*15740*/  PRMT R19, R12, 0x7632, R19 ;  /* 0x000076320c137816 */ /* 0x000fe20000000013 */
[----:B------:R-:W-:Y:S01]  /*15750*/  IMAD.WIDE R6, R6, 0x2, R2 ;  /* 0x0000000206067825 */ /* 0x000fe200078e0202 */
[----:B------:R-:W-:-:S03]  /*15760*/  IADD3 R18, R13, 0x4c, RZ ;  /* 0x0000004c0d127810 */ /* 0x000fc60007ffe0ff */
[----:B------:R0:W-:Y:S01]  /*15770*/  @P0 STG.E.U16 [R16.64], R8 ;  /* 0x0000000810000986 */ /* 0x0001e2000c101504 */
[----:B------:R-:W-:-:S03]  /*15780*/  ISETP.GE.AND P0, PT, R18, c[0x0][0x17c], PT ;  /* 0x00005f0012007a0c */ /* 0x000fc60003f06270 */
[----:B------:R1:W-:Y:S01]  /*15790*/  @P3 STG.E.U16 [R6.64], R19 ;  /* 0x0000001306003986 */ /* 0x0003e2000c101504 */
[----:B0-----:R-:W-:Y:S01]  /*157a0*/  IMAD.WIDE R16, R0, 0x2, R4 ;  /* 0x0000000200107825 */ /* 0x001fe200078e0204 */
[C---:B------:R-:W-:Y:S02]  /*157b0*/  IADD3 R22, R13.reuse, 0x49, RZ ;  /* 0x000000490d167810 */ /* 0x040fe40007ffe0ff */
[----:B------:R-:W-:Y:S02]  /*157c0*/  ISETP.LT.AND P2, PT, R14, c[0x0][0x178], !P2 ;  /* 0x00005e000e007a0c */ /* 0x000fe40005741270 */
[----:B------:R-:W-:Y:S02]  /*157d0*/  ISETP.GE.AND P1, PT, R22, c[0x0][0x17c], PT ;  /* 0x00005f0016007a0c */ /* 0x000fe40003f26270 */
[C---:B------:R-:W-:Y:S02]  /*157e0*/  IADD3 R12, R13.reuse, 0x4b, RZ ;  /* 0x0000004b0d0c7810 */ /* 0x040fe40007ffe0ff */
[----:B------:R-:W-:Y:S01]  /*157f0*/  IADD3 R22, R13, 0x4a, RZ ;  /* 0x0000004a0d167810 */ /* 0x000fe20007ffe0ff */
[----:B-1----:R-:W-:Y:S01]  /*15800*/  IMAD.WIDE R6, R0, 0x2, R2 ;  /* 0x0000000200067825 */ /* 0x002fe200078e0202 */
[----:B------:R-:W-:-:S02]  /*15810*/  ISETP.LT.AND P3, PT, R15, c[0x0][0x178], !P1 ;  /* 0x00005e000f007a0c */ /* 0x000fc40004f61270 */
[----:B------:R-:W-:Y:S02]  /*15820*/  ISETP.GE.AND P6, PT, R12, c[0x0][0x17c], PT ;  /* 0x00005f000c007a0c */ /* 0x000fe40003fc6270 */
[----:B------:R-:W-:Y:S02]  /*15830*/  ISETP.LT.AND P1, PT, R14, c[0x0][0x178], !P1 ;  /* 0x00005e000e007a0c */ /* 0x000fe40004f21270 */
[----:B------:R-:W-:Y:S02]  /*15840*/  ISETP.GE.AND P4, PT, R22, c[0x0][0x17c], PT ;  /* 0x00005f0016007a0c */ /* 0x000fe40003f86270 */
[----:B------:R-:W-:-:S05]  /*15850*/  IADD3 R0, R0, c[0x0][0x198], RZ ;  /* 0x0000660000007a10 */ /* 0x000fca0007ffe0ff */
[----:B------:R-:W-:Y:S01]  /*15860*/  IMAD.WIDE R20, R0, 0x2, R4 ;  /* 0x0000000200147825 */ /* 0x000fe200078e0204 */
[----:B----4-:R-:W-:Y:S04]  /*15870*/  @P5 STG.E.U16 [R16.64], R23 ;  /* 0x0000001710005986 */ /* 0x010fe8000c101504 */
[----:B---3--:R0:W1:Y:S04]  /*15880*/  LDS.128 R16, [R25+0x1000] ;  /* 0x0010000019107984 */ /* 0x0080680000000c00 */
[----:B0-----:R-:W0:Y:S01]  /*15890*/  S2R R25, SR_TID.X ;  /* 0x0000000000197919 */ /* 0x001e220000002100 */
[----:B------:R-:W-:-:S03]  /*158a0*/  PRMT R12, R23, 0x7632, R12 ;  /* 0x00007632170c7816 */ /* 0x000fc6000000000c */
[----:B------:R3:W-:Y:S01]  /*158b0*/  @P2 STG.E.U16 [R6.64], R24 ;  /* 0x0000001806002986 */ /* 0x0007e2000c101504 */
[----:B------:R-:W-:Y:S02]  /*158c0*/  ISETP.LT.AND P2, PT, R15, c[0x0][0x178], !P4 ;  /* 0x00005e000f007a0c */ /* 0x000fe40006741270 */
[----:B------:R-:W-:Y:S02]  /*158d0*/  PRMT R22, R24, 0x7632, R22 ;  /* 0x0000763218167816 */ /* 0x000fe40000000016 */
[----:B------:R-:W-:Y:S01]  /*158e0*/  ISETP.LT.AND P4, PT, R14, c[0x0][0x178], !P4 ;  /* 0x00005e000e007a0c */ /* 0x000fe20006781270 */
[----:B------:R-:W-:Y:S01]  /*158f0*/  @P3 STG.E.U16 [R20.64], R12 ;  /* 0x0000000c14003986 */ /* 0x000fe2000c101504 */
[C---:B---3--:R-:W-:Y:S01]  /*15900*/  IMAD.WIDE R6, R0.reuse, 0x2, R2 ;  /* 0x0000000200067825 */ /* 0x048fe200078e0202 */
[----:B------:R-:W-:-:S03]  /*15910*/  IADD3 R0, R0, c[0x0][0x198], RZ ;  /* 0x0000660000007a10 */ /* 0x000fc60007ffe0ff */
[C---:B0-----:R-:W-:Y:S01]  /*15920*/  IMAD.SHL.U32 R23, R25.reuse, 0x1000, RZ ;  /* 0x0000100019177824 */ /* 0x041fe200078e00ff */
[----:B------:R-:W-:-:S04]  /*15930*/  LOP3.LUT R24, R25, 0xff, RZ, 0xc0, !PT ;  /* 0x000000ff19187812 */ /* 0x000fc800078ec0ff */
[----:B------:R-:W-:Y:S01]  /*15940*/  LOP3.LUT R23, R23, 0x6000, RZ, 0xc0, !PT ;  /* 0x0000600017177812 */ /* 0x000fe200078ec0ff */
[----:B------:R0:W-:Y:S04]  /*15950*/  @P1 STG.E.U16 [R6.64], R22 ;  /* 0x0000001606001986 */ /* 0x0001e8000c101504 */
[----:B------:R-:W-:Y:S02]  /*15960*/  IMAD R23, R24, 0x10, R23 ;  /* 0x0000001018177824 */ /* 0x000fe400078e0217 */
[----:B------:R-:W-:Y:S01]  /*15970*/  IMAD.WIDE R24, R0, 0x2, R4 ;  /* 0x0000000200187825 */ /* 0x000fe200078e0204 */
[----:B--2---:R-:W-:-:S03]  /*15980*/  PRMT R26, R9, 0x7632, R26 ;  /* 0x00007632091a7816 */ /* 0x004fc6000000001a */
[----:B0-----:R-:W-:Y:S01]  /*15990*/  IMAD.WIDE R6, R0, 0x2, R2 ;  /* 0x0000000200067825 */ /* 0x001fe200078e0202 */
[----:B------:R-:W-:Y:S04]  /*159a0*/  @P2 STG.E.U16 [R24.64], R28 ;  /* 0x0000001c18002986 */ /* 0x000fe8000c101504 */
[----:B------:R0:W-:Y:S04]  /*159b0*/  @P4 STG.E.U16 [R6.64], R9 ;  /* 0x0000000906004986 */ /* 0x0001e8000c101504 */
[----:B0-----:R-:W2:Y:S01]  /*159c0*/  LDL.LU R9, [R1+0x60] ;  /* 0x0000600001097983 */ /* 0x001ea20000300800 */
[----:B------:R-:W-:-:S02]  /*159d0*/  IADD3 R8, R13, 0x4d, RZ ;  /* 0x0000004d0d087810 */ /* 0x000fc40007ffe0ff */
[----:B------:R-:W-:Y:S02]  /*159e0*/  ISETP.LT.AND P1, PT, R15, c[0x0][0x178], !P6 ;  /* 0x00005e000f007a0c */ /* 0x000fe40007721270 */
[----:B------:R-:W-:Y:S02]  /*159f0*/  ISETP.GE.AND P5, PT, R8, c[0x0][0x17c], PT ;  /* 0x00005f0008007a0c */ /* 0x000fe40003fa6270 */
[----:B------:R-:W-:Y:S02]  /*15a00*/  IADD3 R8, R13, 0x4e, RZ ;  /* 0x0000004e0d087810 */ /* 0x000fe40007ffe0ff */
[----:B------:R-:W-:Y:S02]  /*15a10*/  ISETP.LT.AND P6, PT, R14, c[0x0][0x178], !P6 ;  /* 0x00005e000e007a0c */ /* 0x000fe400077c1270 */
[----:B------:R-:W-:Y:S02]  /*15a20*/  ISETP.GE.AND P3, PT, R8, c[0x0][0x17c], PT ;  /* 0x00005f0008007a0c */ /* 0x000fe40003f66270 */
[----:B------:R-:W-:-:S02]  /*15a30*/  IADD3 R0, R0, c[0x0][0x198], RZ ;  /* 0x0000660000007a10 */ /* 0x000fc40007ffe0ff */
[----:B------:R-:W-:Y:S02]  /*15a40*/  IADD3 R8, R13, 0x4f, RZ ;  /* 0x0000004f0d087810 */ /* 0x000fe40007ffe0ff */
[----:B------:R-:W-:Y:S02]  /*15a50*/  LOP3.LUT R23, R23, 0x60, RZ, 0x3c, !PT ;  /* 0x0000006017177812 */ /* 0x000fe400078e3cff */
[----:B------:R-:W-:Y:S01]  /*15a60*/  ISETP.LT.AND P4, PT, R15, c[0x0][0x178], !P0 ;  /* 0x00005e000f007a0c */ /* 0x000fe20004781270 */
[----:B------:R-:W-:Y:S01]  /*15a70*/  IMAD.WIDE R6, R0, 0x2, R4 ;  /* 0x0000000200067825 */ /* 0x000fe200078e0204 */
[----:B------:R-:W-:Y:S02]  /*15a80*/  ISETP.GE.AND P2, PT, R8, c[0x0][0x17c], PT ;  /* 0x00005f0008007a0c */ /* 0x000fe40003f46270 */
[----:B------:R-:W-:Y:S01]  /*15a90*/  PRMT R12, R28, 0x7632, R12 ;  /* 0x000076321c0c7816 */ /* 0x000fe2000000000c */
[C---:B------:R-:W-:Y:S01]  /*15aa0*/  IMAD.WIDE R24, R0.reuse, 0x2, R2 ;  /* 0x0000000200187825 */ /* 0x040fe200078e0202 */
[----:B------:R-:W-:Y:S01]  /*15ab0*/  IADD3 R8, R0, c[0x0][0x198], RZ ;  /* 0x0000660000087a10 */ /* 0x000fe20007ffe0ff */
[----:B------:R-:W0:Y:S01]  /*15ac0*/  LDS.128 R20, [R23+0x1000] ;  /* 0x0010000017147984 */ /* 0x000e220000000c00 */
[----:B------:R-:W-:-:S02]  /*15ad0*/  ISETP.LT.AND P0, PT, R14, c[0x0][0x178], !P0 ;  /* 0x00005e000e007a0c */ /* 0x000fc40004701270 */
[----:B------:R-:W-:Y:S01]  /*15ae0*/  IADD3 R0, R13, 0x50, RZ ;  /* 0x000000500d007810 */ /* 0x000fe20007ffe0ff */
[----:B------:R3:W-:Y:S04]  /*15af0*/  @P1 STG.E.U16 [R6.64], R12 ;  /* 0x0000000c06001986 */ /* 0x0007e8000c101504 */
[----:B------:R4:W-:Y:S01]  /*15b00*/  @P6 STG.E.U16 [R24.64], R26 ;  /* 0x0000001a18006986 */ /* 0x0009e2000c101504 */
[----:B------:R-:W-:Y:S02]  /*15b10*/  ISETP.LT.AND P6, PT, R15, c[0x0][0x178], !P5 ;  /* 0x00005e000f007a0c */ /* 0x000fe40006fc1270 */
[----:B------:R-:W-:Y:S01]  /*15b20*/  ISETP.GE.AND P1, PT, R0, c[0x0][0x17c], PT ;  /* 0x00005f0000007a0c */ /* 0x000fe20003f26270 */
[C---:B---3--:R-:W-:Y:S01]  /*15b30*/  IMAD.WIDE R6, R8.reuse, 0x2, R4 ;  /* 0x0000000208067825 */ /* 0x048fe200078e0204 */
[----:B------:R-:W-:-:S04]  /*15b40*/  IADD3 R0, R8, c[0x0][0x198], RZ ;  /* 0x0000660008007a10 */ /* 0x000fc80007ffe0ff */
[----:B------:R3:W-:Y:S01]  /*15b50*/  @P4 STG.E.U16 [R6.64], R27 ;  /* 0x0000001b06004986 */ /* 0x0007e2000c101504 */
[----:B----4-:R-:W-:Y:S01]  /*15b60*/  IMAD.WIDE R24, R0, 0x2, R4 ;  /* 0x0000000200187825 */ /* 0x010fe200078e0204 */
[----:B------:R-:W-:-:S03]  /*15b70*/  ISETP.LT.AND P5, PT, R14, c[0x0][0x178], !P5 ;  /* 0x00005e000e007a0c */ /* 0x000fc60006fa1270 */
[----:B---3--:R-:W-:Y:S01]  /*15b80*/  IMAD.WIDE R6, R8, 0x2, R2 ;  /* 0x0000000208067825 */ /* 0x008fe200078e0202 */
[----:B------:R-:W-:-:S04]  /*15b90*/  PRMT R8, R27, 0x7632, R8 ;  /* 0x000076321b087816 */ /* 0x000fc80000000008 */
[----:B-1----:R1:W-:Y:S01]  /*15ba0*/  @P0 STG.E.U16 [R6.64], R16 ;  /* 0x0000001006000986 */ /* 0x0023e2000c101504 */
[----:B------:R-:W-:-:S03]  /*15bb0*/  ISETP.LT.AND P0, PT, R15, c[0x0][0x178], !P3 ;  /* 0x00005e000f007a0c */ /* 0x000fc60005f01270 */
[----:B------:R3:W-:Y:S01]  /*15bc0*/  @P6 STG.E.U16 [R24.64], R8 ;  /* 0x0000000818006986 */ /* 0x0007e2000c101504 */
[----:B------:R-:W-:Y:S01]  /*15bd0*/  IMAD.WIDE R26, R0, 0x2, R2 ;  /* 0x00000002001a7825 */ /* 0x000fe200078e0202 */
[----:B------:R-:W-:Y:S02]  /*15be0*/  IADD3 R12, R13, 0x51, RZ ;  /* 0x000000510d0c7810 */ /* 0x000fe40007ffe0ff */
[----:B-1----:R-:W-:Y:S02]  /*15bf0*/  PRMT R16, R16, 0x7632, R16 ;  /* 0x0000763210107816 */ /* 0x002fe40000000010 */
[----:B---3--:R-:W-:-:S03]  /*15c00*/  IADD3 R8, R0, c[0x0][0x198], RZ ;  /* 0x0000660000087a10 */ /* 0x008fc60007ffe0ff */
[----:B------:R-:W-:Y:S02]  /*15c10*/  @P5 STG.E.U16 [R26.64], R16 ;  /* 0x000000101a005986 */ /* 0x000fe4000c101504 */
[----:B------:R-:W-:Y:S01]  /*15c20*/  IMAD.WIDE R6, R8, 0x2, R4 ;  /* 0x0000000208067825 */ /* 0x000fe200078e0204 */
[----:B------:R-:W-:Y:S02]  /*15c30*/  ISETP.LT.AND P3, PT, R14, c[0x0][0x178], !P3 ;  /* 0x00005e000e007a0c */ /* 0x000fe40005f61270 */
[----:B------:R-:W-:Y:S02]  /*15c40*/  ISETP.GE.AND P4, PT, R12, c[0x0][0x17c], PT ;  /* 0x00005f000c007a0c */ /* 0x000fe40003f86270 */
[----:B------:R-:W-:Y:S01]  /*15c50*/  IADD3 R12, R13, 0x52, RZ ;  /* 0x000000520d0c7810 */ /* 0x000fe20007ffe0ff */
[----:B------:R-:W-:-:S03]  /*15c60*/  IMAD.WIDE R24, R8, 0x2, R2 ;  /* 0x0000000208187825 */ /* 0x000fc600078e0202 */
[----:B------:R-:W-:Y:S02]  /*15c70*/  ISETP.GE.AND P6, PT, R12, c[0x0][0x17c], PT ;  /* 0x00005f000c007a0c */ /* 0x000fe40003fc6270 */
[----:B------:R-:W-:Y:S01]  /*15c80*/  IADD3 R0, R13, 0x53, RZ ;  /* 0x000000530d007810 */ /* 0x000fe20007ffe0ff */
[----:B--2---:R1:W-:Y:S01]  /*15c90*/  @P0 STG.E.U16 [R6.64], R9 ;  /* 0x0000000906000986 */ /* 0x0043e2000c101504 */
[----:B------:R-:W-:Y:S02]  /*15ca0*/  ISETP.LT.AND P0, PT, R15, c[0x0][0x178], !P2 ;  /* 0x00005e000f007a0c */ /* 0x000fe40005701270 */
[----:B------:R-:W-:Y:S02]  /*15cb0*/  PRMT R12, R9, 0x7632, R12 ;  /* 0x00007632090c7816 */ /* 0x000fe4000000000c */
[----:B-1----:R-:W-:Y:S01]  /*15cc0*/  IADD3 R6, R8, c[0x0][0x198], RZ ;  /* 0x0000660008067a10 */ /* 0x002fe20007ffe0ff */
[----:B0-----:R-:W-:Y:S04]  /*15cd0*/  @P3 STG.E.U16 [R24.64], R20 ;  /* 0x0000001418003986 */ /* 0x001fe8000c101504 */
[----:B------:R-:W-:Y:S01]  /*15ce0*/  IMAD.WIDE R28, R6, 0x2, R4 ;  /* 0x00000002061c7825 */ /* 0x000fe200078e0204 */
[----:B------:R-:W2:Y:S01]  /*15cf0*/  LDL.LU R9, [R1+0x74] ;  /* 0x0000740001097983 */ /* 0x000ea20000300800 */
[----:B------:R-:W-:-:S03]  /*15d00*/  IADD3 R8, R13, 0x54, RZ ;  /* 0x000000540d087810 */ /* 0x000fc60007ffe0ff */
[----:B------:R-:W3:Y:S04]  /*15d10*/  LDL.LU R13, [R1+0x7d4] ;  /* 0x0007d400010d7983 */ /* 0x000ee80000300800 */
[----:B------:R0:W-:Y:S04]  /*15d20*/  @P0 STG.E.U16 [R28.64], R12 ;  /* 0x0000000c1c000986 */ /* 0x0001e8000c101504 */
[----:B0-----:R-:W4:Y:S04]  /*15d30*/  LDL.LU R12, [R1+0x54] ;  /* 0x00005400010c7983 */ /* 0x001f280000300800 */
[----:B------:R-:W2:Y:S01]  /*15d40*/  LDL.LU R28, [R1+0x24] ;  /* 0x00002400011c7983 */ /* 0x000ea20000300800 */
[----:B------:R-:W-:-:S02]  /*15d50*/  ISETP.LT.AND P2, PT, R14, c[0x0][0x178], !P2 ;  /* 0x00005e000e007a0c */ /* 0x000fc40005741270 */
[----:B------:R-:W-:Y:S02]  /*15d60*/  ISETP.LT.AND P3, PT, R15, c[0x0][0x178], !P1 ;  /* 0x00005e000f007a0c */ /* 0x000fe40004f61270 */
[----:B------:R-:W-:Y:S01]  /*15d70*/  ISETP.GE.AND P5, PT, R0, c[0x0][0x17c], PT ;  /* 0x00005f0000007a0c */ /* 0x000fe20003fa6270 */
[----:B------:R-:W-:Y:S01]  /*15d80*/  IMAD.WIDE R26, R6, 0x2, R2 ;  /* 0x00000002061a7825 */ /* 0x000fe200078e0202 */
[----:B------:R-:W-:Y:S01]  /*15d90*/  ISETP.LT.AND P1, PT, R14, c[0x0][0x178], !P1 ;  /* 0x00005e000e007a0c */ /* 0x000fe20004f21270 */
[----:B------:R-:W3:Y:S01]  /*15da0*/  LDL.LU R29, [R1+0x478] ;  /* 0x00047800011d7983 */ /* 0x000ee20000300800 */
[----:B------:R-:W-:Y:S02]  /*15db0*/  IADD3 R0, R6, c[0x0][0x198], RZ ;  /* 0x0000660006007a10 */ /* 0x000fe40007ffe0ff */
[----:B------:R-:W-:-:S03]  /*15dc0*/  PRMT R20, R20, 0x7632, R20 ;  /* 0x0000763214147816 */ /* 0x000fc60000000014 */
[----:B------:R-:W-:-:S04]  /*15dd0*/  IMAD.WIDE R6, R0, 0x2, R4 ;  /* 0x0000000200067825 */ /* 0x000fc800078e0204 */
[----:B------:R-:W-:Y:S01]  /*15de0*/  IMAD.WIDE R24, R0, 0x2, R2 ;  /* 0x0000000200187825 */ /* 0x000fe200078e0202 */
[----:B------:R0:W-:Y:S01]  /*15df0*/  @P2 STG.E.U16 [R26.64], R20 ;  /* 0x000000141a002986 */ /* 0x0001e2000c101504 */
[C---:B------:R-:W-:Y:S02]  /*15e00*/  ISETP.LT.AND P2, PT, R15.reuse, c[0x0][0x178], !P6 ;  /* 0x00005e000f007a0c */ /* 0x040fe40007741270 */
[----:B------:R-:W-:Y:S01]  /*15e10*/  ISETP.LT.AND P6, PT, R14, c[0x0][0x178], !P6 ;  /* 0x00005e000e007a0c */ /* 0x000fe200077c1270 */
[----:B----4-:R1:W-:Y:S04]  /*15e20*/  @P3 STG.E.U16 [R6.64], R12 ;  /* 0x0000000c06003986 */ /* 0x0103e8000c101504 */
[----:B--2---:R2:W-:Y:S01]  /*15e30*/  @P1 STG.E.U16 [R24.64], R28 ;  /* 0x0000001c18001986 */ /* 0x0045e2000c101504 */
[----:B------:R-:W-:-:S02]  /*15e40*/  ISETP.LT.AND P1, PT, R15, c[0x0][0x178], !P4 ;  /* 0x00005e000f007a0c */ /* 0x000fc40006721270 */
[----:B------:R-:W-:Y:S02]  /*15e50*/  ISETP.LT.AND P4, PT, R14, c[0x0][0x178], !P4 ;  /* 0x00005e000e007a0c */ /* 0x000fe40006781270 */
[----:B0-----:R-:W-:Y:S01]  /*15e60*/  PRMT R20, R12, 0x7632, R20 ;  /* 0x000076320c147816 */ /* 0x001fe20000000014 */
[----:B------:R-:W4:Y:S01]  /*15e70*/  LDL.LU R14, [R1+0x7d0] ;  /* 0x0007d000010e7983 */ /* 0x000f220000300800 */
[----:B-1----:R-:W-:-:S04]  /*15e80*/  IADD3 R6, R0, c[0x0][0x198], RZ ;  /* 0x0000660000067a10 */ /* 0x002fc80007ffe0ff */
[C---:B------:R-:W-:Y:S01]  /*15e90*/  IADD3 R0, R6.reuse, c[0x0][0x198], RZ ;  /* 0x0000660006007a10 */ /* 0x040fe20007ffe0ff */
[----:B------:R-:W-:Y:S01]  /*15ea0*/  IMAD.WIDE R26, R6, 0x2, R4 ;  /* 0x00000002061a7825 */ /* 0x000fe200078e0204 */
[----:B------:R-:W-:Y:S02]  /*15eb0*/  PRMT R16, R28, 0x7632, R16 ;  /* 0x000076321c107816 */ /* 0x000fe40000000010 */
[----:B--2---:R-:W2:Y:S01]  /*15ec0*/  LDL.LU R28, [R1+0x84] ;  /* 0x00008400011c7983 */ /* 0x004ea20000300800 */
[----:B------:R-:W-:-:S03]  /*15ed0*/  IMAD.WIDE R6, R6, 0x2, R2 ;  /* 0x0000000206067825 */ /* 0x000fc600078e0202 */
[----:B------:R0:W-:Y:S01]  /*15ee0*/  @P1 STG.E.U16 [R26.64], R20 ;  /* 0x000000141a001986 */ /* 0x0001e2000c101504 */
[----:B------:R-:W-:-:S03]  /*15ef0*/  IMAD.WIDE R24, R0, 0x2, R4 ;  /* 0x0000000200187825 */ /* 0x000fc600078e0204 */
[----:B------:R-:W-:Y:S04]  /*15f00*/  @P4 STG.E.U16 [R6.64], R16 ;  /* 0x0000001006004986 */ /* 0x000fe8000c101504 */
[----:B0-----:R-:W2:Y:S04]  /*15f10*/  LDL.LU R27, [R1+0x4e0] ;  /* 0x0004e000011b7983 */ /* 0x001ea80000300800 */
[----:B------:R0:W-:Y:S04]  /*15f20*/  @P2 STG.E.U16 [R24.64], R9 ;  /* 0x0000000918002986 */ /* 0x0001e8000c101504 */
[----:B0-----:R-:W4:Y:S01]  /*15f30*/  LDL.LU R25, [R1+0x34] ;  /* 0x0000340001197983 */ /* 0x001f220000300800 */
[----:B------:R-:W-:-:S03]  /*15f40*/  PRMT R16, R9, 0x7632, R16 ;  /* 0x0000763209107816 */ /* 0x000fc60000000010 */
[----:B------:R-:W4:Y:S01]  /*15f50*/  LDL.LU R9, [R1+0x7cc] ;  /* 0x0007cc0001097983 */ /* 0x000f220000300800 */
[----:B------:R-:W-:Y:S01]  /*15f60*/  ISETP.LT.AND P4, PT, R15, c[0x0][0x178], !P5 ;  /* 0x00005e000f007a0c */ /* 0x000fe20006f81270 */
[C---:B------:R-:W-:Y:S01]  /*15f70*/  IMAD.WIDE R6, R0.reuse, 0x2, R2 ;  /* 0x0000000200067825 */ /* 0x040fe200078e0202 */
[C---:B---3--:R-:W-:Y:S02]  /*15f80*/  IADD3 R12, R29.reuse, 0x56, RZ ;  /* 0x000000561d0c7810 */ /* 0x048fe40007ffe0ff */
[----:B------:R-:W-:Y:S02]  /*15f90*/  IADD3 R0, R0, c[0x0][0x198], RZ ;  /* 0x0000660000007a10 */ /* 0x000fe40007ffe0ff */
[----:B------:R-:W-:Y:S02]  /*15fa0*/  ISETP.GE.AND P0, PT, R8, c[0x0][0x17c], PT ;  /* 0x00005f0008007a0c */ /* 0x000fe40003f06270 */
[----:B------:R-:W-:Y:S02]  /*15fb0*/  IADD3 R8, R29, 0x55, RZ ;  /* 0x000000551d087810 */ /* 0x000fe40007ffe0ff */
[----:B------:R-:W-:-:S02]  /*15fc0*/  ISETP.GE.AND P1, PT, R12, c[0x0][0x17c], PT ;  /* 0x00005f000c007a0c */ /* 0x000fc40003f26270 */
[----:B------:R-:W-:Y:S02]  /*15fd0*/  ISETP.GE.AND P3, PT, R8, c[0x0][0x17c], PT ;  /* 0x00005f0008007a0c */ /* 0x000fe40003f66270 */
[----:B--2---:R-:W-:Y:S01]  /*15fe0*/  ISETP.LT.AND P5, PT, R27, c[0x0][0x178], !P5 ;  /* 0x00005e001b007a0c */ /* 0x004fe20006fa1270 */
[----:B----4-:R0:W-:Y:S01]  /*15ff0*/  @P6 STG.E.U16 [R6.64], R25 ;  /* 0x0000001906006986 */ /* 0x0101e2000c101504 */
[----:B------:R-:W-:Y:S02]  /*16000*/  PRMT R12, R25, 0x7632, R12 ;  /* 0x00007632190c7816 */ /* 0x000fe4000000000c */
[----:B------:R-:W-:Y:S02]  /*16010*/  ISETP.LT.AND P6, PT, R15, c[0x0][0x178], !P0 ;  /* 0x00005e000f007a0c */ /* 0x000fe400047c1270 */
[----:B------:R-:W-:Y:S01]  /*16020*/  ISETP.LT.AND P0, PT, R27, c[0x0][0x178], !P0 ;  /* 0x00005e001b007a0c */ /* 0x000fe20004701270 */
[----:B0-----:R-:W-:-:S04]  /*16030*/  IMAD.WIDE R6, R0, 0x2, R4 ;  /* 0x0000000200067825 */ /* 0x001fc800078e0204 */
[C---:B------:R-:W-:Y:S01]  /*16040*/  IMAD.WIDE R24, R0.reuse, 0x2, R2 ;  /* 0x0000000200187825 */ /* 0x040fe200078e0202 */
[----:B------:R-:W-:Y:S01]  /*16050*/  IADD3 R0, R0, c[0x0][0x198], RZ ;  /* 0x0000660000007a10 */ /* 0x000fe20007ffe0ff */
[----:B------:R0:W-:Y:S04]  /*16060*/  @P4 STG.E.U16 [R6.64], R16 ;  /* 0x0000001006004986 */ /* 0x0001e8000c101504 */
[----:B------:R1:W-:Y:S01]  /*16070*/  @P5 STG.E.U16 [R24.64], R12 ;  /* 0x0000000c18005986 */ /* 0x0003e2000c101504 */
[----:B------:R-:W-:Y:S01]  /*16080*/  ISETP.LT.AND P5, PT, R15, c[0x0][0x178], !P3 ;  /* 0x00005e000f007a0c */ /* 0x000fe20005fa1270 */
[----:B0-----:R-:W-:-:S04]  /*16090*/  IMAD.WIDE R6, R0, 0x2, R4 ;  /* 0x0000000200067825 */ /* 0x001fc800078e0204 */
[C---:B-1----:R-:W-:Y:S01]  /*160a0*/  IMAD.WIDE R24, R0.reuse, 0x2, R2 ;  /* 0x0000000200187825 */ /* 0x042fe200078e0202 */
[----:B------:R-:W-:Y:S01]  /*160b0*/  IADD3 R0, R0, c[0x0][0x198], RZ ;  /* 0x0000660000007a10 */ /* 0x000fe20007ffe0ff */
[----:B------:R0:W-:Y:S01]  /*160c0*/  @P6 STG.E.U16 [R6.64], R28 ;  /* 0x0000001c06006986 */ /* 0x0001e2000c101504 */
[----:B------:R-:W-:-:S03]  /*160d0*/  PRMT R16, R28, 0x7632, R16 ;  /* 0x000076321c107816 */ /* 0x000fc60000000010 */
[----:B------:R1:W-:Y:S01]  /*160e0*/  @P0 STG.E.U16 [R24.64], R9 ;  /* 0x0000000918000986 */ /* 0x0003e2000c101504 */
[----:B0-----:R-:W-:-:S03]  /*160f0*/  IMAD.WIDE R6, R0, 0x2, R4 ;  /* 0x0000000200067825 */ /* 0x001fc600078e0204 */
[----:B-1----:R-:W2:Y:S04]  /*16100*/  LDL.LU R25, [R1+0x124] ;  /* 0x0001240001197983 */ /* 0x002ea80000300800 */
[----:B------:R-:W3:Y:S04]  /*16110*/  LDL.LU R28, [R1+0x14] ;  /* 0x00001400011c7983 */ /* 0x000ee80000300800 */
[----:B------:R0:W-:Y:S04]  /*16120*/  @P5 STG.E.U16 [R6.64], R16 ;  /* 0x0000001006005986 */ /* 0x0001e8000c101504 */
[----:B0-----:R-:W4:Y:S01]  /*16130*/  LDL.LU R16, [R1+0xc4] ;  /* 0x0000c40001107983 */ /* 0x001f220000300800 */
[----:B------:R-:W-:-:S04]  /*16140*/  IADD3 R8, R29, 0x57, RZ ;  /* 0x000000571d087810 */ /* 0x000fc80007ffe0ff */
[----:B------:R-:W-:Y:S02]  /*16150*/  ISETP.GE.AND P2, PT, R8, c[0x0][0x17c], PT ;  /* 0x00005f0008007a0c */ /* 0x000fe40003f46270 */
[----:B------:R-:W-:Y:S02]  /*16160*/  IADD3 R8, R29, 0x58, RZ ;  /* 0x000000581d087810 */ /* 0x000fe40007ffe0ff */
[----:B------:R-:W-:Y:S02]  /*16170*/  ISETP.LT.AND P3, PT, R27, c[0x0][0x178], !P3 ;  /* 0x00005e001b007a0c */ /* 0x000fe40005f61270 */
[----:B------:R-:W-:Y:S02]  /*16180*/  ISETP.LT.AND P0, PT, R15, c[0x0][0x178], !P1 ;  /* 0x00005e000f007a0c */ /* 0x000fe40004f01270 */
[----:B------:R-:W-:Y:S02]  /*16190*/  ISETP.GE.AND P4, PT, R8, c[0x0][0x17c], PT ;  /* 0x00005f0008007a0c */ /* 0x000fe40003f86270 */
[----:B------:R-:W-:-:S02]  /*161a0*/  IADD3 R8, R29, 0x59, RZ ;  /* 0x000000591d087810 */ /* 0x000fc40007ffe0ff */
[----:B------:R-:W-:Y:S02]  /*161b0*/  IADD3 R12, R0, c[0x0][0x198], RZ ;  /* 0x00006600000c7a10 */ /* 0x000fe40007ffe0ff */
[----:B------:R-:W-:Y:S02]  /*161c0*/  ISETP.GE.AND P6, PT, R8, c[0x0][0x17c], PT ;  /* 0x00005f0008007a0c */ /* 0x000fe40003fc6270 */
[----:B------:R-:W-:Y:S01]  /*161d0*/  PRMT R20, R9, 0x7632, R20 ;  /* 0x0000763209147816 */ /* 0x000fe20000000014 */
[----:B------:R-:W-:Y:S01]  /*161e0*/  IMAD.WIDE R8, R0, 0x2, R2 ;  /* 0x0000000200087825 */ /* 0x000fe200078e0202 */
[----:B------:R-:W-:-:S03]  /*161f0*/  ISETP.LT.AND P1, PT, R27, c[0x0][0x178], !P1 ;  /* 0x00005e001b007a0c */ /* 0x000fc60004f21270 */
[----:B------:R-:W-:Y:S01]  /*16200*/  IMAD.WIDE R6, R12, 0x2, R4 ;  /* 0x000000020c067825 */ /* 0x000fe200078e0204 */
[----:B------:R-:W-:Y:S01]  /*16210*/  IADD3 R0, R29, 0x5a, RZ ;  /* 0x0000005a1d007810 */ /* 0x000fe20007ffe0ff */
[----:B------:R0:W-:Y:S01]  /*16220*/  @P3 STG.E.U16 [R8.64], R20 ;  /* 0x0000001408003986 */ /* 0x0001e2000c101504 */
[----:B------:R-:W-:Y:S02]  /*16230*/  ISETP.LT.AND P5, PT, R15, c[0x0][0x178], !P2 ;  /* 0x00005e000f007a0c */ /* 0x000fe400057a1270 */
[----:B------:R-:W-:Y:S02]  /*16240*/  ISETP.GE.AND P3, PT, R0, c[0x0][0x17c], PT ;  /* 0x00005f0000007a0c */ /* 0x000fe40003f66270 */
[----:B------:R-:W-:Y:S02]  /*16250*/  IADD3 R0, R12, c[0x0][0x198], RZ ;  /* 0x000066000c007a10 */ /* 0x000fe40007ffe0ff */
[----:B------:R-:W-:Y:S02]  /*16260*/  ISETP.LT.AND P2, PT, R27, c[0x0][0x178], !P2 ;  /* 0x00005e001b007a0c */ /* 0x000fe40005741270 */
[----:B0-----:R-:W-:-:S02]  /*16270*/  IADD3 R8, R29, 0x5b, RZ ;  /* 0x0000005b1d087810 */ /* 0x001fc40007ffe0ff */
[----:B------:R-:W-:Y:S02]  /*16280*/  PRMT R24, R13, 0x7632, R24 ;  /* 0x000076320d187816 */ /* 0x000fe40000000018 */
[----:B------:R-:W-:Y:S01]  /*16290*/  IADD3 R20, R29, 0x5c, RZ ;  /* 0x0000005c1d147810 */ /* 0x000fe20007ffe0ff */
[----:B----4-:R0:W-:Y:S01]  /*162a0*/  @P0 STG.E.U16 [R6.64], R16 ;  /* 0x0000001006000986 */ /* 0x0101e2000c101504 */
[----:B------:R-:W-:Y:S01]  /*162b0*/  ISETP.GE.AND P0, PT, R8, c[0x0][0x17c], PT ;  /* 0x00005f0008007a0c */ /* 0x000fe20003f06270 */
[----:B------:R-:W-:-:S04]  /*162c0*/  IMAD.WIDE R8, R0, 0x2, R4 ;  /* 0x0000000200087825 */ /* 0x000fc800078e0204 */
[----:B0-----:R-:W-:Y:S01]  /*162d0*/  IMAD.WIDE R6, R12, 0x2, R2 ;  /* 0x000000020c067825 */ /* 0x001fe200078e0202 */
[----:B------:R-:W-:-:S04]  /*162e0*/  PRMT R12, R16, 0x7632, R12 ;  /* 0x00007632100c7816 */ /* 0x000fc8000000000c */
[----:B------:R0:W-:Y:S01]  /*162f0*/  @P1 STG.E.U16 [R6.64], R13 ;  /* 0x0000000d06001986 */ /* 0x0001e2000c101504 */
[----:B------:R-:W-:Y:S02]  /*16300*/  ISETP.LT.AND P1, PT, R15, c[0x0][0x178], !P4 ;  /* 0x00005e000f007a0c */ /* 0x000fe40006721270 */
[C---:B------:R-:W-:Y:S01]  /*16310*/  IADD3 R16, R0.reuse, c[0x0][0x198], RZ ;  /* 0x0000660000107a10 */ /* 0x040fe20007ffe0ff */
[----:B------:R1:W-:Y:S01]  /*16320*/  @P5 STG.E.U16 [R8.64], R12 ;  /* 0x0000000c08005986 */ /* 0x0003e2000c101504 */
[----:B------:R-:W-:Y:S01]  /*16330*/  ISETP.LT.AND P4, PT, R27, c[0x0][0x178], !P4 ;  /* 0x00005e001b007a0c */ /* 0x000fe20006781270 */
[----:B0-----:R-:W-:-:S04]  /*16340*/  IMAD.WIDE R6, R0, 0x2, R2 ;  /* 0x0000000200067825 */ /* 0x001fc800078e0202 */
[C---:B-1----:R-:W-:Y:S01]  /*16350*/  IMAD.WIDE R8, R16.reuse, 0x2, R4 ;  /* 0x0000000210087825 */ /* 0x042fe200078e0204 */
[----:B------:R-:W-:Y:S04]  /*16360*/  @P2 STG.E.U16 [R6.64], R24 ;  /* 0x0000001806002986 */ /* 0x000fe8000c101504 */
[----:B--2---:R0:W-:Y:S01]  /*16370*/  @P1 STG.E.U16 [R8.64], R25 ;  /* 0x0000001908001986 */ /* 0x0041e2000c101504 */
[----:B------:R-:W-:Y:S01]  /*16380*/  ISETP.LT.AND P1, PT, R15, c[0x0][0x178], !P6 ;  /* 0x00005e000f007a0c */ /* 0x000fe20007721270 */
[C---:B------:R-:W-:Y:S01]  /*16390*/  IMAD.WIDE R12, R16.reuse, 0x2, R2 ;  /* 0x00000002100c7825 */ /* 0x040fe200078e0202 */
[----:B------:R-:W-:Y:S02]  /*163a0*/  PRMT R26, R25, 0x7632, R26 ;  /* 0x00007632191a7816 */ /* 0x000fe4000000001a */
[----:B0-----:R-:W-:-:S02]  /*163b0*/  IADD3 R8, R16, c[0x0][0x198], RZ ;  /* 0x0000660010087a10 */ /* 0x001fc40007ffe0ff */
[----:B---3--:R0:W-:Y:S01]  /*163c0*/  @P4 STG.E.U16 [R12.64], R28 ;  /* 0x0000001c0c004986 */ /* 0x0081e2000c101504 */
[----:B------:R-:W-:Y:S02]  /*163d0*/  ISETP.GE.AND P5, PT, R20, c[0x0][0x17c], PT ;  /* 0x00005f0014007a0c */ /* 0x000fe40003fa6270 */
[----:B------:R-:W-:Y:S01]  /*163e0*/  IMAD.WIDE R6, R8, 0x2, R4 ;  /* 0x0000000208067825 */ /* 0x000fe200078e0204 */
[----:B------:R-:W-:Y:S02]  /*163f0*/  ISETP.LT.AND P4, PT, R15, c[0x0][0x178], !P3 ;  /* 0x00005e000f007a0c */ /* 0x000fe40005f81270 */
[----:B------:R-:W2:Y:S01]  /*16400*/  LDL.LU R15, [R1+0x7c8] ;  /* 0x0007c800010f7983 */ /* 0x000ea20000300800 */
[----:B------:R-:W-:-:S03]  /*16410*/  PRMT R20, R28, 0x7632, R20 ;  /* 0x000076321c147816 */ /* 0x000fc60000000014 */
[----:B------:R1:W-:Y:S04]  /*16420*/  @P1 STG.E.U16 [R6.64], R26 ;  /* 0x0000001a06001986 */ /* 0x0003e8000c101504 */
[----:B0-----:R-:W3:Y:S04]  /*16430*/  LDL.LU R28, [R1+0x104] ;  /* 0x00010400011c7983 */ /* 0x001ee80000300800 */
[----:B-1----:R-:W4:Y:S04]  /*16440*/  LDL.LU R7, [R1+0x114] ;  /* 0x0001140001077983 */ /* 0x002f280000300800 */
[----:B------:R-:W2:Y:S01]  /*16450*/  LDL.LU R26, [R1+0x47c] ;  /* 0x00047c00011a7983 */ /* 0x000ea20000300800 */
[----:B------:R-:W-:-:S02]  /*16460*/  IADD3 R0, R29, 0x5d, RZ ;  /* 0x0000005d1d007810 */ /* 0x000fc40007ffe0ff */
[C---:B------:R-:W-:Y:S02]  /*16470*/  ISETP.LT.AND P6, PT, R27.reuse, c[0x0][0x178], !P6 ;  /* 0x00005e001b007a0c */ /* 0x040fe400077c1270 */
[----:B------:R-:W-:Y:S02]  /*16480*/  ISETP.LT.AND P3, PT, R27, c[0x0][0x178], !P3 ;  /* 0x00005e001b007a0c */ /* 0x000fe40005f61270 */
[----:B------:R-:W-:Y:S02]  /*16490*/  ISETP.GE.AND P2, PT, R0, c[0x0][0x17c], PT ;  /* 0x00005f0000007a0c */ /* 0x000fe40003f46270 */
[C---:B------:R-:W-:Y:S01]  /*164a0*/  IADD3 R0, R8.reuse, c[0x0][0x198], RZ ;  /* 0x0000660008007a10 */ /* 0x040fe20007ffe0ff */
[----:B------:R-:W-:-:S04]  /*164b0*/  IMAD.WIDE R8, R8, 0x2, R2 ;  /* 0x0000000208087825 */ /* 0x000fc800078e0202 */
[----:B------:R-:W-:-:S04]  /*164c0*/  IMAD.WIDE R12, R0, 0x2, R4 ;  /* 0x00000002000c7825 */ /* 0x000fc800078e0204 */
[----:B------:R-:W-:Y:S01]  /*164d0*/  IMAD.WIDE R24, R0, 0x2, R2 ;  /* 0x0000000200187825 */ /* 0x000fe200078e0202 */
[----:B------:R0:W-:Y:S02]  /*164e0*/  @P6 STG.E.U16 [R8.64], R20 ;  /* 0x0000001408006986 */ /* 0x0001e4000c101504 */
[----:B0-----:R-:W-:Y:S02]  /*164f0*/  PRMT R20, R10, 0x7632, R20 ;  /* 0x000076320a147816 */ /* 0x001fe40000000014 */
[----:B------:R-:W-:-:S04]  /*16500*/  IADD3 R8, R0, c[0x0][0x198], RZ ;  /* 0x0000660000087a10 */ /* 0x000fc80007ffe0ff */
[----:B------:R-:W-:Y:S01]  /*16510*/  IADD3 R0, R8, c[0x0][0x198], RZ ;  /* 0x0000660008007a10 */ /* 0x000fe20007ffe0ff */
[----:B----4-:R-:W-:Y:S04]  /*16520*/  @P4 STG.E.U16 [R12.64], R7 ;  /* 0x000000070c004986 */ /* 0x010fe8000c101504 */
[----:B------:R0:W-:Y:S01]  /*16530*/  @P3 STG.E.U16 [R24.64], R10 ;  /* 0x0000000a18003986 */ /* 0x0001e2000c101504 */
[C---:B--2---:R-:W-:Y:S02]  /*16540*/  ISETP.LT.AND P4, PT, R26.reuse, c[0x0][0x178], !P0 ;  /* 0x00005e001a007a0c */ /* 0x044fe40004781270 */
[----:B------:R-:W-:Y:S02]  /*16550*/  ISETP.LT.AND P0, PT, R27, c[0x0][0x178], !P0 ;  /* 0x00005e001b007a0c */ /* 0x000fe40004701270 */
[----:B------:R-:W-:Y:S01]  /*16560*/  ISETP.LT.AND P6, PT, R26, c[0x0][0x178], !P5 ;  /* 0x00005e001a007a0c */ /* 0x000fe20006fc1270 */
[----:B0-----:R-:W2:Y:S04]  /*16570*/  LDL.LU R10, [R1+0x7c4] ;  /* 0x0007c400010a7983 */ /* 0x001ea80000300800 */
[----:B------:R-:W4:Y:S01]  /*16580*/  LDL.LU R25, [R1+0x64] ;  /* 0x0000640001197983 */ /* 0x000f220000300800 */
[----:B------:R-:W-:-:S02]  /*16590*/  IADD3 R12, R29, 0x5f, RZ ;  /* 0x0000005f1d0c7810 */ /* 0x000fc40007ffe0ff */
[----:B------:R-:W-:Y:S01]  /*165a0*/  PRMT R24, R7, 0x7632, R24 ;  /* 0x0000763207187816 */ /* 0x000fe20000000018 */
[----:B------:R-:W-:Y:S01]  /*165b0*/  IMAD.WIDE R6, R8, 0x2, R4 ;  /* 0x0000000208067825 */ /* 0x000fe200078e0204 */
[----:B------:R-:W-:-:S03]  /*165c0*/  ISETP.GE.AND P3, PT, R12, c[0x0][0x17c], PT ;  /* 0x00005f000c007a0c */ /* 0x000fc60003f66270 */
[----:B------:R-:W-:Y:S01]  /*165d0*/  IMAD.WIDE R8, R8, 0x2, R2 ;  /* 0x0000000208087825 */ /* 0x000fe200078e0202 */
[----:B------:R-:W-:Y:S03]  /*165e0*/  @P4 STG.E.U16 [R6.64], R24 ;  /* 0x0000001806004986 */ /* 0x000fe6000c101504 */
[----:B------:R-:W-:Y:S01]  /*165f0*/  IMAD.WIDE R12, R0, 0x2, R4 ;  /* 0x00000002000c7825 */ /* 0x000fe200078e0204 */
[----:B------:R-:W-:Y:S04]  /*16600*/  @P0 STG.E.U16 [R8.64], R20 ;  /* 0x0000001408000986 */ /* 0x000fe8000c101504 */
[----:B---3--:R0:W-:Y:S02]  /*16610*/  @P6 STG.E.U16 [R12.64], R28 ;  /* 0x0000001c0c006986 */ /* 0x0081e4000c101504 */
[----:B0-----:R-:W-:-:S02]  /*16620*/  PRMT R12, R28, 0x7632, R12 ;  /* 0x000076321c0c7816 */ /* 0x001fc4000000000c */
[----:B------:R-:W3:Y:S04]  /*16630*/  LDL.LU R28, [R1+0x58] ;  /* 0x00005800011c7983 */ /* 0x000ee80000300800 */
[----:B------:R-:W2:Y:S01]  /*16640*/  LDL.LU R20, [R1+0x28] ;  /* 0x0000280001147983 */ /* 0x000ea20000300800 */
[----:B------:R-:W-:Y:S02]  /*16650*/  ISETP.LT.AND P5, PT, R27, c[0x0][0x178], !P5 ;  /* 0x00005e001b007a0c */ /* 0x000fe40006fa1270 */
[----:B------:R-:W-:Y:S02]  /*16660*/  IADD3 R16, R29, 0x5e, RZ ;  /* 0x0000005e1d107810 */ /* 0x000fe40007ffe0ff */
[----:B------:R-:W-:Y:S01]  /*16670*/  ISETP.LT.AND P6, PT, R26, c[0x0][0x178], !P2 ;  /* 0x00005e001a007a0c */ /* 0x000fe200057c1270 */
[----:B------:R-:W-:Y:S01]  /*16680*/  IMAD.WIDE R6, R0, 0x2, R2 ;  /* 0x0000000200067825 */ /* 0x000fe200078e0202 */
[----:B------:R-:W-:-:S02]  /*16690*/  ISETP.LT.AND P2, PT, R27, c[0x0][0x178], !P2 ;  /* 0x00005e001b007a0c */ /* 0x000fc40005741270 */
[----:B------:R-:W-:Y:S02]  /*166a0*/  IADD3 R8, R29, 0x61, RZ ;  /* 0x000000611d087810 */ /* 0x000fe40007ffe0ff */
[----:B------:R-:W-:Y:S02]  /*166b0*/  IADD3 R0, R0, c[0x0][0x198], RZ ;  /* 0x0000660000007a10 */ /* 0x000fe40007ffe0ff */
[----:B------:R-:W-:Y:S01]  /*166c0*/  ISETP.GE.AND P1, PT, R16, c[0x0][0x17c], PT ;  /* 0x00005f0010007a0c */ /* 0x000fe20003f26270 */
[----:B------:R0:W-:Y:S01]  /*166d0*/  @P5 STG.E.U16 [R6.64], R17 ;  /* 0x0000001106005986 */ /* 0x0001e2000c101504 */
[----:B------:R-:W-:Y:S01]  /*166e0*/  ISETP.GE.AND P0, PT, R8, c[0x0][0x17c], PT ;  /* 0x00005f0008007a0c */ /* 0x000fe20003f06270 */
[----:B------:R-:W-:Y:S01]  /*166f0*/  IMAD.WIDE R8, R0, 0x2, R4 ;  /* 0x0000000200087825 */ /* 0x000fe200078e0204 */
[----:B------:R-:W-:Y:S02]  /*16700*/  ISETP.LT.AND P5, PT, R26, c[0x0][0x178], !P1 ;  /* 0x00005e001a007a0c */ /* 0x000fe40004fa1270 */
[----:B------:R-:W-:-:S02]  /*16710*/  ISETP.LT.AND P1, PT, R27, c[0x0][0x178], !P1 ;  /* 0x00005e001b007a0c */ /* 0x000fc40004f21270 */
[----:B------:R1:W-:Y:S01]  /*16720*/  @P6 STG.E.U16 [R8.64], R12 ;  /* 0x0000000c08006986 */ /* 0x0003e2000c101504 */
[----:B0-----:R-:W-:Y:S01]  /*16730*/  PRMT R17, R17, 0x7632, R17 ;  /* 0x0000763211117816 */ /* 0x001fe20000000011 */
[C-C-:B------:R-:W-:Y:S01]  /*16740*/  IMAD.WIDE R6, R0.reuse, 0x2, R2.reuse ;  /* 0x0000000200067825 */ /* 0x140fe200078e0202 */
[----:B------:R-:W-:Y:S02]  /*16750*/  IADD3 R0, R0, c[0x0][0x198], RZ ;  /* 0x0000660000007a10 */ /* 0x000fe40007ffe0ff */
[----:B------:R-:W-:Y:S02]  /*16760*/  IADD3 R16, R29, 0x60, RZ ;  /* 0x000000601d107810 */ /* 0x000fe40007ffe0ff */
[----:B------:R0:W-:Y:S01]  /*16770*/  @P2 STG.E.U16 [R6.64], R17 ;  /* 0x0000001106002986 */ /* 0x0001e2000c101504 */
[----:B------:R-:W-:Y:S01]  /*16780*/  ISETP.LT.AND P2, PT, R26, c[0x0][0x178], !P3 ;  /* 0x00005e001a007a0c */ /* 0x000fe20005f41270 */
[----:B-1----:R-:W-:Y:S01]  /*16790*/  IMAD.WIDE R8, R0, 0x2, R2 ;  /* 0x0000000200087825 */ /* 0x002fe200078e0202 */
[----:B------:R-:W-:-:S02]  /*167a0*/  ISETP.LT.AND P3, PT, R27, c[0x0][0x178], !P3 ;  /* 0x00005e001b007a0c */ /* 0x000fc40005f61270 */
[C---:B------:R-:W-:Y:S02]  /*167b0*/  IADD3 R12, R29.reuse, 0x63, RZ ;  /* 0x000000631d0c7810 */ /* 0x040fe40007ffe0ff */
[----:B------:R-:W-:Y:S01]  /*167c0*/  ISETP.GE.AND P4, PT, R16, c[0x0][0x17c], PT ;  /* 0x00005f0010007a0c */ /* 0x000fe20003f86270 */
[C---:B0-----:R-:W-:Y:S01]  /*167d0*/  IMAD.WIDE R6, R0.reuse, 0x2, R4 ;  /* 0x0000000200067825 */ /* 0x041fe200078e0204 */
[----:B------:R-:W-:Y:S02]  /*167e0*/  IADD3 R0, R0, c[0x0][0x198], RZ ;  /* 0x0000660000007a10 */ /* 0x000fe40007ffe0ff */
[----:B------:R-:W-:Y:S02]  /*167f0*/  IADD3 R17, R29, 0x66, RZ ;  /* 0x000000661d117810 */ /* 0x000fe40007ffe0ff */
[----:B----4-:R0:W-:Y:S01]  /*16800*/  @P5 STG.E.U16 [R6.64], R25 ;  /* 0x0000001906005986 */ /* 0x0101e2000c101504 */
[----:B------:R-:W-:Y:S02]  /*16810*/  ISETP.GE.AND P5, PT, R12, c[0x0][0x17c], PT ;  /* 0x00005f000c007a0c */ /* 0x000fe40003fa6270 */
[----:B------:R-:W-:Y:S01]  /*16820*/  PRMT R12, R25, 0x7632, R12 ;  /* 0x00007632190c7816 */ /* 0x000fe2000000000c */
[----:B------:R1:W-:Y:S01]  /*16830*/  @P1 STG.E.U16 [R8.64], R21 ;  /* 0x0000001508001986 */ /* 0x0003e2000c101504 */
[----:B------:R-:W-:Y:S01]  /*16840*/  ISETP.LT.AND P1, PT, R26, c[0x0][0x178], !P4 ;  /* 0x00005e001a007a0c */ /* 0x000fe20006721270 */
[----:B0-----:R-:W-:-:S02]  /*16850*/  IMAD.WIDE R6, R0, 0x2, R4 ;  /* 0x0000000200067825 */ /* 0x001fc400078e0204 */
[----:B------:R-:W4:Y:S01]  /*16860*/  LDL.LU R25, [R1+0x38] ;  /* 0x0000380001197983 */ /* 0x000f220000300800 */
[----:B-1----:R-:W-:Y:S01]  /*16870*/  PRMT R21, R21, 0x7632, R21 ;  /* 0x0000763215157816 */ /* 0x002fe20000000015 */
[C---:B------:R-:W-:Y:S01]  /*16880*/  IMAD.WIDE R8, R0.reuse, 0x2, R2 ;  /* 0x0000000200087825 */ /* 0x040fe200078e0202 */
[----:B------:R-:W-:Y:S01]  /*16890*/  IADD3 R0, R0, c[0x0][0x198], RZ ;  /* 0x0000660000007a10 */ /* 0x000fe20007ffe0ff */
[----:B------:R0:W-:Y:S01]  /*168a0*/  @P2 STG.E.U16 [R6.64], R12 ;  /* 0x0000000c06002986 */ /* 0x0001e2000c101504 */
[----:B------:R-:W-:-:S03]  /*168b0*/  ISETP.LT.AND P4, PT, R27, c[0x0][0x178], !P4 ;  /* 0x00005e001b007a0c */ /* 0x000fc60006781270 */
[----:B------:R1:W-:Y:S01]  /*168c0*/  @P3 STG.E.U16 [R8.64], R21 ;  /* 0x0000001508003986 */ /* 0x0003e2000c101504 */
[----:B------:R-:W-:Y:S02]  /*168d0*/  ISETP.LT.AND P3, PT, R26, c[0x0][0x178], !P0 ;  /* 0x00005e001a007a0c */ /* 0x000fe40004761270 */
[----:B0-----:R-:W-:Y:S01]  /*168e0*/  IADD3 R12, R29, 0x64, RZ ;  /* 0x000000641d0c7810 */ /* 0x001fe20007ffe0ff */
[----:B------:R-:W-:-:S03]  /*168f0*/  IMAD.WIDE R6, R0, 0x2, R4 ;  /* 0x0000000200067825 */ /* 0x000fc600078e0204 */
[----:B------:R-:W-:Y:S02]  /*16900*/  ISETP.GE.AND P2, PT, R12, c[0x0][0x17c], PT ;  /* 0x00005f000c007a0c */ /* 0x000fe40003f46270 */
[----:B-1----:R-:W-:Y:S02]  /*16910*/  IADD3 R8, R29, 0x65, RZ ;  /* 0x000000651d087810 */ /* 0x002fe40007ffe0ff */
[----:B------:R-:W-:Y:S01]  /*16920*/  IADD3 R12, R0, c[0x0][0x198], RZ ;  /* 0x00006600000c7a10 */ /* 0x000fe20007ffe0ff */
[----:B---3--:R0:W-:Y:S01]  /*16930*/  @P1 STG.E.U16 [R6.64], R28 ;  /* 0x0000001c06001986 */ /* 0x0081e2000c101504 */
[----:B------:R-:W-:-:S03]  /*16940*/  ISETP.GE.AND P1, PT, R8, c[0x0][0x17c], PT ;  /* 0x00005f0008007a0c */ /* 0x000fc60003f26270 */
[----:B------:R-:W-:-:S04]  /*16950*/  IMAD.WIDE R8, R12, 0x2, R4 ;  /* 0x000000020c087825 */ /* 0x000fc800078e0204 */
[----:B0-----:R-:W-:Y:S01]  /*16960*/  IMAD.WIDE R6, R0, 0x2, R2 ;  /* 0x0000000200067825 */ /* 0x001fe200078e0202 */
[----:B------:R-:W-:Y:S02]  /*16970*/  PRMT R0, R28, 0x7632, R0 ;  /* 0x000076321c007816 */ /* 0x000fe40000000000 */
[----:B------:R-:W3:Y:S04]  /*16980*/  LDL.LU R28, [R1+0x88] ;  /* 0x00008800011c7983 */ /* 0x000ee80000300800 */
[----:B--2---:R-:W-:Y:S04]  /*16990*/  @P4 STG.E.U16 [R6.64], R20 ;  /* 0x0000001406004986 */ /* 0x004fe8000c101504 */
[----:B------:R0:W-:Y:S01]  /*169a0*/  @P3 STG.E.U16 [R8.64], R0 ;  /* 0x0000000008003986 */ /* 0x0001e2000c101504 */
[----:B------:R-:W-:-:S03]  /*169b0*/  ISETP.GE.AND P3, PT, R17, c[0x0][0x17c], PT ;  /* 0x00005f0011007a0c */ /* 0x000fc60003f66270 */
[----:B------:R-:W2:Y:S01]  /*169c0*/  LDL.LU R17, [R1+0x78] ;  /* 0x0000780001117983 */ /* 0x000ea20000300800 */
[----:B------:R-:W-:-:S04]  /*169d0*/  IADD3 R13, R29, 0x62, RZ ;  /* 0x000000621d0d7810 */ /* 0x000fc80007ffe0ff */
[----:B------:R-:W-:Y:S02]  /*169e0*/  ISETP.GE.AND P6, PT, R13, c[0x0][0x17c], PT ;  /* 0x00005f000d007a0c */ /* 0x000fe40003fc6270 */
[C---:B------:R-:W-:Y:S02]  /*169f0*/  ISETP.LT.AND P0, PT, R27.reuse, c[0x0][0x178], !P0 ;  /* 0x00005e001b007a0c */ /* 0x040fe40004701270 */
[----:B------:R-:W-:Y:S02]  /*16a00*/  ISETP.LT.AND P4, PT, R26, c[0x0][0x178], !P6 ;  /* 0x00005e001a007a0c */ /* 0x000fe40007781270 */
[----:B------:R-:W-:Y:S02]  /*16a10*/  ISETP.LT.AND P6, PT, R27, c[0x0][0x178], !P6 ;  /* 0x00005e001b007a0c */ /* 0x000fe400077c1270 */
[C---:B0-----:R-:W-:Y:S01]  /*16a20*/  IADD3 R0, R12.reuse, c[0x0][0x198], RZ ;  /* 0x000066000c007a10 */ /* 0x041fe20007ffe0ff */
[----:B------:R-:W-:Y:S01]  /*16a30*/  IMAD.WIDE R6, R12, 0x2, R2 ;  /* 0x000000020c067825 */ /* 0x000fe200078e0202 */
[----:B------:R-:W-:-:S03]  /*16a40*/  PRMT R16, R20, 0x7632, R16 ;  /* 0x0000763214107816 */ /* 0x000fc60000000010 */
[----:B------:R-:W-:-:S04]  /*16a50*/  IMAD.WIDE R8, R0, 0x2, R4 ;  /* 0x0000000200087825 */ /* 0x000fc800078e0204 */
[----:B------:R-:W-:Y:S01]  /*16a60*/  IMAD.WIDE R12, R0, 0x2, R2 ;  /* 0x00000002000c7825 */ /* 0x000fe200078e0202 */
[----:B------:R-:W-:Y:S01]  /*16a70*/  @P0 STG.E.U16 [R6.64], R16 ;  /* 0x0000001006000986 */ /* 0x000fe2000c101504 */
[----:B----4-:R-:W-:-:S03]  /*16a80*/  PRMT R21, R25, 0x7632, R21 ;  /* 0x0000763219157816 */ /* 0x010fc60000000015 */
[----:B--2---:R-:W-:Y:S04]  /*16a90*/  @P4 STG.E.U16 [R8.64], R17 ;  /* 0x0000001108004986 */ /* 0x004fe8000c101504 */
[----:B------:R0:W-:Y:S01]  /*16aa0*/  @P6 STG.E.U16 [R12.64], R25 ;  /* 0x000000190c006986 */ /* 0x0001e2000c101504 */
[----:B------:R-:W-:Y:S02]  /*16ab0*/  ISETP.LT.AND P4, PT, R26, c[0x0][0x178], !P5 ;  /* 0x00005e001a007a0c */ /* 0x000fe40006f81270 */
[----:B------:R-:W-:Y:S01]  /*16ac0*/  ISETP.LT.AND P5, PT, R27, c[0x0][0x178], !P5 ;  /* 0x00005e001b007a0c */ /* 0x000fe20006fa1270 */
[----:B0-----:R-:W2:Y:S01]  /*16ad0*/  LDL.LU R25, [R1+0xc8] ;  /* 0x0000c80001197983 */ /* 0x001ea20000300800 */
[----:B------:R-:W-:Y:S02]  /*16ae0*/  IADD3 R8, R0, c[0x0][0x198], RZ ;  /* 0x0000660000087a10 */ /* 0x000fe40007ffe0ff */
[----:B------:R-:W-:-:S02]  /*16af0*/  ISETP.LT.AND P6, PT, R26, c[0x0][0x178], !P2 ;  /* 0x00005e001a007a0c */ /* 0x000fc400057c1270 */
[----:B------:R-:W-:Y:S02]  /*16b00*/  ISETP.LT.AND P2, PT, R27, c[0x0][0x178], !P2 ;  /* 0x00005e001b007a0c */ /* 0x000fe40005741270 */
[C---:B------:R-:W-:Y:S01]  /*16b10*/  IADD3 R0, R8.reuse, c[0x0][0x198], RZ ;  /* 0x0000660008007a10 */ /* 0x040fe20007ffe0ff */
[----:B------:R-:W-:Y:S01]  /*16b20*/  IMAD.WIDE R6, R8, 0x2, R4 ;  /* 0x0000000208067825 */ /* 0x000fe200078e0204 */
[----:B------:R-:W-:-:S03]  /*16b30*/  PRMT R24, R17, 0x7632, R24 ;  /* 0x0000763211187816 */ /* 0x000fc60000000018 */
[----:B------:R-:W-:-:S04]  /*16b40*/  IMAD.WIDE R8, R8, 0x2, R2 ;  /* 0x0000000208087825 */ /* 0x000fc800078e0202 */
[C---:B------:R-:W-:Y:S01]  /*16b50*/  IMAD.WIDE R12, R0.reuse, 0x2, R4 ;  /* 0x00000002000c7825 */ /* 0x040fe200078e0204 */
[----:B------:R0:W-:Y:S03]  /*16b60*/  @P4 STG.E.U16 [R6.64], R24 ;  /* 0x0000001806004986 */ /* 0x0001e6000c101504 */
[----:B------:R-:W-:Y:S01]  /*16b70*/  IMAD.WIDE R16, R0, 0x2, R2 ;  /* 0x0000000200107825 */ /* 0x000fe200078e0202 */
[----:B------:R-:W-:Y:S04]  /*16b80*/  @P5 STG.E.U16 [R8.64], R21 ;  /* 0x0000001508005986 */ /* 0x000fe8000c101504 */
[----:B---3--:R-:W-:Y:S04]  /*16b90*/  @P6 STG.E.U16 [R12.64], R28 ;  /* 0x0000001c0c006986 */ /* 0x008fe8000c101504 */
[----:B------:R1:W-:Y:S04]  /*16ba0*/  @P2 STG.E.U16 [R16.64], R10 ;  /* 0x0000000a10002986 */ /* 0x0003e8000c101504 */
[----:B0-----:R-:W3:Y:S01]  /*16bb0*/  LDL.LU R24, [R1+0x128] ;  /* 0x0001280001187983 */ /* 0x001ee20000300800 */
[----:B-1----:R-:W-:-:S03]  /*16bc0*/  PRMT R10, R28, 0x7632, R10 ;  /* 0x000076321c0a7816 */ /* 0x002fc6000000000a */
[----:B------:R-:W4:Y:S01]  /*16bd0*/  LDL.LU R28, [R1+0x18] ;  /* 0x00001800011c7983 */ /* 0x000f220000300800 */
[----:B------:R-:W-:Y:S02]  /*16be0*/  ISETP.LT.AND P5, PT, R26, c[0x0][0x178], !P1 ;  /* 0x00005e001a007a0c */ /* 0x000fe40004fa1270 */
[----:B------:R-:W-:Y:S02]  /*16bf0*/  ISETP.LT.AND P1, PT, R27, c[0x0][0x178], !P1 ;  /* 0x00005e001b007a0c */ /* 0x000fe40004f21270 */
[----:B------:R-:W-:Y:S02]  /*16c00*/  IADD3 R8, R0, c[0x0][0x198], RZ ;  /* 0x0000660000087a10 */ /* 0x000fe40007ffe0ff */
[----:B------:R-:W-:Y:S02]  /*16c10*/  ISETP.LT.AND P6, PT, R26, c[0x0][0x178], !P3 ;  /* 0x00005e001a007a0c */ /* 0x000fe40005fc1270 */
[----:B------:R-:W-:Y:S02]  /*16c20*/  IADD3 R12, R29, 0x69, RZ ;  /* 0x000000691d0c7810 */ /* 0x000fe40007ffe0ff */
[C---:B------:R-:W-:Y:S01]  /*16c30*/  IADD3 R0, R8.reuse, c[0x0][0x198], RZ ;  /* 0x0000660008007a10 */ /* 0x040fe20007ffe0ff */
[----:B------:R-:W-:Y:S01]  /*16c40*/  IMAD.WIDE R6, R8, 0x2, R4 ;  /* 0x0000000208067825 */ /* 0x000fe200078e0204 */
[----:B------:R-:W-:-:S02]  /*16c50*/  PRMT R16, R10, 0x7632, R16 ;  /* 0x000076320a107816 */ /* 0x000fc40000000010 */
[----:B------:R-:W-:Y:S01]  /*16c60*/  ISETP.GE.AND P2, PT, R12, c[0x0][0x17c], PT ;  /* 0x00005f000c007a0c */ /* 0x000fe20003f46270 */
[----:B------:R-:W-:Y:S01]  /*16c70*/  IMAD.WIDE R8, R8, 0x2, R2 ;  /* 0x0000000208087825 */ /* 0x000fe200078e0202 */
[----:B------:R-:W-:Y:S02]  /*16c80*/  IADD3 R20, R29, 0x67, RZ ;  /* 0x000000671d147810 */ /* 0x000fe40007ffe0ff */
[----:B------:R-:W-:Y:S01]  /*16c90*/  ISETP.LT.AND P3, PT, R27, c[0x0][0x178], !P3 ;  /* 0x00005e001b007a0c */ /* 0x000fe20005f61270 */
[----:B------:R-:W-:Y:S01]  /*16ca0*/  IMAD.WIDE R12, R0, 0x2, R4 ;  /* 0x00000002000c7825 */ /* 0x000fe200078e0204 */
[----:B------:R0:W-:Y:S01]  /*16cb0*/  @P5 STG.E.U16 [R6.64], R10 ;  /* 0x0000000a06005986 */ /* 0x0001e2000c101504 */
[----:B------:R-:W-:-:S03]  /*16cc0*/  ISETP.GE.AND P0, PT, R20, c[0x0][0x17c], PT ;  /* 0x00005f0014007a0c */ /* 0x000fc60003f06270 */
[----:B------:R1:W-:Y:S01]  /*16cd0*/  @P1 STG.E.U16 [R8.64], R16 ;  /* 0x0000001008001986 */ /* 0x0003e2000c101504 */
[----:B------:R-:W-:-:S04]  /*16ce0*/  IADD3 R20, R29, 0x68, RZ ;  /* 0x000000681d147810 */ /* 0x000fc80007ffe0ff */
[----:B------:R-:W-:Y:S01]  /*16cf0*/  ISETP.GE.AND P4, PT, R20, c[0x0][0x17c], PT ;  /* 0x00005f0014007a0c */ /* 0x000fe20003f86270 */
[C---:B0-----:R-:W-:Y:S01]  /*16d00*/  IMAD.WIDE R6, R0.reuse, 0x2, R2 ;  /* 0x0000000200067825 */ /* 0x041fe200078e0202 */
[----:B------:R-:W-:Y:S02]  /*16d10*/  IADD3 R0, R0, c[0x0][0x198], RZ ;  /* 0x0000660000007a10 */ /* 0x000fe40007ffe0ff */
[----:B-1----:R-:W-:-:S04]  /*16d20*/  IADD3 R8, R29, 0x6b, RZ ;  /* 0x0000006b1d087810 */ /* 0x002fc80007ffe0ff */
[----:B------:R-:W-:Y:S01]  /*16d30*/  ISETP.GE.AND P1, PT, R8, c[0x0][0x17c], PT ;  /* 0x00005f0008007a0c */ /* 0x000fe20003f26270 */
[----:B------:R-:W-:Y:S01]  /*16d40*/  IMAD.WIDE R8, R0, 0x2, R2 ;  /* 0x0000000200087825 */ /* 0x000fe200078e0202 */
[----:B--2---:R0:W-:Y:S01]  /*16d50*/  @P6 STG.E.U16 [R12.64], R25 ;  /* 0x000000190c006986 */ /* 0x0041e2000c101504 */
[----:B------:R-:W-:Y:S02]  /*16d60*/  PRMT R10, R25, 0x7632, R10 ;  /* 0x00007632190a7816 */ /* 0x000fe4000000000a */
[C---:B------:R-:W-:Y:S02]  /*16d70*/  ISETP.LT.AND P6, PT, R26.reuse, c[0x0][0x178], !P0 ;  /* 0x00005e001a007a0c */ /* 0x040fe400047c1270 */
[----:B------:R-:W-:Y:S01]  /*16d80*/  ISETP.LT.AND P0, PT, R27, c[0x0][0x178], !P0 ;  /* 0x00005e001b007a0c */ /* 0x000fe20004701270 */
[----:B0-----:R-:W2:Y:S04]  /*16d90*/  LDL.LU R25, [R1+0x118] ;  /* 0x0001180001197983 */ /* 0x001ea80000300800 */
[----:B------:R0:W-:Y:S01]  /*16da0*/  @P3 STG.E.U16 [R6.64], R14 ;  /* 0x0000000e06003986 */ /* 0x0001e2000c101504 */
[----:B------:R-:W-:-:S02]  /*16db0*/  ISETP.LT.AND P3, PT, R26, c[0x0][0x178], !P4 ;  /* 0x00005e001a007a0c */ /* 0x000fc40006761270 */
[----:B------:R-:W-:Y:S02]  /*16dc0*/  ISETP.LT.AND P4, PT, R27, c[0x0][0x178], !P4 ;  /* 0x00005e001b007a0c */ /* 0x000fe40006781270 */
[----:B------:R-:W-:Y:S01]  /*16dd0*/  IADD3 R12, R29, 0x6c, RZ ;  /* 0x0000006c1d0c7810 */ /* 0x000fe20007ffe0ff */
[----:B0-----:R-:W-:Y:S01]  /*16de0*/  IMAD.WIDE R6, R0, 0x2, R4 ;  /* 0x0000000200067825 */ /* 0x001fe200078e0204 */
[----:B------:R-:W-:Y:S02]  /*16df0*/  PRMT R14, R14, 0x7632, R14 ;  /* 0x000076320e0e7816 */ /* 0x000fe4000000000e */
[----:B------:R-:W-:Y:S02]  /*16e00*/  IADD3 R0, R0, c[0x0][0x198], RZ ;  /* 0x0000660000007a10 */ /* 0x000fe40007ffe0ff */
[----:B------:R0:W-:Y:S04]  /*16e10*/  @P6 STG.E.U16 [R6.64], R10 ;  /* 0x0000000a06006986 */ /* 0x0001e8000c101504 */
[----:B------:R1:W-:Y:S01]  /*16e20*/  @P0 STG.E.U16 [R8.64], R14 ;  /* 0x0000000e08000986 */ /* 0x0003e2000c101504 */
[----:B------:R-:W-:Y:S01]  /*16e30*/  ISETP.GE.AND P6, PT, R12, c[0x0][0x17c], PT ;  /* 0x00005f000c007a0c */ /* 0x000fe20003fc6270 */
[----:B0-----:R-:W-:-:S04]  /*16e40*/  IMAD.WIDE R6, R0, 0x2, R4 ;  /* 0x0000000200067825 */ /* 0x001fc800078e0204 */
[----:B-1----:R-:W-:Y:S01]  /*16e50*/  IMAD.WIDE R8, R0, 0x2, R2 ;  /* 0x0000000200087825 */ /* 0x002fe200078e0202 */
[----:B---3--:R-:W-:Y:S01]  /*16e60*/  @P3 STG.E.U16 [R6.64], R24 ;  /* 0x0000001806003986 */ /* 0x008fe2000c101504 */
[----:B----4-:R-:W-:-:S03]  /*16e70*/  PRMT R12, R28, 0x7632, R12 ;  /* 0x000076321c0c7816 */ /* 0x010fc6000000000c */
[----:B------:R0:W-:Y:S04]  /*16e80*/  @P4 STG.E.U16 [R8.64], R28 ;  /* 0x0000001c08004986 */ /* 0x0001e8000c101504 */
[----:B0-----:R-:W3:Y:S01]  /*16e90*/  LDL.LU R28, [R1+0x108] ;  /* 0x00010800011c7983 */ /* 0x001ee20000300800 */
[----:B------:R-:W-:Y:S02]  /*16ea0*/  IADD3 R17, R29, 0x6a, RZ ;  /* 0x0000006a1d117810 */ /* 0x000fe40007ffe0ff */
[----:B------:R-:W-:Y:S02]  /*16eb0*/  ISETP.LT.AND P0, PT, R26, c[0x0][0x178], !P2 ;  /* 0x00005e001a007a0c */ /* 0x000fe40005701270 */
[----:B------:R-:W-:Y:S02]  /*16ec0*/  ISETP.GE.AND P5, PT, R17, c[0x0][0x17c], PT ;  /* 0x00005f0011007a0c */ /* 0x000fe40003fa6270 */
[----:B------:R-:W-:-:S02]  /*16ed0*/  IADD3 R10, R29, 0x6d, RZ ;  /* 0x0000006d1d0a7810 */ /* 0x000fc40007ffe0ff */
[----:B------:R-:W-:Y:S02]  /*16ee0*/  IADD3 R0, R0, c[0x0][0x198], RZ ;  /* 0x0000660000007a10 */ /* 0x000fe40007ffe0ff */
[----:B------:R-:W-:Y:S02]  /*16ef0*/  ISETP.LT.AND P2, PT, R27, c[0x0][0x178], !P2 ;  /* 0x00005e001b007a0c */ /* 0x000fe40005741270 */
[----:B------:R-:W-:Y:S01]  /*16f00*/  ISETP.LT.AND P4, PT, R26, c[0x0][0x178], !P5 ;  /* 0x00005e001a007a0c */ /* 0x000fe20006f81270 */
[----:B------:R-:W-:Y:S01]  /*16f10*/  IMAD.WIDE R6, R0, 0x2, R4 ;  /* 0x0000000200067825 */ /* 0x000fe200078e0204 */
[----:B------:R-:W-:Y:S02]  /*16f20*/  ISETP.GE.AND P3, PT, R10, c[0x0][0x17c], PT ;  /* 0x00005f000a007a0c */ /* 0x000fe40003f66270 */
[----:B------:R-:W-:Y:S01]  /*16f30*/  PRMT R10, R24, 0x7632, R10 ;  /* 0x00007632180a7816 */ /* 0x000fe2000000000a */
[C---:B------:R-:W-:Y:S01]  /*16f40*/  IMAD.WIDE R8, R0.reuse, 0x2, R2 ;  /* 0x0000000200087825 */ /* 0x040fe200078e0202 */
[----:B------:R-:W-:-:S03]  /*16f50*/  IADD3 R0, R0, c[0x0][0x198], RZ ;  /* 0x0000660000007a10 */ /* 0x000fc60007ffe0ff */
[----:B------:R0:W-:Y:S01]  /*16f60*/  @P0 STG.E.U16 [R6.64], R10 ;  /* 0x0000000a06000986 */ /* 0x0001e2000c101504 */
[----:B------:R-:W-:-:S03]  /*16f70*/  ISETP.LT.AND P5, PT, R27, c[0x0][0x178], !P5 ;  /* 0x00005e001b007a0c */ /* 0x000fc60006fa1270 */
[----:B------:R1:W-:Y:S01]  /*16f80*/  @P2 STG.E.U16 [R8.64], R12 ;  /* 0x0000000c08002986 */ /* 0x0003e2000c101504 */
[----:B------:R-:W-:Y:S01]  /*16f90*/  ISETP.LT.AND P2, PT, R26, c[0x0][0x178], !P1 ;  /* 0x00005e001a007a0c */ /* 0x000fe20004f41270 */
[----:B0-----:R-:W-:Y:S01]  /*16fa0*/  IMAD.WIDE R6, R0, 0x2, R4 ;  /* 0x0000000200067825 */ /* 0x001fe200078e0204 */
[----:B------:R-:W-:-:S04]  /*16fb0*/  IADD3 R10, R29, 0x6e, RZ ;  /* 0x0000006e1d0a7810 */ /* 0x000fc80007ffe0ff */
[----:B------:R-:W-:Y:S02]  /*16fc0*/  ISETP.GE.AND P0, PT, R10, c[0x0][0x17c], PT ;  /* 0x00005f000a007a0c */ /* 0x000fe40003f06270 */
[----:B------:R-:W-:Y:S02]  /*16fd0*/  IADD3 R10, R0, c[0x0][0x198], RZ ;  /* 0x00006600000a7a10 */ /* 0x000fe40007ffe0ff */
[----:B-1----:R-:W-:Y:S02]  /*16fe0*/  IADD3 R8, R29, 0x6f, RZ ;  /* 0x0000006f1d087810 */ /* 0x002fe40007ffe0ff */
        /* <DEDUP_REMOVED lines=9> */
[----:B------:R-:W-:-:S03]  /*17080*/  ISETP.LT.AND P5, PT, R26, c[0x0][0x178], !P6 ;  /* 0x00005e001a007a0c */ /* 0x000fc600077a1270 */
[----:B------:R1:W-:Y:S01]  /*17090*/  @P2 STG.E.U16 [R8.64], R0 ;  /* 0x0000000008002986 */ /* 0x0003e2000c101504 */
[----:B0-----:R-:W-:-:S03]  /*170a0*/  IMAD.WIDE R6, R10, 0x2, R2 ;  /* 0x000000020a067825 */ /* 0x001fc600078e0202 */
[----:B------:R-:W4:Y:S01]  /*170b0*/  LDL.LU R11, [R1+0x7c0] ;  /* 0x0007c000010b7983 */ /* 0x000f220000300800 */
[----:B-1----:R-:W-:-:S03]  /*170c0*/  IADD3 R0, R10, c[0x0][0x198], RZ ;  /* 0x000066000a007a10 */ /* 0x002fc60007ffe0ff */
[----:B------:R-:W-:Y:S01]  /*170d0*/  @P1 STG.E.U16 [R6.64], R14 ;  /* 0x0000000e06001986 */ /* 0x000fe2000c101504 */
[----:B------:R-:W-:Y:S01]  /*170e0*/  IADD3 R10, R29, 0x71, RZ ;  /* 0x000000711d0a7810 */ /* 0x000fe20007ffe0ff */
[----:B------:R-:W-:-:S03]  /*170f0*/  IMAD.WIDE R8, R0, 0x2, R4 ;  /* 0x0000000200087825 */ /* 0x000fc600078e0204 */
[----:B------:R-:W-:Y:S01]  /*17100*/  ISETP.GE.AND P1, PT, R10, c[0x0][0x17c], PT ;  /* 0x00005f000a007a0c */ /* 0x000fe20003f26270 */
[----:B------:R-:W4:Y:S04]  /*17110*/  LDL.LU R20, [R1+0x5c] ;  /* 0x00005c0001147983 */ /* 0x000f280000300800 */
[----:B---3--:R0:W-:Y:S01]  /*17120*/  @P5 STG.E.U16 [R8.64], R28 ;  /* 0x0000001c08005986 */ /* 0x0081e2000c101504 */
[----:B------:R-:W-:-:S03]  /*17130*/  PRMT R10, R28, 0x7632, R10 ;  /* 0x000076321c0a7816 */ /* 0x000fc6000000000a */
[----:B0-----:R-:W3:Y:S01]  /*17140*/  LDL.LU R28, [R1+0x2c] ;  /* 0x00002c00011c7983 */ /* 0x001ee20000300800 */
[C---:B------:R-:W-:Y:S01]  /*17150*/  ISETP.LT.AND P6, PT, R27.reuse, c[0x0][0x178], !P6 ;  /* 0x00005e001b007a0c */ /* 0x040fe200077c1270 */
[----:B------:R-:W-:Y:S01]  /*17160*/  IMAD.WIDE R12, R0, 0x2, R2 ;  /* 0x00000002000c7825 */ /* 0x000fe200078e0202 */
[----:B------:R-:W-:Y:S01]  /*17170*/  ISETP.LT.AND P5, PT, R26, c[0x0][0x178], !P3 ;  /* 0x00005e001a007a0c */ /* 0x000fe20005fa1270 */
[----:B------:R-:W3:Y:S01]  /*17180*/  LDL.LU R24, [R1+0x7c] ;  /* 0x00007c0001187983 */ /* 0x000ee20000300800 */
[----:B------:R-:W-:Y:S02]  /*17190*/  ISETP.LT.AND P3, PT, R27, c[0x0][0x178], !P3 ;  /* 0x00005e001b007a0c */ /* 0x000fe40005f61270 */
[----:B------:R-:W-:Y:S02]  /*171a0*/  IADD3 R8, R0, c[0x0][0x198], RZ ;  /* 0x0000660000087a10 */ /* 0x000fe40007ffe0ff */
[----:B------:R-:W-:-:S05]  /*171b0*/  IADD3 R16, R29, 0x70, RZ ;  /* 0x000000701d107810 */ /* 0x000fca0007ffe0ff */
[----:B------:R0:W-:Y:S01]  /*171c0*/  @P6 STG.E.U16 [R12.64], R18 ;  /* 0x000000120c006986 */ /* 0x0001e2000c101504 */
[----:B------:R-:W-:Y:S02]  /*171d0*/  ISETP.LT.AND P6, PT, R26, c[0x0][0x178], !P0 ;  /* 0x00005e001a007a0c */ /* 0x000fe400047c1270 */
[----:B------:R-:W-:Y:S02]  /*171e0*/  ISETP.LT.AND P0, PT, R27, c[0x0][0x178], !P0 ;  /* 0x00005e001b007a0c */ /* 0x000fe40004701270 */
[C---:B------:R-:W-:Y:S01]  /*171f0*/  IADD3 R0, R8.reuse, c[0x0][0x198], RZ ;  /* 0x0000660008007a10 */ /* 0x040fe20007ffe0ff */
[----:B------:R-:W-:Y:S01]  /*17200*/  IMAD.WIDE R6, R8, 0x2, R4 ;  /* 0x0000000208067825 */ /* 0x000fe200078e0204 */
[----:B------:R-:W-:-:S03]  /*17210*/  ISETP.GE.AND P2, PT, R16, c[0x0][0x17c], PT ;  /* 0x00005f0010007a0c */ /* 0x000fc60003f46270 */
[----:B------:R-:W-:Y:S01]  /*17220*/  IMAD.WIDE R8, R8, 0x2, R2 ;  /* 0x0000000208087825 */ /* 0x000fe200078e0202 */
[----:B0-----:R-:W-:-:S03]  /*17230*/  PRMT R18, R18, 0x7632, R18 ;  /* 0x0000763212127816 */ /* 0x001fc60000000012 */
[C---:B------:R-:W-:Y:S01]  /*17240*/  IMAD.WIDE R12, R0.reuse, 0x2, R4 ;  /* 0x00000002000c7825 */ /* 0x040fe200078e0204 */
[----:B------:R0:W-:Y:S03]  /*17250*/  @P5 STG.E.U16 [R6.64], R10 ;  /* 0x0000000a06005986 */ /* 0x0001e6000c101504 */
[----:B------:R-:W-:Y:S01]  /*17260*/  IMAD.WIDE R16, R0, 0x2, R2 ;  /* 0x0000000200107825 */ /* 0x000fe200078e0202 */
[----:B------:R1:W-:Y:S01]  /*17270*/  @P3 STG.E.U16 [R8.64], R18 ;  /* 0x0000001208003986 */ /* 0x0003e2000c101504 */
[----:B------:R-:W-:Y:S02]  /*17280*/  ISETP.LT.AND P3, PT, R26, c[0x0][0x178], !P2 ;  /* 0x00005e001a007a0c */ /* 0x000fe40005761270 */
[----:B------:R-:W-:Y:S02]  /*17290*/  ISETP.LT.AND P2, PT, R27, c[0x0][0x178], !P2 ;  /* 0x00005e001b007a0c */ /* 0x000fe40005741270 */
[----:B0-----:R-:W-:-:S04]  /*172a0*/  IADD3 R6, R0, c[0x0][0x198], RZ ;  /* 0x0000660000067a10 */ /* 0x001fc80007ffe0ff */
[C---:B------:R-:W-:Y:S01]  /*172b0*/  IADD3 R10, R6.reuse, c[0x0][0x198], RZ ;  /* 0x00006600060a7a10 */ /* 0x040fe20007ffe0ff */
[----:B-1----:R-:W-:-:S04]  /*172c0*/  IMAD.WIDE R8, R6, 0x2, R4 ;  /* 0x0000000206087825 */ /* 0x002fc800078e0204 */
[----:B------:R-:W-:Y:S01]  /*172d0*/  IMAD.WIDE R6, R6, 0x2, R2 ;  /* 0x0000000206067825 */ /* 0x000fe200078e0202 */
[----:B------:R-:W-:-:S04]  /*172e0*/  IADD3 R14, R29, 0x72, RZ ;  /* 0x000000721d0e7810 */ /* 0x000fc80007ffe0ff */
[----:B------:R-:W-:Y:S01]  /*172f0*/  ISETP.GE.AND P5, PT, R14, c[0x0][0x17c], PT ;  /* 0x00005f000e007a0c */ /* 0x000fe20003fa6270 */
[----:B--2---:R0:W-:Y:S04]  /*17300*/  @P6 STG.E.U16 [R12.64], R25 ;  /* 0x000000190c006986 */ /* 0x0041e8000c101504 */
[----:B------:R1:W-:Y:S01]  /*17310*/  @P0 STG.E.U16 [R16.64], R22 ;  /* 0x0000001610000986 */ /* 0x0003e2000c101504 */
[----:B------:R-:W-:Y:S02]  /*17320*/  ISETP.LT.AND P0, PT, R26, c[0x0][0x178], !P4 ;  /* 0x00005e001a007a0c */ /* 0x000fe40006701270 */
[----:B------:R-:W-:Y:S02]  /*17330*/  ISETP.LT.AND P4, PT, R27, c[0x0][0x178], !P4 ;  /* 0x00005e001b007a0c */ /* 0x000fe40006781270 */
[----:B0-----:R-:W-:-:S02]  /*17340*/  PRMT R12, R25, 0x7632, R12 ;  /* 0x00007632190c7816 */ /* 0x001fc4000000000c */
[----:B------:R-:W2:Y:S01]  /*17350*/  LDL.LU R25, [R1+0x3c] ;  /* 0x00003c0001197983 */ /* 0x000ea20000300800 */
[----:B-1----:R-:W-:-:S06]  /*17360*/  PRMT R22, R22, 0x7632, R22 ;  /* 0x0000763216167816 */ /* 0x002fcc0000000016 */
[----:B------:R0:W-:Y:S04]  /*17370*/  @P0 STG.E.U16 [R8.64], R12 ;  /* 0x0000000c08000986 */ /* 0x0001e8000c101504 */
[----:B------:R1:W-:Y:S01]  /*17380*/  @P4 STG.E.U16 [R6.64], R22 ;  /* 0x0000001606004986 */ /* 0x0003e2000c101504 */
[----:B0-----:R-:W-:-:S04]  /*17390*/  IMAD.WIDE R8, R10, 0x2, R4 ;  /* 0x000000020a087825 */ /* 0x001fc800078e0204 */
[----:B-1----:R-:W-:Y:S01]  /*173a0*/  IMAD.WIDE R6, R10, 0x2, R2 ;  /* 0x000000020a067825 */ /* 0x002fe200078e0202 */
[----:B----4-:R-:W-:Y:S01]  /*173b0*/  @P3 STG.E.U16 [R8.64], R20 ;  /* 0x0000001408003986 */ /* 0x010fe2000c101504 */
[----:B---3--:R-:W-:-:S03]  /*173c0*/  PRMT R14, R28, 0x7632, R14 ;  /* 0x000076321c0e7816 */ /* 0x008fc6000000000e */
[----:B------:R0:W-:Y:S04]  /*173d0*/  @P2 STG.E.U16 [R6.64], R28 ;  /* 0x0000001c06002986 */ /* 0x0001e8000c101504 */
[----:B0-----:R-:W3:Y:S01]  /*173e0*/  LDL.LU R28, [R1+0x8c] ;  /* 0x00008c00011c7983 */ /* 0x001ee20000300800 */
[----:B------:R-:W-:Y:S02]  /*173f0*/  IADD3 R13, R29, 0x73, RZ ;  /* 0x000000731d0d7810 */ /* 0x000fe40007ffe0ff */
[----:B------:R-:W-:Y:S02]  /*17400*/  ISETP.LT.AND P3, PT, R26, c[0x0][0x178], !P1 ;  /* 0x00005e001a007a0c */ /* 0x000fe40004f61270 */
[----:B------:R-:W-:Y:S02]  /*17410*/  ISETP.LT.AND P1, PT, R27, c[0x0][0x178], !P1 ;  /* 0x00005e001b007a0c */ /* 0x000fe40004f21270 */
[----:B------:R-:W-:-:S02]  /*17420*/  ISETP.GE.AND P6, PT, R13, c[0x0][0x17c], PT ;  /* 0x00005f000d007a0c */ /* 0x000fc40003fc6270 */
[----:B------:R-:W-:Y:S02]  /*17430*/  IADD3 R0, R29, 0x74, RZ ;  /* 0x000000741d007810 */ /* 0x000fe40007ffe0ff */
[----:B------:R-:W-:Y:S02]  /*17440*/  IADD3 R13, R10, c[0x0][0x198], RZ ;  /* 0x000066000a0d7a10 */ /* 0x000fe40007ffe0ff */
[----:B------:R-:W-:Y:S02]  /*17450*/  ISETP.LT.AND P4, PT, R26, c[0x0][0x178], !P5 ;  /* 0x00005e001a007a0c */ /* 0x000fe40006f81270 */
[----:B------:R-:W-:Y:S01]  /*17460*/  ISETP.LT.AND P5, PT, R27, c[0x0][0x178], !P5 ;  /* 0x00005e001b007a0c */ /* 0x000fe20006fa1270 */
[C---:B------:R-:W-:Y:S01]  /*17470*/  IMAD.WIDE R6, R13.reuse, 0x2, R4 ;  /* 0x000000020d067825 */ /* 0x040fe200078e0204 */
[----:B------:R-:W-:Y:S02]  /*17480*/  ISETP.GE.AND P0, PT, R0, c[0x0][0x17c], PT ;  /* 0x00005f0000007a0c */ /* 0x000fe40003f06270 */
[----:B------:R-:W-:Y:S01]  /*17490*/  PRMT R0, R20, 0x7632, R0 ;  /* 0x0000763214007816 */ /* 0x000fe20000000000 */
[----:B------:R-:W-:Y:S01]  /*174a0*/  IMAD.WIDE R8, R13, 0x2, R2 ;  /* 0x000000020d087825 */ /* 0x000fe200078e0202 */
[----:B------:R-:W-:-:S02]  /*174b0*/  IADD3 R12, R29, 0x75, RZ ;  /* 0x000000751d0c7810 */ /* 0x000fc40007ffe0ff */
[----:B------:R-:W-:Y:S01]  /*174c0*/  IADD3 R10, R13, c[0x0][0x198], RZ ;  /* 0x000066000d0a7a10 */ /* 0x000fe20007ffe0ff */
[----:B------:R0:W-:Y:S01]  /*174d0*/  @P3 STG.E.U16 [R6.64], R0 ;  /* 0x0000000006003986 */ /* 0x0001e2000c101504 */
[----:B------:R-:W-:-:S03]  /*174e0*/  ISETP.GE.AND P2, PT, R12, c[0x0][0x17c], PT ;  /* 0x00005f000c007a0c */ /* 0x000fc60003f46270 */
[----:B------:R-:W-:Y:S01]  /*174f0*/  IMAD.WIDE R12, R10, 0x2, R4 ;  /* 0x000000020a0c7825 */ /* 0x000fe200078e0204 */
[----:B------:R1:W-:Y:S01]  /*17500*/  @P1 STG.E.U16 [R8.64], R14 ;  /* 0x0000000e08001986 */ /* 0x0003e2000c101504 */
[----:B------:R-:W-:Y:S02]  /*17510*/  ISETP.LT.AND P1, PT, R26, c[0x0][0x178], !P6 ;  /* 0x00005e001a007a0c */ /* 0x000fe40007721270 */
[C---:B------:R-:W-:Y:S01]  /*17520*/  IADD3 R17, R10.reuse, c[0x0][0x198], RZ ;  /* 0x000066000a117a10 */ /* 0x040fe20007ffe0ff */
[----:B0-----:R-:W-:Y:S01]  /*17530*/  IMAD.WIDE R6, R10, 0x2, R2 ;  /* 0x000000020a067825 */ /* 0x001fe200078e0202 */
[----:B------:R2:W-:Y:S01]  /*17540*/  @P4 STG.E.U16 [R12.64], R24 ;  /* 0x000000180c004986 */ /* 0x0005e2000c101504 */
[----:B------:R-:W-:Y:S02]  /*17550*/  ISETP.LT.AND P6, PT, R27, c[0x0][0x178], !P6 ;  /* 0x00005e001b007a0c */ /* 0x000fe400077c1270 */
[----:B------:R-:W-:Y:S01]  /*17560*/  ISETP.LT.AND P4, PT, R26, c[0x0][0x178], !P0 ;  /* 0x00005e001a007a0c */ /* 0x000fe20004781270 */
[----:B-1----:R-:W-:Y:S01]  /*17570*/  IMAD.WIDE R8, R17, 0x2, R4 ;  /* 0x0000000211087825 */ /* 0x002fe200078e0204 */
[----:B------:R-:W-:-:S02]  /*17580*/  PRMT R0, R24, 0x7632, R0 ;  /* 0x0000763218007816 */ /* 0x000fc40000000000 */
[----:B------:R-:W-:Y:S02]  /*17590*/  IADD3 R10, R17, c[0x0][0x198], RZ ;  /* 0x00006600110a7a10 */ /* 0x000fe40007ffe0ff */
[----:B--2---:R-:W-:Y:S01]  /*175a0*/  PRMT R12, R25, 0x7632, R12 ;  /* 0x00007632190c7816 */ /* 0x004fe2000000000c */
[----:B------:R0:W-:Y:S04]  /*175b0*/  @P5 STG.E.U16 [R6.64], R25 ;  /* 0x0000001906005986 */ /* 0x0001e8000c101504 */
[----:B------:R1:W-:Y:S04]  /*175c0*/  @P1 STG.E.U16 [R8.64], R0 ;  /* 0x0000000008001986 */ /* 0x0003e8000c101504 */
[----:B0-----:R-:W2:Y:S01]  /*175d0*/  LDL.LU R25, [R1+0xcc] ;  /* 0x0000cc0001197983 */ /* 0x001ea20000300800 */
[----:B------:R-:W-:-:S04]  /*175e0*/  IMAD.WIDE R6, R17, 0x2, R2 ;  /* 0x0000000211067825 */ /* 0x000fc800078e0202 */
[----:B-1----:R-:W-:Y:S01]  /*175f0*/  IMAD.WIDE R8, R10, 0x2, R4 ;  /* 0x000000020a087825 */ /* 0x002fe200078e0204 */
[----:B------:R-:W-:Y:S04]  /*17600*/  @P6 STG.E.U16 [R6.64], R12 ;  /* 0x0000000c06006986 */ /* 0x000fe8000c101504 */
[----:B---3--:R0:W-:Y:S02]  /*17610*/  @P4 STG.E.U16 [R8.64], R28 ;  /* 0x0000001c08004986 */ /* 0x0081e4000c101504 */
[----:B0-----:R-:W-:Y:S02]  /*17620*/  PRMT R9, R28, 0x7632, R9 ;  /* 0x000076321c097816 */ /* 0x001fe40000000009 */
[----:B------:R-:W3:Y:S04]  /*17630*/  LDL.LU R28, [R1+0x12c] ;  /* 0x00012c00011c7983 */ /* 0x000ee80000300800 */
[----:B------:R-:W4:Y:S01]  /*17640*/  LDL.LU R20, [R1+0x1c] ;  /* 0x00001c0001147983 */ /* 0x000f220000300800 */
[----:B------:R-:W-:-:S02]  /*17650*/  ISETP.LT.AND P0, PT, R27, c[0x0][0x178], !P0 ;  /* 0x00005e001b007a0c */ /* 0x000fc40004701270 */
[C---:B------:R-:W-:Y:S01]  /*17660*/  IADD3 R16, R29.reuse, 0x76, RZ ;  /* 0x000000761d107810 */ /* 0x040fe20007ffe0ff */
[----:B------:R-:W-:Y:S01]  /*17670*/  IMAD.WIDE R6, R10, 0x2, R2 ;  /* 0x000000020a067825 */ /* 0x000fe200078e0202 */
[----:B------:R-:W-:Y:S01]  /*17680*/  ISETP.LT.AND P6, PT, R26, c[0x0][0x178], !P2 ;  /* 0x00005e001a007a0c */ /* 0x000fe200057c1270 */
[----:B------:R-:W4:Y:S01]  /*17690*/  LDL.LU R24, [R1+0x11c] ;  /* 0x00011c0001187983 */ /* 0x000f220000300800 */
[----:B------:R-:W-:Y:S02]  /*176a0*/  ISETP.GE.AND P3, PT, R16, c[0x0][0x17c], PT ;  /* 0x00005f0010007a0c */ /* 0x000fe40003f66270 */
[----:B------:R-:W-:Y:S02]  /*176b0*/  IADD3 R17, R10, c[0x0][0x198], RZ ;  /* 0x000066000a117a10 */ /* 0x000fe40007ffe0ff */
[----:B------:R-:W-:Y:S02]  /*176c0*/  IADD3 R13, R29, 0x79, RZ ;  /* 0x000000791d0d7810 */ /* 0x000fe40007ffe0ff */
[----:B------:R-:W-:Y:S01]  /*176d0*/  ISETP.LT.AND P2, PT, R27, c[0x0][0x178], !P2 ;  /* 0x00005e001b007a0c */ /* 0x000fe20005741270 */
[----:B------:R0:W-:Y:S01]  /*176e0*/  @P0 STG.E.U16 [R6.64], R11 ;  /* 0x0000000b06000986 */ /* 0x0001e2000c101504 */
[----:B------:R-:W-:-:S02]  /*176f0*/  ISETP.LT.AND P0, PT, R26, c[0x0][0x178], !P3 ;  /* 0x00005e001a007a0c */ /* 0x000fc40005f01270 */
[----:B------:R-:W-:Y:S02]  /*17700*/  ISETP.GE.AND P4, PT, R13, c[0x0][0x17c], PT ;  /* 0x00005f000d007a0c */ /* 0x000fe40003f86270 */
[----:B------:R-:W-:Y:S02]  /*17710*/  ISETP.LT.AND P3, PT, R27, c[0x0][0x178], !P3 ;  /* 0x00005e001b007a0c */ /* 0x000fe40005f61270 */
[C---:B------:R-:W-:Y:S01]  /*17720*/  IADD3 R13, R17.reuse, c[0x0][0x198], RZ ;  /* 0x00006600110d7a10 */ /* 0x040fe20007ffe0ff */
[----:B0-----:R-:W-:Y:S01]  /*17730*/  IMAD.WIDE R6, R17, 0x2, R4 ;  /* 0x0000000211067825 */ /* 0x001fe200078e0204 */
[C---:B------:R-:W-:Y:S02]  /*17740*/  IADD3 R10, R29.reuse, 0x7a, RZ ;  /* 0x0000007a1d0a7810 */ /* 0x040fe40007ffe0ff */
[----:B------:R-:W-:Y:S02]  /*17750*/  IADD3 R18, R29, 0x77, RZ ;  /* 0x000000771d127810 */ /* 0x000fe40007ffe0ff */
[----:B------:R0:W-:Y:S01]  /*17760*/  @P6 STG.E.U16 [R6.64], R9 ;  /* 0x0000000906006986 */ /* 0x0001e2000c101504 */
[----:B------:R-:W-:-:S02]  /*17770*/  PRMT R0, R11, 0x7632, R0 ;  /* 0x000076320b007816 */ /* 0x000fc40000000000 */
[----:B------:R-:W-:Y:S02]  /*17780*/  IADD3 R16, R29, 0x78, RZ ;  /* 0x000000781d107810 */ /* 0x000fe40007ffe0ff */
[----:B------:R-:W-:Y:S01]  /*17790*/  ISETP.GE.AND P6, PT, R10, c[0x0][0x17c], PT ;  /* 0x00005f000a007a0c */ /* 0x000fe20003fc6270 */
[----:B------:R-:W-:Y:S01]  /*177a0*/  IMAD.WIDE R10, R13, 0x2, R2 ;  /* 0x000000020d0a7825 */ /* 0x000fe200078e0202 */
[----:B------:R-:W-:-:S03]  /*177b0*/  ISETP.GE.AND P5, PT, R18, c[0x0][0x17c], PT ;  /* 0x00005f0012007a0c */ /* 0x000fc60003fa6270 */
[----:B0-----:R-:W-:-:S04]  /*177c0*/  IMAD.WIDE R6, R17, 0x2, R2 ;  /* 0x0000000211067825 */ /* 0x001fc800078e0202 */
[C---:B------:R-:W-:Y:S01]  /*177d0*/  IMAD.WIDE R8, R13.reuse, 0x2, R4 ;  /* 0x000000020d087825 */ /* 0x040fe200078e0204 */
[----:B------:R-:W-:Y:S01]  /*177e0*/  ISETP.GE.AND P1, PT, R16, c[0x0][0x17c], PT ;  /* 0x00005f0010007a0c */ /* 0x000fe20003f26270 */
[----:B------:R0:W-:Y:S01]  /*177f0*/  @P2 STG.E.U16 [R6.64], R0 ;  /* 0x0000000006002986 */ /* 0x0001e2000c101504 */
[----:B------:R-:W-:-:S04]  /*17800*/  IADD3 R13, R13, c[0x0][0x198], RZ ;  /* 0x000066000d0d7a10 */ /* 0x000fc80007ffe0ff */
[----:B------:R-:W-:Y:S02]  /*17810*/  IADD3 R17, R13, c[0x0][0x198], RZ ;  /* 0x000066000d117a10 */ /* 0x000fe40007ffe0ff */
[----:B------:R-:W-:Y:S01]  /*17820*/  PRMT R16, R15, 0x7632, R16 ;  /* 0x000076320f107816 */ /* 0x000fe20000000010 */
[----:B0-----:R-:W-:Y:S01]  /*17830*/  IMAD.WIDE R6, R13, 0x2, R4 ;  /* 0x000000020d067825 */ /* 0x001fe200078e0204 */
[C---:B------:R-:W-:Y:S02]  /*17840*/  IADD3 R12, R29.reuse, 0x7b, RZ ;  /* 0x0000007b1d0c7810 */ /* 0x040fe40007ffe0ff */
[----:B------:R-:W-:Y:S02]  /*17850*/  IADD3 R0, R29, 0x7c, RZ ;  /* 0x0000007c1d007810 */ /* 0x000fe40007ffe0ff */
[----:B------:R-:W-:Y:S01]  /*17860*/  ISETP.GE.AND P2, PT, R12, c[0x0][0x17c], PT ;  /* 0x00005f000c007a0c */ /* 0x000fe20003f46270 */
[----:B--2---:R0:W-:Y:S01]  /*17870*/  @P0 STG.E.U16 [R8.64], R25 ;  /* 0x0000001908000986 */ /* 0x0041e2000c101504 */
[----:B------:R-:W-:-:S02]  /*17880*/  ISETP.LT.AND P0, PT, R26, c[0x0][0x178], !P5 ;  /* 0x00005e001a007a0c */ /* 0x000fc40006f01270 */
[----:B------:R-:W-:Y:S01]  /*17890*/  ISETP.LT.AND P5, PT, R27, c[0x0][0x178], !P5 ;  /* 0x00005e001b007a0c */ /* 0x000fe20006fa1270 */
[----:B------:R1:W-:Y:S01]  /*178a0*/  @P3 STG.E.U16 [R10.64], R15 ;  /* 0x0000000f0a003986 */ /* 0x0003e2000c101504 */
[----:B------:R-:W-:Y:S02]  /*178b0*/  ISETP.LT.AND P3, PT, R26, c[0x0][0x178], !P1 ;  /* 0x00005e001a007a0c */ /* 0x000fe40004f61270 */
[----:B------:R-:W-:Y:S01]  /*178c0*/  PRMT R14, R25, 0x7632, R14 ;  /* 0x00007632190e7816 */ /* 0x000fe2000000000e */
[----:B0-----:R-:W-:Y:S01]  /*178d0*/  IMAD.WIDE R8, R13, 0x2, R2 ;  /* 0x000000020d087825 */ /* 0x001fe200078e0202 */
[----:B------:R-:W2:Y:S03]  /*178e0*/  LDL.LU R25, [R1+0xc] ;  /* 0x00000c0001197983 */ /* 0x000ea60000300800 */
[----:B-1----:R-:W-:Y:S02]  /*178f0*/  IMAD.WIDE R10, R17, 0x2, R4 ;  /* 0x00000002110a7825 */ /* 0x002fe400078e0204 */
[----:B------:R0:W-:Y:S01]  /*17900*/  @P0 STG.E.U16 [R6.64], R14 ;  /* 0x0000000e06000986 */ /* 0x0001e2000c101504 */
[----:B------:R-:W-:-:S03]  /*17910*/  ISETP.LT.AND P1, PT, R27, c[0x0][0x178], !P1 ;  /* 0x00005e001b007a0c */ /* 0x000fc60004f21270 */
[----:B------:R-:W-:Y:S01]  /*17920*/  @P5 STG.E.U16 [R8.64], R16 ;  /* 0x0000001008005986 */ /* 0x000fe2000c101504 */
[----:B------:R-:W-:Y:S01]  /*17930*/  ISETP.GE.AND P0, PT, R0, c[0x0][0x17c], PT ;  /* 0x00005f0000007a0c */ /* 0x000fe20003f06270 */
[C---:B------:R-:W-:Y:S01]  /*17940*/  IMAD.WIDE R12, R17.reuse, 0x2, R2 ;  /* 0x00000002110c7825 */ /* 0x040fe200078e0202 */
[----:B------:R-:W-:-:S05]  /*17950*/  IADD3 R17, R17, c[0x0][0x198], RZ ;  /* 0x0000660011117a10 */ /* 0x000fca0007ffe0ff */
[----:B0-----:R-:W-:Y:S01]  /*17960*/  IMAD.WIDE R6, R17, 0x2, R4 ;  /* 0x0000000211067825 */ /* 0x001fe200078e0204 */
[C---:B------:R-:W-:Y:S02]  /*17970*/  IADD3 R14, R29.reuse, 0x7e, RZ ;  /* 0x0000007e1d0e7810 */ /* 0x040fe40007ffe0ff */
[----:B------:R-:W-:Y:S01]  /*17980*/  IADD3 R15, R29, 0x7d, RZ ;  /* 0x0000007d1d0f7810 */ /* 0x000fe20007ffe0ff */
[----:B---3--:R0:W-:Y:S01]  /*17990*/  @P3 STG.E.U16 [R10.64], R28 ;  /* 0x0000001c0a003986 */ /* 0x0081e2000c101504 */
[----:B------:R-:W-:Y:S02]  /*179a0*/  ISETP.LT.AND P3, PT, R26, c[0x0][0x178], !P4 ;  /* 0x00005e001a007a0c */ /* 0x000fe40006761270 */
[----:B------:R-:W-:Y:S02]  /*179b0*/  PRMT R0, R28, 0x7632, R0 ;  /* 0x000076321c007816 */ /* 0x000fe40000000000 */
[----:B0-----:R-:W3:Y:S04]  /*179c0*/  LDL.LU R28, [R1+0x10c] ;  /* 0x00010c00011c7983 */ /* 0x001ee80000300800 */
[----:B----4-:R0:W-:Y:S05]  /*179d0*/  @P1 STG.E.U16 [R12.64], R20 ;  /* 0x000000140c001986 */ /* 0x0101ea000c101504 */
[----:B------:R1:W-:Y:S01]  /*179e0*/  @P3 STG.E.U16 [R6.64], R0 ;  /* 0x0000000006003986 */ /* 0x0003e2000c101504 */
[----:B------:R-:W-:-:S02]  /*179f0*/  ISETP.GE.AND P3, PT, R14, c[0x0][0x17c], PT ;  /* 0x00005f000e007a0c */ /* 0x000fc40003f66270 */
[----:B------:R-:W-:Y:S02]  /*17a00*/  IADD3 R14, R29, 0x7f, RZ ;  /* 0x0000007f1d0e7810 */ /* 0x000fe40007ffe0ff */
[----:B------:R-:W4:Y:S01]  /*17a10*/  LDL.LU R29, [R1+0x6c] ;  /* 0x00006c00011d7983 */ /* 0x000f220000300800 */
[----:B------:R-:W-:Y:S02]  /*17a20*/  ISETP.LT.AND P4, PT, R27, c[0x0][0x178], !P4 ;  /* 0x00005e001b007a0c */ /* 0x000fe40006781270 */
[----:B------:R-:W-:Y:S02]  /*17a30*/  ISETP.LT.AND P5, PT, R26, c[0x0][0x178], !P6 ;  /* 0x00005e001a007a0c */ /* 0x000fe400077a1270 */
[C---:B------:R-:W-:Y:S01]  /*17a40*/  IADD3 R21, R17.reuse, c[0x0][0x198], RZ ;  /* 0x0000660011157a10 */ /* 0x040fe20007ffe0ff */
[----:B------:R-:W-:Y:S01]  /*17a50*/  IMAD.WIDE R8, R17, 0x2, R2 ;  /* 0x0000000211087825 */ /* 0x000fe200078e0202 */
[----:B------:R-:W-:-:S03]  /*17a60*/  PRMT R18, R20, 0x7632, R18 ;  /* 0x0000763214127816 */ /* 0x000fc60000000012 */
[----:B------:R-:W-:Y:S01]  /*17a70*/  IMAD.WIDE R10, R21, 0x2, R4 ;  /* 0x00000002150a7825 */ /* 0x000fe200078e0204 */
[----:B------:R-:W-:-:S03]  /*17a80*/  ISETP.LT.AND P6, PT, R27, c[0x0][0x178], !P6 ;  /* 0x00005e001b007a0c */ /* 0x000fc600077c1270 */
[----:B------:R1:W-:Y:S01]  /*17a90*/  @P4 STG.E.U16 [R8.64], R18 ;  /* 0x0000001208004986 */ /* 0x0003e2000c101504 */
[C---:B------:R-:W-:Y:S02]  /*17aa0*/  ISETP.LT.AND P4, PT, R26.reuse, c[0x0][0x178], !P2 ;  /* 0x00005e001a007a0c */ /* 0x040fe40005781270 */
[----:B------:R-:W-:Y:S01]  /*17ab0*/  ISETP.LT.AND P2, PT, R27, c[0x0][0x178], !P2 ;  /* 0x00005e001b007a0c */ /* 0x000fe20005741270 */
[----:B------:R1:W-:Y:S01]  /*17ac0*/  @P5 STG.E.U16 [R10.64], R24 ;  /* 0x000000180a005986 */ /* 0x0003e2000c101504 */
[----:B0-----:R-:W-:Y:S02]  /*17ad0*/  IADD3 R13, R21, c[0x0][0x198], RZ ;  /* 0x00006600150d7a10 */ /* 0x001fe40007ffe0ff */
[----:B------:R-:W-:Y:S02]  /*17ae0*/  ISETP.LT.AND P5, PT, R26, c[0x0][0x178], !P0 ;  /* 0x00005e001a007a0c */ /* 0x000fe400047a1270 */
[----:B------:R-:W-:Y:S02]  /*17af0*/  ISETP.GE.AND P1, PT, R15, c[0x0][0x17c], PT ;  /* 0x00005f000f007a0c */ /* 0x000fe40003f26270 */
[----:B------:R-:W-:Y:S01]  /*17b00*/  IADD3 R15, R13, c[0x0][0x198], RZ ;  /* 0x000066000d0f7a10 */ /* 0x000fe20007ffe0ff */
[----:B-1----:R-:W-:Y:S01]  /*17b10*/  IMAD.WIDE R6, R21, 0x2, R2 ;  /* 0x0000000215067825 */ /* 0x002fe200078e0202 */
[----:B------:R-:W-:-:S03]  /*17b20*/  PRMT R16, R24, 0x7632, R16 ;  /* 0x0000763218107816 */ /* 0x000fc60000000010 */
[----:B------:R-:W-:-:S04]  /*17b30*/  IMAD.WIDE R8, R13, 0x2, R4 ;  /* 0x000000020d087825 */ /* 0x000fc800078e0204 */
[----:B------:R-:W-:-:S04]  /*17b40*/  IMAD.WIDE R10, R13, 0x2, R2 ;  /* 0x000000020d0a7825 */ /* 0x000fc800078e0202 */
[----:B------:R-:W-:Y:S01]  /*17b50*/  IMAD.WIDE R12, R15, 0x2, R4 ;  /* 0x000000020f0c7825 */ /* 0x000fe200078e0204 */
[----:B------:R-:W-:Y:S02]  /*17b60*/  ISETP.LT.AND P0, PT, R27, c[0x0][0x178], !P0 ;  /* 0x00005e001b007a0c */ /* 0x000fe40004701270 */
[----:B------:R-:W-:-:S04]  /*17b70*/  IADD3 R17, R15, c[0x0][0x198], RZ ;  /* 0x000066000f117a10 */ /* 0x000fc80007ffe0ff */
[----:B------:R-:W-:Y:S02]  /*17b80*/  IADD3 R21, R17, c[0x0][0x198], RZ ;  /* 0x0000660011157a10 */ /* 0x000fe40007ffe0ff */
[----:B--2---:R-:W-:Y:S01]  /*17b90*/  PRMT R0, R25, 0x7632, R0 ;  /* 0x0000763219007816 */ /* 0x004fe20000000000 */
[----:B------:R0:W-:Y:S01]  /*17ba0*/  @P6 STG.E.U16 [R6.64], R25 ;  /* 0x0000001906006986 */ /* 0x0001e2000c101504 */
[----:B------:R-:W-:-:S03]  /*17bb0*/  ISETP.GE.AND P6, PT, R14, c[0x0][0x17c], PT ;  /* 0x00005f000e007a0c */ /* 0x000fc60003fc6270 */
[----:B------:R1:W-:Y:S04]  /*17bc0*/  @P4 STG.E.U16 [R8.64], R16 ;  /* 0x0000001008004986 */ /* 0x0003e8000c101504 */
[----:B------:R2:W-:Y:S01]  /*17bd0*/  @P2 STG.E.U16 [R10.64], R0 ;  /* 0x000000000a002986 */ /* 0x0005e2000c101504 */
[C---:B------:R-:W-:Y:S02]  /*17be0*/  ISETP.LT.AND P4, PT, R26.reuse, c[0x0][0x178], !P3 ;  /* 0x00005e001a007a0c */ /* 0x040fe40005f81270 */
[----:B------:R-:W-:Y:S02]  /*17bf0*/  ISETP.LT.AND P3, PT, R27, c[0x0][0x178], !P3 ;  /* 0x00005e001b007a0c */ /* 0x000fe40005f61270 */
[----:B------:R-:W-:Y:S01]  /*17c00*/  ISETP.LT.AND P2, PT, R26, c[0x0][0x178], !P6 ;  /* 0x00005e001a007a0c */ /* 0x000fe20007741270 */
[----:B0-----:R-:W-:Y:S01]  /*17c10*/  IMAD.WIDE R6, R15, 0x2, R2 ;  /* 0x000000020f067825 */ /* 0x001fe200078e0202 */
[----:B------:R-:W-:-:S02]  /*17c20*/  ISETP.LT.AND P6, PT, R27, c[0x0][0x178], !P6 ;  /* 0x00005e001b007a0c */ /* 0x000fc400077c1270 */
[----:B------:R-:W-:Y:S01]  /*17c30*/  IADD3 R25, R21, c[0x0][0x198], RZ ;  /* 0x0000660015197a10 */ /* 0x000fe20007ffe0ff */
[----:B-1----:R-:W-:Y:S01]  /*17c40*/  IMAD.WIDE R8, R17, 0x2, R4 ;  /* 0x0000000211087825 */ /* 0x002fe200078e0204 */
[----:B------:R-:W-:-:S03]  /*17c50*/  PRMT R16, R19, 0x7632, R16 ;  /* 0x0000763213107816 */ /* 0x000fc60000000010 */
[----:B--2---:R-:W-:-:S04]  /*17c60*/  IMAD.WIDE R10, R17, 0x2, R2 ;  /* 0x00000002110a7825 */ /* 0x004fc800078e0202 */
[----:B------:R-:W-:Y:S01]  /*17c70*/  IMAD.WIDE R14, R21, 0x2, R2 ;  /* 0x00000002150e7825 */ /* 0x000fe200078e0202 */
[----:B---3--:R0:W-:Y:S01]  /*17c80*/  @P5 STG.E.U16 [R12.64], R28 ;  /* 0x0000001c0c005986 */ /* 0x0081e2000c101504 */
[----:B------:R-:W-:Y:S02]  /*17c90*/  ISETP.LT.AND P5, PT, R26, c[0x0][0x178], !P1 ;  /* 0x00005e001a007a0c */ /* 0x000fe40004fa1270 */
[----:B------:R-:W-:Y:S02]  /*17ca0*/  ISETP.LT.AND P1, PT, R27, c[0x0][0x178], !P1 ;  /* 0x00005e001b007a0c */ /* 0x000fe40004f21270 */
[----:B------:R-:W-:Y:S01]  /*17cb0*/  PRMT R0, R28, 0x7632, R0 ;  /* 0x000076321c007816 */ /* 0x000fe20000000000 */
[----:B------:R4:W-:Y:S01]  /*17cc0*/  @P0 STG.E.U16 [R6.64], R19 ;  /* 0x0000001306000986 */ /* 0x0009e2000c101504 */
[----:B0-----:R-:W-:-:S07]  /*17cd0*/  IMAD.WIDE R12, R21, 0x2, R4 ;  /* 0x00000002150c7825 */ /* 0x001fce00078e0204 */
[----:B------:R0:W-:Y:S01]  /*17ce0*/  @P5 STG.E.U16 [R8.64], R0 ;  /* 0x0000000008005986 */ /* 0x0001e2000c101504 */
[----:B------:R-:W-:Y:S01]  /*17cf0*/  IMAD.WIDE R4, R25, 0x2, R4 ;  /* 0x0000000219047825 */ /* 0x000fe200078e0204 */
[----:B----4-:R-:W-:Y:S02]  /*17d00*/  PRMT R7, R29, 0x7632, R7 ;  /* 0x000076321d077816 */ /* 0x010fe40000000007 */
[----:B------:R0:W-:Y:S04]  /*17d10*/  @P1 STG.E.U16 [R10.64], R16 ;  /* 0x000000100a001986 */ /* 0x0001e8000c101504 */
[----:B------:R0:W-:Y:S04]  /*17d20*/  @P4 STG.E.U16 [R12.64], R29 ;  /* 0x0000001d0c004986 */ /* 0x0001e8000c101504 */
[----:B------:R0:W-:Y:S01]  /*17d30*/  @P3 STG.E.U16 [R14.64], R23 ;  /* 0x000000170e003986 */ /* 0x0001e2000c101504 */
[----:B------:R-:W-:-:S03]  /*17d40*/  IMAD.WIDE R2, R25, 0x2, R2 ;  /* 0x0000000219027825 */ /* 0x000fc600078e0202 */
[----:B------:R0:W-:Y:S01]  /*17d50*/  @P2 STG.E.U16 [R4.64], R7 ;  /* 0x0000000704002986 */ /* 0x0001e2000c101504 */
[----:B------:R-:W-:Y:S05]  /*17d60*/  @!P6 EXIT ;  /* 0x000000000000e94d */ /* 0x000fea0003800000 */
[----:B0-----:R-:W-:-:S05]  /*17d70*/  PRMT R23, R23, 0x7632, R23 ;  /* 0x0000763217177816 */ /* 0x001fca0000000017 */
[----:B------:R-:W-:Y:S01]  /*17d80*/  STG.E.U16 [R2.64], R23 ;  /* 0x0000001702007986 */ /* 0x000fe2000c101504 */
[----:B------:R-:W-:Y:S05]  /*17d90*/  EXIT ;  /* 0x000000000000794d */ /* 0x000fea0003800000 */
.L_x_3:
[----:B------:R-:W-:-:S00]  /*17da0*/  BRA `(.L_x_3) ;  /* 0xfffffff000007947 */ /* 0x000fc0000383ffff */
[----:B------:R-:W-:-:S00]  /*17db0*/  NOP ;  /* 0x0000000000007918 */ /* 0x000fc00000000000 */
        /* <DEDUP_REMOVED lines=12> */
.L_x_4:


//--------------------- .nv.shared.matmul_kernel  --------------------------
	.section	.nv.shared.matmul_kernel,"aw",@nobits
	.sectionflags	@""
	.align	16
